//
// Generated by NVIDIA NVVM Compiler
//
// Compiler Build ID: CL-36424714
// Cuda compilation tools, release 13.0, V13.0.88
// Based on NVVM 20.0.0
//

.version 9.0
.target sm_100
.address_size 64

	// .globl	_Z2aaPfS_iii
.extern .func  (.param .b32 func_retval0) vprintf
(
	.param .b64 vprintf_param_0,
	.param .b64 vprintf_param_1
)
;
.const .align 4 .b8 d_Data_Coef[12];
.const .align 8 .b8 d_Tran_Coef[96];
.const .align 8 .b8 d_Sig_Coef[8];
// _ZZ6coef2DPfS_S_S_S_S_PdE1X has been demoted
// _ZZ6coef2DPfS_S_S_S_S_PdE3X_C has been demoted
// _ZZ6coef2DPfS_S_S_S_S_PdE4detX has been demoted
// _ZZ6coef2DPfS_S_S_S_S_PdE1Y has been demoted
// _ZZ6coef2DPfS_S_S_S_S_PdE3Y_C has been demoted
// _ZZ6coef2DPfS_S_S_S_S_PdE4detY has been demoted
// _ZZ6coef2DPfS_S_S_S_S_PdE3mat has been demoted
// _ZZ6coef3DPfS_S_S_S_S_PdE1X has been demoted
// _ZZ6coef3DPfS_S_S_S_S_PdE3X_C has been demoted
// _ZZ6coef3DPfS_S_S_S_S_PdE4detX has been demoted
// _ZZ6coef3DPfS_S_S_S_S_PdE1Y has been demoted
// _ZZ6coef3DPfS_S_S_S_S_PdE3Y_C has been demoted
// _ZZ6coef3DPfS_S_S_S_S_PdE4detY has been demoted
// _ZZ6coef3DPfS_S_S_S_S_PdE3mat has been demoted
.global .align 1 .b8 $str[15] = {42, 100, 95, 88, 95, 67, 91, 48, 93, 32, 37, 102, 32, 10};
.global .align 1 .b8 $str$1[15] = {42, 100, 95, 88, 95, 67, 91, 49, 93, 32, 37, 102, 32, 10};
.global .align 1 .b8 $str$2[9] = {42, 78, 61, 32, 37, 100, 32, 10};
.global .align 1 .b8 $str$3[9] = {42, 77, 61, 32, 37, 100, 32, 10};
.global .align 1 .b8 $str$4[9] = {42, 68, 61, 32, 37, 100, 32, 10};
.global .align 1 .b8 $str$5[11] = {82, 91, 49, 93, 61, 32, 37, 102, 32, 10};
.global .align 1 .b8 $str$6[11] = {82, 91, 50, 93, 61, 32, 37, 102, 32, 10};
.global .align 1 .b8 $str$7[11] = {116, 91, 49, 93, 61, 32, 37, 102, 32, 10};
.global .align 1 .b8 $str$8[11] = {116, 91, 50, 93, 61, 32, 37, 102, 32, 10};

.visible .entry _Z2aaPfS_iii(
	.param .u64 .ptr .align 1 _Z2aaPfS_iii_param_0,
	.param .u64 .ptr .align 1 _Z2aaPfS_iii_param_1,
	.param .u32 _Z2aaPfS_iii_param_2,
	.param .u32 _Z2aaPfS_iii_param_3,
	.param .u32 _Z2aaPfS_iii_param_4
)
{
	.local .align 8 .b8 	__local_depot0[8];
	.reg .b64 	%SP;
	.reg .b64 	%SPL;
	.reg .b32 	%r<22>;
	.reg .b32 	%f<3>;
	.reg .b64 	%rd<23>;
	.reg .b64 	%fd<7>;

	mov.u64 	%SPL, __local_depot0;
	cvta.local.u64 	%SP, %SPL;
	ld.param.u64 	%rd1, [_Z2aaPfS_iii_param_1];
	ld.param.u32 	%r1, [_Z2aaPfS_iii_param_3];
	ld.param.u32 	%r2, [_Z2aaPfS_iii_param_4];
	cvta.to.global.u64 	%rd2, %rd1;
	add.u64 	%rd3, %SP, 0;
	add.u64 	%rd4, %SPL, 0;
	ld.global.f32 	%f1, [%rd2];
	cvt.f64.f32 	%fd1, %f1;
	st.local.f64 	[%rd4], %fd1;
	mov.u64 	%rd5, $str;
	cvta.global.u64 	%rd6, %rd5;
	{ // callseq 0, 0
	.param .b64 param0;
	st.param.b64 	[param0], %rd6;
	.param .b64 param1;
	st.param.b64 	[param1], %rd3;
	.param .b32 retval0;
	call.uni (retval0), 
	vprintf, 
	(
	param0, 
	param1
	);
	ld.param.b32 	%r3, [retval0];
	} // callseq 0
	ld.global.f32 	%f2, [%rd2+4];
	cvt.f64.f32 	%fd2, %f2;
	st.local.f64 	[%rd4], %fd2;
	mov.u64 	%rd7, $str$1;
	cvta.global.u64 	%rd8, %rd7;
	{ // callseq 1, 0
	.param .b64 param0;
	st.param.b64 	[param0], %rd8;
	.param .b64 param1;
	st.param.b64 	[param1], %rd3;
	.param .b32 retval0;
	call.uni (retval0), 
	vprintf, 
	(
	param0, 
	param1
	);
	ld.param.b32 	%r5, [retval0];
	} // callseq 1
	ld.const.u32 	%r7, [d_Data_Coef];
	st.local.u32 	[%rd4], %r7;
	mov.u64 	%rd9, $str$2;
	cvta.global.u64 	%rd10, %rd9;
	{ // callseq 2, 0
	.param .b64 param0;
	st.param.b64 	[param0], %rd10;
	.param .b64 param1;
	st.param.b64 	[param1], %rd3;
	.param .b32 retval0;
	call.uni (retval0), 
	vprintf, 
	(
	param0, 
	param1
	);
	ld.param.b32 	%r8, [retval0];
	} // callseq 2
	st.local.u32 	[%rd4], %r1;
	mov.u64 	%rd11, $str$3;
	cvta.global.u64 	%rd12, %rd11;
	{ // callseq 3, 0
	.param .b64 param0;
	st.param.b64 	[param0], %rd12;
	.param .b64 param1;
	st.param.b64 	[param1], %rd3;
	.param .b32 retval0;
	call.uni (retval0), 
	vprintf, 
	(
	param0, 
	param1
	);
	ld.param.b32 	%r10, [retval0];
	} // callseq 3
	st.local.u32 	[%rd4], %r2;
	mov.u64 	%rd13, $str$4;
	cvta.global.u64 	%rd14, %rd13;
	{ // callseq 4, 0
	.param .b64 param0;
	st.param.b64 	[param0], %rd14;
	.param .b64 param1;
	st.param.b64 	[param1], %rd3;
	.param .b32 retval0;
	call.uni (retval0), 
	vprintf, 
	(
	param0, 
	param1
	);
	ld.param.b32 	%r12, [retval0];
	} // callseq 4
	ld.const.f64 	%fd3, [d_Tran_Coef];
	st.local.f64 	[%rd4], %fd3;
	mov.u64 	%rd15, $str$5;
	cvta.global.u64 	%rd16, %rd15;
	{ // callseq 5, 0
	.param .b64 param0;
	st.param.b64 	[param0], %rd16;
	.param .b64 param1;
	st.param.b64 	[param1], %rd3;
	.param .b32 retval0;
	call.uni (retval0), 
	vprintf, 
	(
	param0, 
	param1
	);
	ld.param.b32 	%r14, [retval0];
	} // callseq 5
	ld.const.f64 	%fd4, [d_Tran_Coef+8];
	st.local.f64 	[%rd4], %fd4;
	mov.u64 	%rd17, $str$6;
	cvta.global.u64 	%rd18, %rd17;
	{ // callseq 6, 0
	.param .b64 param0;
	st.param.b64 	[param0], %rd18;
	.param .b64 param1;
	st.param.b64 	[param1], %rd3;
	.param .b32 retval0;
	call.uni (retval0), 
	vprintf, 
	(
	param0, 
	param1
	);
	ld.param.b32 	%r16, [retval0];
	} // callseq 6
	ld.const.f64 	%fd5, [d_Tran_Coef+32];
	st.local.f64 	[%rd4], %fd5;
	mov.u64 	%rd19, $str$7;
	cvta.global.u64 	%rd20, %rd19;
	{ // callseq 7, 0
	.param .b64 param0;
	st.param.b64 	[param0], %rd20;
	.param .b64 param1;
	st.param.b64 	[param1], %rd3;
	.param .b32 retval0;
	call.uni (retval0), 
	vprintf, 
	(
	param0, 
	param1
	);
	ld.param.b32 	%r18, [retval0];
	} // callseq 7
	ld.const.f64 	%fd6, [d_Tran_Coef+40];
	st.local.f64 	[%rd4], %fd6;
	mov.u64 	%rd21, $str$8;
	cvta.global.u64 	%rd22, %rd21;
	{ // callseq 8, 0
	.param .b64 param0;
	st.param.b64 	[param0], %rd22;
	.param .b64 param1;
	st.param.b64 	[param1], %rd3;
	.param .b32 retval0;
	call.uni (retval0), 
	vprintf, 
	(
	param0, 
	param1
	);
	ld.param.b32 	%r20, [retval0];
	} // callseq 8
	bar.sync 	0;
	ret;

}
	// .globl	_Z6coef2DPfS_S_S_S_S_Pd
.visible .entry _Z6coef2DPfS_S_S_S_S_Pd(
	.param .u64 .ptr .align 1 _Z6coef2DPfS_S_S_S_S_Pd_param_0,
	.param .u64 .ptr .align 1 _Z6coef2DPfS_S_S_S_S_Pd_param_1,
	.param .u64 .ptr .align 1 _Z6coef2DPfS_S_S_S_S_Pd_param_2,
	.param .u64 .ptr .align 1 _Z6coef2DPfS_S_S_S_S_Pd_param_3,
	.param .u64 .ptr .align 1 _Z6coef2DPfS_S_S_S_S_Pd_param_4,
	.param .u64 .ptr .align 1 _Z6coef2DPfS_S_S_S_S_Pd_param_5,
	.param .u64 .ptr .align 1 _Z6coef2DPfS_S_S_S_S_Pd_param_6
)
{
	.reg .pred 	%p<37>;
	.reg .b32 	%r<166>;
	.reg .b32 	%f<260>;
	.reg .b64 	%rd<78>;
	.reg .b64 	%fd<292>;
	// demoted variable
	.shared .align 4 .b8 _ZZ6coef2DPfS_S_S_S_S_PdE1X[256];
	// demoted variable
	.shared .align 4 .b8 _ZZ6coef2DPfS_S_S_S_S_PdE3X_C[512];
	// demoted variable
	.shared .align 4 .b8 _ZZ6coef2DPfS_S_S_S_S_PdE4detX[128];
	// demoted variable
	.shared .align 4 .b8 _ZZ6coef2DPfS_S_S_S_S_PdE1Y[256];
	// demoted variable
	.shared .align 4 .b8 _ZZ6coef2DPfS_S_S_S_S_PdE3Y_C[512];
	// demoted variable
	.shared .align 4 .b8 _ZZ6coef2DPfS_S_S_S_S_PdE4detY[128];
	// demoted variable
	.shared .align 8 .b8 _ZZ6coef2DPfS_S_S_S_S_PdE3mat[11776];
	ld.param.u64 	%rd17, [_Z6coef2DPfS_S_S_S_S_Pd_param_0];
	ld.param.u64 	%rd18, [_Z6coef2DPfS_S_S_S_S_Pd_param_1];
	ld.param.u64 	%rd19, [_Z6coef2DPfS_S_S_S_S_Pd_param_2];
	ld.param.u64 	%rd20, [_Z6coef2DPfS_S_S_S_S_Pd_param_3];
	ld.param.u64 	%rd21, [_Z6coef2DPfS_S_S_S_S_Pd_param_4];
	ld.param.u64 	%rd22, [_Z6coef2DPfS_S_S_S_S_Pd_param_5];
	mov.u32 	%r37, %ctaid.x;
	mov.u32 	%r38, %ntid.x;
	mov.u32 	%r1, %tid.x;
	mad.lo.s32 	%r39, %r37, %r38, %r1;
	mov.u32 	%r40, %ctaid.y;
	mov.u32 	%r41, %ntid.y;
	mul.lo.s32 	%r3, %r40, %r41;
	mov.u32 	%r4, %tid.y;
	ld.const.u32 	%r42, [d_Data_Coef];
	ld.const.u32 	%r6, [d_Data_Coef+4];
	ld.const.u32 	%r7, [d_Data_Coef+8];
	ld.const.f64 	%fd27, [d_Sig_Coef];
	rcp.rn.f64 	%fd28, %fd27;
	cvt.rm.f32.f64 	%f1, %fd28;
	setp.ne.s32 	%p1, %r4, 0;
	setp.ge.s32 	%p2, %r39, %r42;
	shl.b32 	%r43, %r1, 2;
	mov.u32 	%r44, _ZZ6coef2DPfS_S_S_S_S_PdE4detX;
	add.s32 	%r8, %r44, %r43;
	or.pred  	%p3, %p1, %p2;
	@%p3 bra 	$L__BB1_2;
	cvta.to.global.u64 	%rd24, %rd17;
	cvta.to.global.u64 	%rd25, %rd18;
	cvta.to.global.u64 	%rd26, %rd19;
	mul.lo.s32 	%r45, %r7, %r39;
	mul.wide.s32 	%rd27, %r45, 4;
	add.s64 	%rd28, %rd24, %rd27;
	ld.global.f32 	%f13, [%rd28];
	mul.lo.s32 	%r46, %r7, %r1;
	shl.b32 	%r47, %r46, 2;
	mov.u32 	%r48, _ZZ6coef2DPfS_S_S_S_S_PdE1X;
	add.s32 	%r49, %r48, %r47;
	st.shared.f32 	[%r49], %f13;
	ld.global.f32 	%f14, [%rd28+4];
	st.shared.f32 	[%r49+4], %f14;
	mul.lo.s32 	%r50, %r45, %r7;
	mul.wide.s32 	%rd29, %r50, 4;
	add.s64 	%rd30, %rd25, %rd29;
	ld.global.f32 	%f15, [%rd30];
	mul.f32 	%f16, %f1, %f15;
	mul.lo.s32 	%r51, %r46, %r7;
	shl.b32 	%r52, %r51, 2;
	mov.u32 	%r53, _ZZ6coef2DPfS_S_S_S_S_PdE3X_C;
	add.s32 	%r54, %r53, %r52;
	st.shared.f32 	[%r54], %f16;
	ld.global.f32 	%f17, [%rd30+4];
	mul.f32 	%f18, %f1, %f17;
	st.shared.f32 	[%r54+4], %f18;
	ld.global.f32 	%f19, [%rd30+8];
	mul.f32 	%f20, %f1, %f19;
	st.shared.f32 	[%r54+8], %f20;
	ld.global.f32 	%f21, [%rd30+12];
	mul.f32 	%f22, %f1, %f21;
	st.shared.f32 	[%r54+12], %f22;
	mul.wide.s32 	%rd31, %r39, 4;
	add.s64 	%rd32, %rd26, %rd31;
	ld.global.f32 	%f23, [%rd32];
	mul.f32 	%f24, %f1, %f23;
	st.shared.f32 	[%r8], %f24;
	bra.uni 	$L__BB1_3;
$L__BB1_2:
	setp.ne.s32 	%p4, %r4, 0;
	@%p4 bra 	$L__BB1_5;
$L__BB1_3:
	add.s32 	%r9, %r3, %r1;
	setp.ge.u32 	%p5, %r9, %r6;
	@%p5 bra 	$L__BB1_5;
	mul.lo.s32 	%r55, %r7, %r3;
	cvt.u64.u32 	%rd33, %r55;
	mul.lo.s32 	%r56, %r7, %r1;
	cvt.u64.u32 	%rd34, %r56;
	add.s64 	%rd35, %rd33, %rd34;
	cvta.to.global.u64 	%rd36, %rd20;
	shl.b64 	%rd37, %rd35, 2;
	add.s64 	%rd38, %rd36, %rd37;
	ld.global.f32 	%f25, [%rd38];
	shl.b32 	%r57, %r56, 2;
	mov.u32 	%r58, _ZZ6coef2DPfS_S_S_S_S_PdE1Y;
	add.s32 	%r59, %r58, %r57;
	st.shared.f32 	[%r59], %f25;
	ld.global.f32 	%f26, [%rd38+4];
	st.shared.f32 	[%r59+4], %f26;
	mul.lo.s32 	%r60, %r55, %r7;
	cvt.u64.u32 	%rd39, %r60;
	mul.lo.s32 	%r61, %r56, %r7;
	cvt.u64.u32 	%rd40, %r61;
	add.s64 	%rd41, %rd39, %rd40;
	cvta.to.global.u64 	%rd42, %rd21;
	shl.b64 	%rd43, %rd41, 2;
	add.s64 	%rd44, %rd42, %rd43;
	ld.global.f32 	%f27, [%rd44];
	mul.f32 	%f28, %f1, %f27;
	shl.b32 	%r62, %r61, 2;
	mov.u32 	%r63, _ZZ6coef2DPfS_S_S_S_S_PdE3Y_C;
	add.s32 	%r64, %r63, %r62;
	st.shared.f32 	[%r64], %f28;
	ld.global.f32 	%f29, [%rd44+4];
	mul.f32 	%f30, %f1, %f29;
	st.shared.f32 	[%r64+4], %f30;
	ld.global.f32 	%f31, [%rd44+8];
	mul.f32 	%f32, %f1, %f31;
	st.shared.f32 	[%r64+8], %f32;
	ld.global.f32 	%f33, [%rd44+12];
	mul.f32 	%f34, %f1, %f33;
	st.shared.f32 	[%r64+12], %f34;
	cvta.to.global.u64 	%rd45, %rd22;
	mul.wide.u32 	%rd46, %r9, 4;
	add.s64 	%rd47, %rd45, %rd46;
	ld.global.f32 	%f35, [%rd47];
	mul.f32 	%f36, %f1, %f35;
	mov.u32 	%r66, _ZZ6coef2DPfS_S_S_S_S_PdE4detY;
	add.s32 	%r67, %r66, %r43;
	st.shared.f32 	[%r67], %f36;
$L__BB1_5:
	bar.sync 	0;
	setp.gt.u32 	%p6, %r1, 22;
	mov.u32 	%r68, _ZZ6coef2DPfS_S_S_S_S_PdE3mat;
	mad.lo.s32 	%r10, %r4, 368, %r68;
	@%p6 bra 	$L__BB1_7;
	shl.b32 	%r69, %r1, 4;
	add.s32 	%r70, %r10, %r69;
	mov.b64 	%rd48, 0;
	st.shared.u64 	[%r70], %rd48;
	st.shared.u64 	[%r70+8], %rd48;
$L__BB1_7:
	setp.ge.s32 	%p7, %r39, %r42;
	bar.sync 	0;
	add.s32 	%r72, %r3, %r4;
	setp.ge.s32 	%p8, %r72, %r6;
	or.pred  	%p9, %p7, %p8;
	@%p9 bra 	$L__BB1_15;
	shl.b32 	%r73, %r1, 3;
	mov.u32 	%r74, _ZZ6coef2DPfS_S_S_S_S_PdE1X;
	add.s32 	%r75, %r74, %r73;
	ld.shared.f32 	%f2, [%r75];
	ld.shared.f32 	%f3, [%r75+4];
	shl.b32 	%r76, %r4, 3;
	mov.u32 	%r77, _ZZ6coef2DPfS_S_S_S_S_PdE1Y;
	add.s32 	%r78, %r77, %r76;
	ld.shared.f32 	%f4, [%r78];
	ld.shared.f32 	%f5, [%r78+4];
	shl.b32 	%r79, %r4, 4;
	mov.u32 	%r80, _ZZ6coef2DPfS_S_S_S_S_PdE3Y_C;
	add.s32 	%r81, %r80, %r79;
	ld.shared.f32 	%f37, [%r81];
	ld.shared.f32 	%f38, [%r81+4];
	ld.shared.f32 	%f39, [%r81+8];
	ld.shared.f32 	%f40, [%r81+12];
	shl.b32 	%r82, %r1, 4;
	mov.u32 	%r83, _ZZ6coef2DPfS_S_S_S_S_PdE3X_C;
	add.s32 	%r84, %r83, %r82;
	ld.shared.f32 	%f6, [%r84];
	ld.shared.f32 	%f7, [%r84+4];
	ld.shared.f32 	%f8, [%r84+8];
	ld.shared.f32 	%f9, [%r84+12];
	ld.const.f64 	%fd29, [d_Tran_Coef];
	ld.const.f64 	%fd30, [d_Tran_Coef+8];
	ld.const.f64 	%fd31, [d_Tran_Coef+16];
	ld.const.f64 	%fd32, [d_Tran_Coef+24];
	ld.const.f64 	%fd33, [d_Tran_Coef+32];
	ld.const.f64 	%fd34, [d_Tran_Coef+40];
	cvt.f64.f32 	%fd35, %f2;
	sub.f64 	%fd36, %fd35, %fd33;
	cvt.f64.f32 	%fd37, %f4;
	mul.f64 	%fd38, %fd29, %fd37;
	sub.f64 	%fd39, %fd36, %fd38;
	cvt.f64.f32 	%fd40, %f5;
	mul.f64 	%fd41, %fd31, %fd40;
	sub.f64 	%fd42, %fd39, %fd41;
	cvt.f64.f32 	%fd43, %f3;
	sub.f64 	%fd44, %fd43, %fd34;
	mul.f64 	%fd45, %fd30, %fd37;
	sub.f64 	%fd46, %fd44, %fd45;
	mul.f64 	%fd47, %fd32, %fd40;
	sub.f64 	%fd48, %fd46, %fd47;
	cvt.f64.f32 	%fd49, %f37;
	mul.f64 	%fd50, %fd29, %fd49;
	cvt.f64.f32 	%fd51, %f40;
	mul.f64 	%fd52, %fd31, %fd51;
	mul.f64 	%fd53, %fd31, %fd52;
	fma.rn.f64 	%fd54, %fd29, %fd50, %fd53;
	cvt.f64.f32 	%fd55, %f39;
	mul.f64 	%fd56, %fd29, %fd55;
	fma.rn.f64 	%fd57, %fd56, %fd31, %fd54;
	cvt.f64.f32 	%fd58, %f38;
	mul.f64 	%fd59, %fd29, %fd58;
	fma.rn.f64 	%fd1, %fd59, %fd31, %fd57;
	mul.f64 	%fd60, %fd56, %fd32;
	fma.rn.f64 	%fd61, %fd50, %fd30, %fd60;
	mul.f64 	%fd62, %fd31, %fd58;
	fma.rn.f64 	%fd63, %fd30, %fd62, %fd61;
	fma.rn.f64 	%fd2, %fd52, %fd32, %fd63;
	mul.f64 	%fd64, %fd31, %fd55;
	mul.f64 	%fd65, %fd30, %fd64;
	fma.rn.f64 	%fd66, %fd50, %fd30, %fd65;
	fma.rn.f64 	%fd67, %fd59, %fd32, %fd66;
	fma.rn.f64 	%fd3, %fd52, %fd32, %fd67;
	mul.f64 	%fd68, %fd30, %fd49;
	mul.f64 	%fd69, %fd32, %fd51;
	mul.f64 	%fd70, %fd32, %fd69;
	fma.rn.f64 	%fd71, %fd30, %fd68, %fd70;
	mul.f64 	%fd72, %fd30, %fd55;
	fma.rn.f64 	%fd73, %fd72, %fd32, %fd71;
	mul.f64 	%fd74, %fd30, %fd58;
	fma.rn.f64 	%fd4, %fd74, %fd32, %fd73;
	mul.f64 	%fd75, %fd1, %fd42;
	mul.f64 	%fd76, %fd4, %fd48;
	mul.f64 	%fd77, %fd48, %fd76;
	fma.rn.f64 	%fd78, %fd42, %fd75, %fd77;
	mul.f64 	%fd79, %fd2, %fd42;
	fma.rn.f64 	%fd80, %fd79, %fd48, %fd78;
	mul.f64 	%fd81, %fd3, %fd42;
	fma.rn.f64 	%fd82, %fd81, %fd48, %fd80;
	cvt.f64.f32 	%fd83, %f6;
	mul.f64 	%fd84, %fd42, %fd83;
	cvt.f64.f32 	%fd85, %f9;
	mul.f64 	%fd86, %fd48, %fd85;
	mul.f64 	%fd87, %fd48, %fd86;
	fma.rn.f64 	%fd88, %fd42, %fd84, %fd87;
	cvt.f64.f32 	%fd89, %f8;
	mul.f64 	%fd90, %fd42, %fd89;
	fma.rn.f64 	%fd91, %fd90, %fd48, %fd88;
	cvt.f64.f32 	%fd92, %f7;
	mul.f64 	%fd93, %fd42, %fd92;
	fma.rn.f64 	%fd5, %fd93, %fd48, %fd91;
	ld.shared.f32 	%f41, [%r8];
	shl.b32 	%r85, %r4, 2;
	mov.u32 	%r86, _ZZ6coef2DPfS_S_S_S_S_PdE4detY;
	add.s32 	%r87, %r86, %r85;
	ld.shared.f32 	%f42, [%r87];
	mul.f32 	%f10, %f41, %f42;
	mul.f64 	%fd6, %fd82, 0dBFE0000000000000;
	fma.rn.f64 	%fd94, %fd6, 0d3FF71547652B82FE, 0d4338000000000000;
	{
	.reg .b32 %temp; 
	mov.b64 	{%r11, %temp}, %fd94;
	}
	mov.f64 	%fd95, 0dC338000000000000;
	add.rn.f64 	%fd96, %fd94, %fd95;
	fma.rn.f64 	%fd97, %fd96, 0dBFE62E42FEFA39EF, %fd6;
	fma.rn.f64 	%fd98, %fd96, 0dBC7ABC9E3B39803F, %fd97;
	fma.rn.f64 	%fd99, %fd98, 0d3E5ADE1569CE2BDF, 0d3E928AF3FCA213EA;
	fma.rn.f64 	%fd100, %fd99, %fd98, 0d3EC71DEE62401315;
	fma.rn.f64 	%fd101, %fd100, %fd98, 0d3EFA01997C89EB71;
	fma.rn.f64 	%fd102, %fd101, %fd98, 0d3F2A01A014761F65;
	fma.rn.f64 	%fd103, %fd102, %fd98, 0d3F56C16C1852B7AF;
	fma.rn.f64 	%fd104, %fd103, %fd98, 0d3F81111111122322;
	fma.rn.f64 	%fd105, %fd104, %fd98, 0d3FA55555555502A1;
	fma.rn.f64 	%fd106, %fd105, %fd98, 0d3FC5555555555511;
	fma.rn.f64 	%fd107, %fd106, %fd98, 0d3FE000000000000B;
	fma.rn.f64 	%fd108, %fd107, %fd98, 0d3FF0000000000000;
	fma.rn.f64 	%fd109, %fd108, %fd98, 0d3FF0000000000000;
	{
	.reg .b32 %temp; 
	mov.b64 	{%r12, %temp}, %fd109;
	}
	{
	.reg .b32 %temp; 
	mov.b64 	{%temp, %r13}, %fd109;
	}
	shl.b32 	%r88, %r11, 20;
	add.s32 	%r89, %r88, %r13;
	mov.b64 	%fd287, {%r12, %r89};
	{
	.reg .b32 %temp; 
	mov.b64 	{%temp, %r90}, %fd6;
	}
	mov.b32 	%f43, %r90;
	abs.f32 	%f11, %f43;
	setp.lt.f32 	%p10, %f11, 0f4086232B;
	@%p10 bra 	$L__BB1_11;
	setp.lt.f64 	%p11, %fd6, 0d0000000000000000;
	add.f64 	%fd110, %fd6, 0d7FF0000000000000;
	selp.f64 	%fd287, 0d0000000000000000, %fd110, %p11;
	setp.geu.f32 	%p12, %f11, 0f40874800;
	@%p12 bra 	$L__BB1_11;
	shr.u32 	%r91, %r11, 31;
	add.s32 	%r92, %r11, %r91;
	shr.s32 	%r93, %r92, 1;
	shl.b32 	%r94, %r93, 20;
	add.s32 	%r95, %r13, %r94;
	mov.b64 	%fd111, {%r12, %r95};
	sub.s32 	%r96, %r11, %r93;
	shl.b32 	%r97, %r96, 20;
	add.s32 	%r98, %r97, 1072693248;
	mov.b32 	%r99, 0;
	mov.b64 	%fd112, {%r99, %r98};
	mul.f64 	%fd287, %fd112, %fd111;
$L__BB1_11:
	mul.f64 	%fd11, %fd5, 0dBFE0000000000000;
	fma.rn.f64 	%fd113, %fd11, 0d3FF71547652B82FE, 0d4338000000000000;
	{
	.reg .b32 %temp; 
	mov.b64 	{%r14, %temp}, %fd113;
	}
	mov.f64 	%fd114, 0dC338000000000000;
	add.rn.f64 	%fd115, %fd113, %fd114;
	fma.rn.f64 	%fd116, %fd115, 0dBFE62E42FEFA39EF, %fd11;
	fma.rn.f64 	%fd117, %fd115, 0dBC7ABC9E3B39803F, %fd116;
	fma.rn.f64 	%fd118, %fd117, 0d3E5ADE1569CE2BDF, 0d3E928AF3FCA213EA;
	fma.rn.f64 	%fd119, %fd118, %fd117, 0d3EC71DEE62401315;
	fma.rn.f64 	%fd120, %fd119, %fd117, 0d3EFA01997C89EB71;
	fma.rn.f64 	%fd121, %fd120, %fd117, 0d3F2A01A014761F65;
	fma.rn.f64 	%fd122, %fd121, %fd117, 0d3F56C16C1852B7AF;
	fma.rn.f64 	%fd123, %fd122, %fd117, 0d3F81111111122322;
	fma.rn.f64 	%fd124, %fd123, %fd117, 0d3FA55555555502A1;
	fma.rn.f64 	%fd125, %fd124, %fd117, 0d3FC5555555555511;
	fma.rn.f64 	%fd126, %fd125, %fd117, 0d3FE000000000000B;
	fma.rn.f64 	%fd127, %fd126, %fd117, 0d3FF0000000000000;
	fma.rn.f64 	%fd128, %fd127, %fd117, 0d3FF0000000000000;
	{
	.reg .b32 %temp; 
	mov.b64 	{%r15, %temp}, %fd128;
	}
	{
	.reg .b32 %temp; 
	mov.b64 	{%temp, %r16}, %fd128;
	}
	shl.b32 	%r100, %r14, 20;
	add.s32 	%r101, %r100, %r16;
	mov.b64 	%fd288, {%r15, %r101};
	{
	.reg .b32 %temp; 
	mov.b64 	{%temp, %r102}, %fd11;
	}
	mov.b32 	%f44, %r102;
	abs.f32 	%f12, %f44;
	setp.lt.f32 	%p13, %f12, 0f4086232B;
	@%p13 bra 	$L__BB1_14;
	setp.lt.f64 	%p14, %fd11, 0d0000000000000000;
	add.f64 	%fd129, %fd11, 0d7FF0000000000000;
	selp.f64 	%fd288, 0d0000000000000000, %fd129, %p14;
	setp.geu.f32 	%p15, %f12, 0f40874800;
	@%p15 bra 	$L__BB1_14;
	shr.u32 	%r103, %r14, 31;
	add.s32 	%r104, %r14, %r103;
	shr.s32 	%r105, %r104, 1;
	shl.b32 	%r106, %r105, 20;
	add.s32 	%r107, %r16, %r106;
	mov.b64 	%fd130, {%r15, %r107};
	sub.s32 	%r108, %r14, %r105;
	shl.b32 	%r109, %r108, 20;
	add.s32 	%r110, %r109, 1072693248;
	mov.b32 	%r111, 0;
	mov.b64 	%fd131, {%r111, %r110};
	mul.f64 	%fd288, %fd131, %fd130;
$L__BB1_14:
	add.f64 	%fd132, %fd287, %fd288;
	cvt.f64.f32 	%fd133, %f10;
	mul.f64 	%fd134, %fd132, %fd133;
	ld.const.f64 	%fd135, [d_Tran_Coef];
	cvt.f64.f32 	%fd136, %f4;
	ld.const.f64 	%fd137, [d_Tran_Coef+16];
	cvt.f64.f32 	%fd138, %f5;
	mul.f64 	%fd139, %fd137, %fd138;
	fma.rn.f64 	%fd140, %fd135, %fd136, %fd139;
	ld.const.f64 	%fd141, [d_Tran_Coef+32];
	add.f64 	%fd142, %fd140, %fd141;
	ld.const.f64 	%fd143, [d_Tran_Coef+8];
	ld.const.f64 	%fd144, [d_Tran_Coef+24];
	mul.f64 	%fd145, %fd144, %fd138;
	fma.rn.f64 	%fd146, %fd143, %fd136, %fd145;
	ld.const.f64 	%fd147, [d_Tran_Coef+40];
	add.f64 	%fd148, %fd146, %fd147;
	cvt.rn.f32.f64 	%f45, %fd142;
	cvt.rn.f32.f64 	%f46, %fd148;
	cvt.rn.f32.f64 	%f47, %fd1;
	cvt.rn.f32.f64 	%f48, %fd2;
	cvt.rn.f32.f64 	%f49, %fd3;
	cvt.rn.f32.f64 	%f50, %fd4;
	bar.sync 	0;
	mul.f32 	%f51, %f45, %f47;
	mul.f32 	%f52, %f46, %f50;
	mul.f32 	%f53, %f52, %f46;
	fma.rn.f32 	%f54, %f51, %f45, %f53;
	mul.f32 	%f55, %f45, %f48;
	fma.rn.f32 	%f56, %f55, %f46, %f54;
	mul.f32 	%f57, %f45, %f49;
	fma.rn.f32 	%f58, %f57, %f46, %f56;
	cvt.f64.f32 	%fd149, %f58;
	mov.u32 	%r112, %tid.x;
	mov.u32 	%r113, _ZZ6coef2DPfS_S_S_S_S_PdE3mat;
	mad.lo.s32 	%r114, %r112, 368, %r113;
	mul.f64 	%fd150, %fd134, %fd149;
	atom.shared.add.f64 	%fd151, [%r114], %fd150;
	add.f32 	%f59, %f47, %f47;
	mul.f32 	%f60, %f59, %f45;
	mul.f32 	%f61, %f46, %f48;
	add.f32 	%f62, %f61, %f60;
	mul.f32 	%f63, %f46, %f49;
	add.f32 	%f64, %f63, %f62;
	cvt.f64.f32 	%fd152, %f64;
	mul.f64 	%fd153, %fd134, %fd152;
	atom.shared.add.f64 	%fd154, [%r114+8], %fd153;
	add.f32 	%f65, %f55, %f57;
	add.f32 	%f66, %f50, %f50;
	mul.f32 	%f67, %f66, %f46;
	add.f32 	%f68, %f65, %f67;
	cvt.f64.f32 	%fd155, %f68;
	mul.f64 	%fd156, %fd134, %fd155;
	atom.shared.add.f64 	%fd157, [%r114+16], %fd156;
	mul.f32 	%f69, %f47, 0fC0000000;
	mul.f32 	%f70, %f69, %f45;
	mul.f32 	%f71, %f2, %f70;
	mul.f32 	%f72, %f3, %f55;
	sub.f32 	%f73, %f71, %f72;
	mul.f32 	%f74, %f2, %f61;
	sub.f32 	%f75, %f73, %f74;
	mul.f32 	%f76, %f3, %f57;
	sub.f32 	%f77, %f75, %f76;
	mul.f32 	%f78, %f2, %f63;
	sub.f32 	%f79, %f77, %f78;
	mul.f32 	%f80, %f3, %f67;
	sub.f32 	%f81, %f79, %f80;
	cvt.f64.f32 	%fd158, %f81;
	mul.f64 	%fd159, %fd134, %fd158;
	atom.shared.add.f64 	%fd160, [%r114+24], %fd159;
	mul.f32 	%f82, %f67, %f46;
	fma.rn.f32 	%f83, %f60, %f45, %f82;
	add.f32 	%f84, %f49, %f49;
	mul.f32 	%f85, %f84, %f45;
	fma.rn.f32 	%f86, %f85, %f46, %f83;
	add.f32 	%f87, %f48, %f48;
	mul.f32 	%f88, %f87, %f45;
	fma.rn.f32 	%f89, %f88, %f46, %f86;
	cvt.f64.f32 	%fd161, %f89;
	mul.f64 	%fd162, %fd134, %fd161;
	atom.shared.add.f64 	%fd163, [%r114+32], %fd162;
	mul.f32 	%f90, %f50, 0fC0000000;
	mul.f32 	%f91, %f90, %f46;
	sub.f32 	%f92, %f91, %f57;
	sub.f32 	%f93, %f92, %f55;
	cvt.f64.f32 	%fd164, %f93;
	mul.f64 	%fd165, %fd134, %fd164;
	atom.shared.add.f64 	%fd166, [%r114+40], %fd165;
	add.f32 	%f94, %f63, %f61;
	add.f32 	%f95, %f94, %f60;
	cvt.f64.f32 	%fd167, %f95;
	mul.f64 	%fd168, %fd134, %fd167;
	atom.shared.add.f64 	%fd169, [%r114+48], %fd168;
	mul.f32 	%f96, %f2, %f67;
	mul.f32 	%f97, %f3, %f63;
	sub.f32 	%f98, %f96, %f97;
	fma.rn.f32 	%f99, %f2, %f57, %f98;
	mul.f32 	%f100, %f3, %f61;
	sub.f32 	%f101, %f99, %f100;
	fma.rn.f32 	%f102, %f2, %f55, %f101;
	mul.f32 	%f103, %f3, %f60;
	sub.f32 	%f104, %f102, %f103;
	cvt.f64.f32 	%fd170, %f104;
	mul.f64 	%fd171, %fd134, %fd170;
	atom.shared.add.f64 	%fd172, [%r114+56], %fd171;
	cvt.f64.f32 	%fd173, %f47;
	mul.f64 	%fd174, %fd134, %fd173;
	atom.shared.add.f64 	%fd175, [%r114+64], %fd174;
	add.f32 	%f105, %f48, %f49;
	cvt.f64.f32 	%fd176, %f105;
	mul.f64 	%fd177, %fd134, %fd176;
	atom.shared.add.f64 	%fd178, [%r114+72], %fd177;
	mul.f32 	%f106, %f2, %f69;
	mul.f32 	%f107, %f3, %f48;
	sub.f32 	%f108, %f106, %f107;
	mul.f32 	%f109, %f3, %f49;
	sub.f32 	%f110, %f108, %f109;
	cvt.f64.f32 	%fd179, %f110;
	mul.f64 	%fd180, %fd134, %fd179;
	atom.shared.add.f64 	%fd181, [%r114+80], %fd180;
	cvt.f64.f32 	%fd182, %f50;
	mul.f64 	%fd183, %fd134, %fd182;
	atom.shared.add.f64 	%fd184, [%r114+88], %fd183;
	neg.f32 	%f111, %f48;
	mul.f32 	%f112, %f2, %f111;
	mul.f32 	%f113, %f2, %f49;
	sub.f32 	%f114, %f112, %f113;
	mul.f32 	%f115, %f3, %f66;
	sub.f32 	%f116, %f114, %f115;
	cvt.f64.f32 	%fd185, %f116;
	mul.f64 	%fd186, %fd134, %fd185;
	atom.shared.add.f64 	%fd187, [%r114+96], %fd186;
	mul.f32 	%f117, %f2, %f47;
	mul.f32 	%f118, %f2, %f117;
	mul.f32 	%f119, %f6, %f45;
	fma.rn.f32 	%f120, %f119, %f45, %f118;
	mul.f32 	%f121, %f3, %f50;
	fma.rn.f32 	%f122, %f3, %f121, %f120;
	mul.f32 	%f123, %f9, %f46;
	fma.rn.f32 	%f124, %f123, %f46, %f122;
	mul.f32 	%f125, %f8, %f45;
	mul.f32 	%f126, %f125, %f46;
	add.f32 	%f127, %f126, %f124;
	mul.f32 	%f128, %f7, %f45;
	mul.f32 	%f129, %f128, %f46;
	add.f32 	%f130, %f129, %f127;
	mul.f32 	%f131, %f2, %f48;
	mul.f32 	%f132, %f3, %f131;
	add.f32 	%f133, %f132, %f130;
	mul.f32 	%f134, %f3, %f113;
	add.f32 	%f135, %f134, %f133;
	cvt.f64.f32 	%fd188, %f135;
	mul.f64 	%fd189, %fd134, %fd188;
	atom.shared.add.f64 	%fd190, [%r114+104], %fd189;
	atom.shared.add.f64 	%fd191, [%r114+112], %fd168;
	add.f32 	%f136, %f57, %f67;
	add.f32 	%f137, %f55, %f136;
	cvt.f64.f32 	%fd192, %f137;
	mul.f64 	%fd193, %fd134, %fd192;
	atom.shared.add.f64 	%fd194, [%r114+120], %fd193;
	mul.f32 	%f138, %f3, %f91;
	sub.f32 	%f139, %f138, %f78;
	sub.f32 	%f140, %f139, %f76;
	sub.f32 	%f141, %f140, %f74;
	sub.f32 	%f142, %f141, %f72;
	mul.f32 	%f143, %f2, %f60;
	sub.f32 	%f144, %f142, %f143;
	cvt.f64.f32 	%fd195, %f144;
	mul.f64 	%fd196, %fd134, %fd195;
	atom.shared.add.f64 	%fd197, [%r114+128], %fd196;
	neg.f32 	%f145, %f49;
	sub.f32 	%f146, %f145, %f48;
	cvt.f64.f32 	%fd198, %f146;
	mul.f64 	%fd199, %fd134, %fd198;
	atom.shared.add.f64 	%fd200, [%r114+136], %fd199;
	add.f32 	%f147, %f59, %f90;
	cvt.f64.f32 	%fd201, %f147;
	mul.f64 	%fd202, %fd134, %fd201;
	atom.shared.add.f64 	%fd203, [%r114+144], %fd202;
	fma.rn.f32 	%f148, %f2, %f84, %f115;
	fma.rn.f32 	%f149, %f2, %f87, %f148;
	mul.f32 	%f150, %f3, %f59;
	sub.f32 	%f151, %f149, %f150;
	cvt.f64.f32 	%fd204, %f151;
	mul.f64 	%fd205, %fd134, %fd204;
	atom.shared.add.f64 	%fd206, [%r114+152], %fd205;
	atom.shared.add.f64 	%fd207, [%r114+160], %fd177;
	mul.f32 	%f152, %f3, %f84;
	mul.f32 	%f153, %f2, %f66;
	sub.f32 	%f154, %f153, %f152;
	mul.f32 	%f155, %f3, %f87;
	sub.f32 	%f156, %f154, %f155;
	mul.f32 	%f157, %f2, %f59;
	sub.f32 	%f158, %f156, %f157;
	cvt.f64.f32 	%fd208, %f158;
	mul.f64 	%fd209, %fd134, %fd208;
	atom.shared.add.f64 	%fd210, [%r114+168], %fd209;
	mul.f32 	%f159, %f2, %f112;
	fma.rn.f32 	%f160, %f125, %f45, %f159;
	fma.rn.f32 	%f161, %f3, %f107, %f160;
	mul.f32 	%f162, %f8, %f46;
	mul.f32 	%f163, %f162, %f46;
	sub.f32 	%f164, %f161, %f163;
	mul.f32 	%f165, %f2, %f113;
	sub.f32 	%f166, %f164, %f165;
	fma.rn.f32 	%f167, %f128, %f45, %f166;
	fma.rn.f32 	%f168, %f3, %f109, %f167;
	mul.f32 	%f169, %f7, %f46;
	mul.f32 	%f170, %f169, %f46;
	sub.f32 	%f171, %f168, %f170;
	add.f32 	%f172, %f6, %f6;
	mul.f32 	%f173, %f172, %f45;
	mul.f32 	%f174, %f173, %f46;
	sub.f32 	%f175, %f171, %f174;
	add.f32 	%f176, %f9, %f9;
	mul.f32 	%f177, %f176, %f45;
	fma.rn.f32 	%f178, %f177, %f46, %f175;
	fma.rn.f32 	%f179, %f3, %f157, %f178;
	mul.f32 	%f180, %f3, %f153;
	sub.f32 	%f181, %f179, %f180;
	cvt.f64.f32 	%fd211, %f181;
	mul.f64 	%fd212, %fd134, %fd211;
	atom.shared.add.f64 	%fd213, [%r114+176], %fd212;
	add.f32 	%f182, %f173, %f162;
	add.f32 	%f183, %f169, %f182;
	cvt.f64.f32 	%fd214, %f183;
	mul.f64 	%fd215, %fd134, %fd214;
	atom.shared.add.f64 	%fd216, [%r114+184], %fd215;
	add.f32 	%f184, %f125, %f128;
	mul.f32 	%f185, %f176, %f46;
	add.f32 	%f186, %f184, %f185;
	cvt.f64.f32 	%fd217, %f186;
	mul.f64 	%fd218, %fd134, %fd217;
	atom.shared.add.f64 	%fd219, [%r114+192], %fd218;
	mul.f32 	%f187, %f6, 0fC0000000;
	mul.f32 	%f188, %f187, %f45;
	mul.f32 	%f189, %f2, %f188;
	mul.f32 	%f190, %f3, %f125;
	sub.f32 	%f191, %f189, %f190;
	mul.f32 	%f192, %f2, %f162;
	sub.f32 	%f193, %f191, %f192;
	mul.f32 	%f194, %f3, %f128;
	sub.f32 	%f195, %f193, %f194;
	mul.f32 	%f196, %f2, %f169;
	sub.f32 	%f197, %f195, %f196;
	mul.f32 	%f198, %f3, %f185;
	sub.f32 	%f199, %f197, %f198;
	cvt.f64.f32 	%fd220, %f199;
	mul.f64 	%fd221, %fd134, %fd220;
	atom.shared.add.f64 	%fd222, [%r114+200], %fd221;
	atom.shared.add.f64 	%fd223, [%r114+208], %fd150;
	mul.f32 	%f200, %f45, %f111;
	sub.f32 	%f201, %f200, %f57;
	sub.f32 	%f202, %f201, %f67;
	cvt.f64.f32 	%fd224, %f202;
	mul.f64 	%fd225, %fd134, %fd224;
	atom.shared.add.f64 	%fd226, [%r114+216], %fd225;
	atom.shared.add.f64 	%fd227, [%r114+224], %fd153;
	mul.f32 	%f203, %f3, %f70;
	fma.rn.f32 	%f204, %f2, %f55, %f203;
	sub.f32 	%f205, %f204, %f100;
	fma.rn.f32 	%f206, %f2, %f57, %f205;
	sub.f32 	%f207, %f206, %f97;
	add.f32 	%f208, %f96, %f207;
	cvt.f64.f32 	%fd228, %f208;
	mul.f64 	%fd229, %fd134, %fd228;
	atom.shared.add.f64 	%fd230, [%r114+232], %fd229;
	atom.shared.add.f64 	%fd231, [%r114+240], %fd183;
	sub.f32 	%f209, %f111, %f49;
	cvt.f64.f32 	%fd232, %f209;
	mul.f64 	%fd233, %fd134, %fd232;
	atom.shared.add.f64 	%fd234, [%r114+248], %fd233;
	fma.rn.f32 	%f210, %f2, %f90, %f109;
	add.f32 	%f211, %f107, %f210;
	cvt.f64.f32 	%fd235, %f211;
	mul.f64 	%fd236, %fd134, %fd235;
	atom.shared.add.f64 	%fd237, [%r114+256], %fd236;
	atom.shared.add.f64 	%fd238, [%r114+264], %fd174;
	add.f32 	%f212, %f113, %f131;
	sub.f32 	%f213, %f212, %f150;
	cvt.f64.f32 	%fd239, %f213;
	mul.f64 	%fd240, %fd134, %fd239;
	atom.shared.add.f64 	%fd241, [%r114+272], %fd240;
	mul.f32 	%f214, %f3, %f47;
	mul.f32 	%f215, %f3, %f214;
	mul.f32 	%f216, %f6, %f46;
	fma.rn.f32 	%f217, %f216, %f46, %f215;
	mul.f32 	%f218, %f2, %f50;
	fma.rn.f32 	%f219, %f2, %f218, %f217;
	mul.f32 	%f220, %f9, %f45;
	fma.rn.f32 	%f221, %f220, %f45, %f219;
	sub.f32 	%f222, %f221, %f126;
	sub.f32 	%f223, %f222, %f129;
	sub.f32 	%f224, %f223, %f132;
	sub.f32 	%f225, %f224, %f134;
	cvt.f64.f32 	%fd242, %f225;
	mul.f64 	%fd243, %fd134, %fd242;
	atom.shared.add.f64 	%fd244, [%r114+280], %fd243;
	fma.rn.f32 	%f226, %f187, %f46, %f125;
	add.f32 	%f227, %f128, %f226;
	cvt.f64.f32 	%fd245, %f227;
	mul.f64 	%fd246, %fd134, %fd245;
	atom.shared.add.f64 	%fd247, [%r114+288], %fd246;
	neg.f32 	%f228, %f8;
	mul.f32 	%f229, %f228, %f46;
	sub.f32 	%f230, %f229, %f169;
	add.f32 	%f231, %f177, %f230;
	cvt.f64.f32 	%fd248, %f231;
	mul.f64 	%fd249, %fd134, %fd248;
	atom.shared.add.f64 	%fd250, [%r114+296], %fd249;
	mul.f32 	%f232, %f172, %f46;
	mul.f32 	%f233, %f2, %f232;
	mul.f32 	%f234, %f2, %f125;
	sub.f32 	%f235, %f233, %f234;
	fma.rn.f32 	%f236, %f3, %f162, %f235;
	mul.f32 	%f237, %f2, %f128;
	sub.f32 	%f238, %f236, %f237;
	fma.rn.f32 	%f239, %f3, %f169, %f238;
	mul.f32 	%f240, %f3, %f177;
	sub.f32 	%f241, %f239, %f240;
	cvt.f64.f32 	%fd251, %f241;
	mul.f64 	%fd252, %fd134, %fd251;
	atom.shared.add.f64 	%fd253, [%r114+304], %fd252;
	cvt.f64.f32 	%fd254, %f6;
	mul.f64 	%fd255, %fd134, %fd254;
	atom.shared.add.f64 	%fd256, [%r114+312], %fd255;
	add.f32 	%f242, %f7, %f8;
	cvt.f64.f32 	%fd257, %f242;
	mul.f64 	%fd258, %fd134, %fd257;
	atom.shared.add.f64 	%fd259, [%r114+320], %fd258;
	mul.f32 	%f243, %f2, %f187;
	mul.f32 	%f244, %f3, %f8;
	sub.f32 	%f245, %f243, %f244;
	mul.f32 	%f246, %f3, %f7;
	sub.f32 	%f247, %f245, %f246;
	cvt.f64.f32 	%fd260, %f247;
	mul.f64 	%fd261, %fd134, %fd260;
	atom.shared.add.f64 	%fd262, [%r114+328], %fd261;
	cvt.f64.f32 	%fd263, %f9;
	mul.f64 	%fd264, %fd134, %fd263;
	atom.shared.add.f64 	%fd265, [%r114+336], %fd264;
	mul.f32 	%f248, %f2, %f228;
	mul.f32 	%f249, %f2, %f7;
	sub.f32 	%f250, %f248, %f249;
	mul.f32 	%f251, %f3, %f176;
	sub.f32 	%f252, %f250, %f251;
	cvt.f64.f32 	%fd266, %f252;
	mul.f64 	%fd267, %fd134, %fd266;
	atom.shared.add.f64 	%fd268, [%r114+344], %fd267;
	mul.f32 	%f253, %f2, %f6;
	mul.f32 	%f254, %f3, %f9;
	mul.f32 	%f255, %f3, %f254;
	fma.rn.f32 	%f256, %f2, %f253, %f255;
	mul.f32 	%f257, %f2, %f8;
	fma.rn.f32 	%f258, %f3, %f257, %f256;
	fma.rn.f32 	%f259, %f3, %f249, %f258;
	cvt.f64.f32 	%fd269, %f259;
	mul.f64 	%fd270, %fd134, %fd269;
	atom.shared.add.f64 	%fd271, [%r114+352], %fd270;
$L__BB1_15:
	bar.sync 	0;
	ld.const.u32 	%r115, [d_Data_Coef+8];
	mov.u32 	%r116, %tid.x;
	mul.lo.s32 	%r17, %r115, %r116;
	setp.gt.u32 	%p16, %r17, 45;
	@%p16 bra 	$L__BB1_37;
	mov.u32 	%r117, %nctaid.x;
	mov.u32 	%r118, %ctaid.y;
	mov.u32 	%r119, %tid.y;
	mul.lo.s32 	%r120, %r119, 46;
	mov.u32 	%r121, %ctaid.x;
	mad.lo.s32 	%r122, %r118, %r117, %r121;
	mad.lo.s32 	%r123, %r122, 1472, %r120;
	add.s32 	%r124, %r123, %r17;
	cvt.rn.f64.u32 	%fd16, %r124;
	{
	.reg .b32 %temp; 
	mov.b64 	{%temp, %r125}, %fd16;
	}
	and.b32  	%r126, %r125, 2147483647;
	{
	.reg .b32 %temp; 
	mov.b64 	{%r127, %temp}, %fd16;
	}
	mov.f64 	%fd272, 0d4157000000000000;
	{
	.reg .b32 %temp; 
	mov.b64 	{%temp, %r128}, %fd272;
	}
	and.b32  	%r130, %r128, 2147483647;
	{
	.reg .b32 %temp; 
	mov.b64 	{%r131, %temp}, %fd272;
	}
	mov.b64 	%fd289, {%r127, %r126};
	mov.b64 	%fd290, {%r131, %r130};
	max.u32 	%r132, %r126, %r130;
	setp.lt.u32 	%p17, %r132, 2146435072;
	@%p17 bra 	$L__BB1_20;
	setp.num.f64 	%p33, %fd289, %fd289;
	setp.num.f64 	%p34, %fd290, %fd290;
	and.pred  	%p35, %p33, %p34;
	@%p35 bra 	$L__BB1_19;
	mov.f64 	%fd282, 0d4157000000000000;
	add.rn.f64 	%fd291, %fd16, %fd282;
	bra.uni 	$L__BB1_36;
$L__BB1_19:
	setp.eq.f64 	%p36, %fd289, 0d7FF0000000000000;
	selp.f64 	%fd291, 0dFFF8000000000000, %fd16, %p36;
	bra.uni 	$L__BB1_36;
$L__BB1_20:
	setp.eq.f64 	%p18, %fd290, 0d0000000000000000;
	mov.f64 	%fd291, 0dFFF8000000000000;
	@%p18 bra 	$L__BB1_36;
	setp.ltu.f64 	%p19, %fd289, %fd290;
	mov.f64 	%fd291, %fd16;
	@%p19 bra 	$L__BB1_36;
	{
	.reg .b32 %temp; 
	mov.b64 	{%temp, %r133}, %fd289;
	}
	shr.u32 	%r160, %r133, 20;
	{
	.reg .b32 %temp; 
	mov.b64 	{%temp, %r19}, %fd290;
	}
	shr.u32 	%r161, %r19, 20;
	setp.gt.u32 	%p20, %r133, 1048575;
	@%p20 bra 	$L__BB1_24;
	mul.f64 	%fd289, %fd289, 0d4350000000000000;
	{
	.reg .b32 %temp; 
	mov.b64 	{%temp, %r134}, %fd289;
	}
	shr.u32 	%r135, %r134, 20;
	add.s32 	%r136, %r160, %r135;
	add.s32 	%r160, %r136, -54;
$L__BB1_24:
	setp.gt.u32 	%p21, %r19, 1048575;
	@%p21 bra 	$L__BB1_26;
	mul.f64 	%fd290, %fd290, 0d4350000000000000;
	{
	.reg .b32 %temp; 
	mov.b64 	{%temp, %r137}, %fd290;
	}
	shr.u32 	%r138, %r137, 20;
	add.s32 	%r139, %r161, %r138;
	add.s32 	%r161, %r139, -54;
$L__BB1_26:
	mov.b64 	%rd50, %fd289;
	mov.b64 	%rd51, %fd290;
	and.b64  	%rd52, %rd50, 4503599627370495;
	or.b64  	%rd73, %rd52, 4503599627370496;
	and.b64  	%rd53, %rd51, 4503599627370495;
	or.b64  	%rd2, %rd53, 4503599627370496;
	sub.s32 	%r25, %r160, %r161;
	min.s32 	%r26, %r25, 0;
	add.s32 	%r140, %r161, %r26;
	sub.s32 	%r141, %r160, %r140;
	add.s32 	%r142, %r141, 1;
	and.b32  	%r27, %r142, 3;
	setp.eq.s32 	%p22, %r27, 0;
	mov.u32 	%r164, %r25;
	@%p22 bra 	$L__BB1_29;
	neg.s32 	%r162, %r27;
	mov.u32 	%r164, %r25;
$L__BB1_28:
	.pragma "nounroll";
	sub.s64 	%rd54, %rd73, %rd2;
	mov.b64 	%fd274, %rd54;
	{
	.reg .b32 %temp; 
	mov.b64 	{%temp, %r143}, %fd274;
	}
	setp.lt.s32 	%p23, %r143, 0;
	selp.b64 	%rd76, %rd73, %rd54, %p23;
	shl.b64 	%rd73, %rd76, 1;
	add.s32 	%r164, %r164, -1;
	add.s32 	%r162, %r162, 1;
	setp.ne.s32 	%p24, %r162, 0;
	@%p24 bra 	$L__BB1_28;
$L__BB1_29:
	sub.s32 	%r144, %r25, %r26;
	setp.lt.u32 	%p25, %r144, 3;
	@%p25 bra 	$L__BB1_31;
$L__BB1_30:
	sub.s64 	%rd55, %rd73, %rd2;
	mov.b64 	%fd275, %rd55;
	{
	.reg .b32 %temp; 
	mov.b64 	{%temp, %r145}, %fd275;
	}
	setp.lt.s32 	%p26, %r145, 0;
	selp.b64 	%rd56, %rd73, %rd55, %p26;
	shl.b64 	%rd57, %rd56, 1;
	sub.s64 	%rd58, %rd57, %rd2;
	mov.b64 	%fd276, %rd58;
	{
	.reg .b32 %temp; 
	mov.b64 	{%temp, %r146}, %fd276;
	}
	setp.lt.s32 	%p27, %r146, 0;
	selp.b64 	%rd59, %rd57, %rd58, %p27;
	shl.b64 	%rd60, %rd59, 1;
	sub.s64 	%rd61, %rd60, %rd2;
	mov.b64 	%fd277, %rd61;
	{
	.reg .b32 %temp; 
	mov.b64 	{%temp, %r147}, %fd277;
	}
	setp.lt.s32 	%p28, %r147, 0;
	selp.b64 	%rd62, %rd60, %rd61, %p28;
	shl.b64 	%rd63, %rd62, 1;
	sub.s64 	%rd64, %rd63, %rd2;
	mov.b64 	%fd278, %rd64;
	{
	.reg .b32 %temp; 
	mov.b64 	{%temp, %r148}, %fd278;
	}
	setp.lt.s32 	%p29, %r148, 0;
	selp.b64 	%rd76, %rd63, %rd64, %p29;
	shl.b64 	%rd73, %rd76, 1;
	add.s32 	%r35, %r164, -4;
	setp.gt.s32 	%p30, %r164, 3;
	mov.u32 	%r164, %r35;
	@%p30 bra 	$L__BB1_30;
$L__BB1_31:
	and.b64  	%rd12, %rd76, 9223372036854775807;
	setp.eq.s64 	%p31, %rd12, 0;
	mov.b64 	%rd77, 0;
	@%p31 bra 	$L__BB1_35;
	mov.b64 	%fd279, %rd12;
	mul.f64 	%fd280, %fd279, 0d4350000000000000;
	{
	.reg .b32 %temp; 
	mov.b64 	{%temp, %r149}, %fd280;
	}
	shr.u32 	%r150, %r149, 20;
	sub.s32 	%r151, 55, %r150;
	sub.s32 	%r36, %r161, %r151;
	shl.b64 	%rd13, %rd12, %r151;
	setp.gt.s32 	%p32, %r36, 0;
	@%p32 bra 	$L__BB1_34;
	sub.s32 	%r153, 1, %r36;
	shr.u64 	%rd77, %rd13, %r153;
	bra.uni 	$L__BB1_35;
$L__BB1_34:
	add.s32 	%r152, %r36, -1;
	cvt.u64.u32 	%rd66, %r152;
	shl.b64 	%rd67, %rd66, 52;
	add.s64 	%rd77, %rd67, %rd13;
$L__BB1_35:
	mov.b64 	%fd281, %rd77;
	abs.f64 	%fd291, %fd281;
$L__BB1_36:
	ld.param.u64 	%rd71, [_Z6coef2DPfS_S_S_S_S_Pd_param_6];
	cvt.rni.s32.f64 	%r154, %fd291;
	cvta.to.global.u64 	%rd68, %rd71;
	mul.wide.s32 	%rd69, %r154, 8;
	add.s64 	%rd70, %rd68, %rd69;
	mov.u32 	%r156, _ZZ6coef2DPfS_S_S_S_S_PdE3mat;
	mad.lo.s32 	%r157, %r119, 368, %r156;
	shl.b32 	%r158, %r17, 3;
	add.s32 	%r159, %r157, %r158;
	ld.shared.f64 	%fd283, [%r159];
	atom.global.add.f64 	%fd284, [%rd70], %fd283;
	ld.shared.f64 	%fd285, [%r159+8];
	atom.global.add.f64 	%fd286, [%rd70+8], %fd285;
$L__BB1_37:
	bar.sync 	0;
	ret;

}
	// .globl	_Z10compi_reduPdiii
.visible .entry _Z10compi_reduPdiii(
	.param .u64 .ptr .align 1 _Z10compi_reduPdiii_param_0,
	.param .u32 _Z10compi_reduPdiii_param_1,
	.param .u32 _Z10compi_reduPdiii_param_2,
	.param .u32 _Z10compi_reduPdiii_param_3
)
{
	.reg .pred 	%p<16>;
	.reg .b32 	%r<59>;
	.reg .b64 	%rd<36>;
	.reg .b64 	%fd<59>;

	ld.param.u64 	%rd12, [_Z10compi_reduPdiii_param_0];
	ld.param.u32 	%r19, [_Z10compi_reduPdiii_param_2];
	cvta.to.global.u64 	%rd1, %rd12;
	mov.u32 	%r21, %ctaid.x;
	mov.u32 	%r22, %ntid.x;
	mov.u32 	%r23, %tid.x;
	mad.lo.s32 	%r1, %r21, %r22, %r23;
	add.s32 	%r2, %r19, 1;
	shr.u32 	%r24, %r2, 31;
	add.s32 	%r25, %r2, %r24;
	shr.s32 	%r26, %r25, 1;
	setp.ge.s32 	%p1, %r1, %r26;
	@%p1 bra 	$L__BB2_16;
	and.b32  	%r27, %r19, 1;
	setp.eq.b32 	%p2, %r27, 1;
	not.pred 	%p3, %p2;
	@%p3 bra 	$L__BB2_3;
	ld.param.u32 	%r40, [_Z10compi_reduPdiii_param_1];
	shr.s32 	%r28, %r2, 1;
	add.s32 	%r29, %r28, -1;
	setp.ne.s32 	%p4, %r1, %r29;
	setp.gt.s32 	%p5, %r40, 0;
	and.pred  	%p6, %p4, %p5;
	@%p6 bra 	$L__BB2_4;
	bra.uni 	$L__BB2_16;
$L__BB2_3:
	ld.param.u32 	%r41, [_Z10compi_reduPdiii_param_1];
	setp.lt.s32 	%p7, %r41, 1;
	@%p7 bra 	$L__BB2_16;
$L__BB2_4:
	ld.param.u32 	%r48, [_Z10compi_reduPdiii_param_3];
	ld.param.u32 	%r42, [_Z10compi_reduPdiii_param_1];
	mul.lo.s32 	%r31, %r1, %r48;
	shl.b32 	%r32, %r31, 1;
	cvt.s64.s32 	%rd2, %r32;
	setp.lt.u32 	%p8, %r42, 16;
	mov.b32 	%r56, 0;
	@%p8 bra 	$L__BB2_7;
	ld.param.u32 	%r43, [_Z10compi_reduPdiii_param_1];
	and.b32  	%r33, %r43, 2147483632;
	neg.s32 	%r54, %r33;
	shl.b64 	%rd13, %rd2, 3;
	add.s64 	%rd14, %rd13, %rd1;
	add.s64 	%rd34, %rd14, 64;
$L__BB2_6:
	.pragma "nounroll";
	ld.param.u32 	%r49, [_Z10compi_reduPdiii_param_3];
	ld.param.u32 	%r44, [_Z10compi_reduPdiii_param_1];
	and.b32  	%r56, %r44, 2147483632;
	mul.wide.s32 	%rd15, %r49, 8;
	add.s64 	%rd16, %rd34, %rd15;
	ld.global.f64 	%fd1, [%rd16+-64];
	atom.global.add.f64 	%fd2, [%rd34+-64], %fd1;
	ld.global.f64 	%fd3, [%rd16+-56];
	atom.global.add.f64 	%fd4, [%rd34+-56], %fd3;
	ld.global.f64 	%fd5, [%rd16+-48];
	atom.global.add.f64 	%fd6, [%rd34+-48], %fd5;
	ld.global.f64 	%fd7, [%rd16+-40];
	atom.global.add.f64 	%fd8, [%rd34+-40], %fd7;
	ld.global.f64 	%fd9, [%rd16+-32];
	atom.global.add.f64 	%fd10, [%rd34+-32], %fd9;
	ld.global.f64 	%fd11, [%rd16+-24];
	atom.global.add.f64 	%fd12, [%rd34+-24], %fd11;
	ld.global.f64 	%fd13, [%rd16+-16];
	atom.global.add.f64 	%fd14, [%rd34+-16], %fd13;
	ld.global.f64 	%fd15, [%rd16+-8];
	atom.global.add.f64 	%fd16, [%rd34+-8], %fd15;
	ld.global.f64 	%fd17, [%rd16];
	atom.global.add.f64 	%fd18, [%rd34], %fd17;
	ld.global.f64 	%fd19, [%rd16+8];
	atom.global.add.f64 	%fd20, [%rd34+8], %fd19;
	ld.global.f64 	%fd21, [%rd16+16];
	atom.global.add.f64 	%fd22, [%rd34+16], %fd21;
	ld.global.f64 	%fd23, [%rd16+24];
	atom.global.add.f64 	%fd24, [%rd34+24], %fd23;
	ld.global.f64 	%fd25, [%rd16+32];
	atom.global.add.f64 	%fd26, [%rd34+32], %fd25;
	ld.global.f64 	%fd27, [%rd16+40];
	atom.global.add.f64 	%fd28, [%rd34+40], %fd27;
	ld.global.f64 	%fd29, [%rd16+48];
	atom.global.add.f64 	%fd30, [%rd34+48], %fd29;
	ld.global.f64 	%fd31, [%rd16+56];
	atom.global.add.f64 	%fd32, [%rd34+56], %fd31;
	add.s32 	%r54, %r54, 16;
	add.s64 	%rd34, %rd34, 128;
	setp.ne.s32 	%p9, %r54, 0;
	@%p9 bra 	$L__BB2_6;
$L__BB2_7:
	ld.param.u32 	%r45, [_Z10compi_reduPdiii_param_1];
	and.b32  	%r8, %r45, 15;
	setp.eq.s32 	%p10, %r8, 0;
	@%p10 bra 	$L__BB2_16;
	ld.param.u32 	%r50, [_Z10compi_reduPdiii_param_3];
	ld.param.u32 	%r46, [_Z10compi_reduPdiii_param_1];
	ld.param.u64 	%rd33, [_Z10compi_reduPdiii_param_0];
	mov.u32 	%r34, %ctaid.x;
	mov.u32 	%r35, %ntid.x;
	mov.u32 	%r36, %tid.x;
	mad.lo.s32 	%r37, %r34, %r35, %r36;
	mul.lo.s32 	%r38, %r37, %r50;
	shl.b32 	%r39, %r38, 1;
	cvt.s64.s32 	%rd6, %r39;
	cvta.to.global.u64 	%rd7, %rd33;
	and.b32  	%r9, %r46, 7;
	setp.lt.u32 	%p11, %r8, 8;
	@%p11 bra 	$L__BB2_10;
	ld.param.u32 	%r51, [_Z10compi_reduPdiii_param_3];
	cvt.u64.u32 	%rd17, %r56;
	add.s64 	%rd18, %rd17, %rd6;
	shl.b64 	%rd19, %rd18, 3;
	add.s64 	%rd20, %rd7, %rd19;
	mul.wide.s32 	%rd21, %r51, 8;
	add.s64 	%rd22, %rd20, %rd21;
	ld.global.f64 	%fd33, [%rd22];
	atom.global.add.f64 	%fd34, [%rd20], %fd33;
	ld.global.f64 	%fd35, [%rd22+8];
	atom.global.add.f64 	%fd36, [%rd20+8], %fd35;
	ld.global.f64 	%fd37, [%rd22+16];
	atom.global.add.f64 	%fd38, [%rd20+16], %fd37;
	ld.global.f64 	%fd39, [%rd22+24];
	atom.global.add.f64 	%fd40, [%rd20+24], %fd39;
	ld.global.f64 	%fd41, [%rd22+32];
	atom.global.add.f64 	%fd42, [%rd20+32], %fd41;
	ld.global.f64 	%fd43, [%rd22+40];
	atom.global.add.f64 	%fd44, [%rd20+40], %fd43;
	ld.global.f64 	%fd45, [%rd22+48];
	atom.global.add.f64 	%fd46, [%rd20+48], %fd45;
	ld.global.f64 	%fd47, [%rd22+56];
	atom.global.add.f64 	%fd48, [%rd20+56], %fd47;
	add.s32 	%r56, %r56, 8;
$L__BB2_10:
	setp.eq.s32 	%p12, %r9, 0;
	@%p12 bra 	$L__BB2_16;
	ld.param.u32 	%r47, [_Z10compi_reduPdiii_param_1];
	and.b32  	%r12, %r47, 3;
	setp.lt.u32 	%p13, %r9, 4;
	@%p13 bra 	$L__BB2_13;
	ld.param.u32 	%r52, [_Z10compi_reduPdiii_param_3];
	cvt.u64.u32 	%rd23, %r56;
	add.s64 	%rd24, %rd23, %rd6;
	shl.b64 	%rd25, %rd24, 3;
	add.s64 	%rd26, %rd7, %rd25;
	mul.wide.s32 	%rd27, %r52, 8;
	add.s64 	%rd28, %rd26, %rd27;
	ld.global.f64 	%fd49, [%rd28];
	atom.global.add.f64 	%fd50, [%rd26], %fd49;
	ld.global.f64 	%fd51, [%rd28+8];
	atom.global.add.f64 	%fd52, [%rd26+8], %fd51;
	ld.global.f64 	%fd53, [%rd28+16];
	atom.global.add.f64 	%fd54, [%rd26+16], %fd53;
	ld.global.f64 	%fd55, [%rd28+24];
	atom.global.add.f64 	%fd56, [%rd26+24], %fd55;
	add.s32 	%r56, %r56, 4;
$L__BB2_13:
	setp.eq.s32 	%p14, %r12, 0;
	@%p14 bra 	$L__BB2_16;
	ld.param.u32 	%r53, [_Z10compi_reduPdiii_param_3];
	mul.wide.s32 	%rd8, %r53, 8;
	cvt.u64.u32 	%rd29, %r56;
	add.s64 	%rd30, %rd6, %rd29;
	shl.b64 	%rd31, %rd30, 3;
	add.s64 	%rd35, %rd7, %rd31;
	neg.s32 	%r58, %r12;
$L__BB2_15:
	.pragma "nounroll";
	add.s64 	%rd32, %rd35, %rd8;
	ld.global.f64 	%fd57, [%rd32];
	atom.global.add.f64 	%fd58, [%rd35], %fd57;
	add.s64 	%rd35, %rd35, 8;
	add.s32 	%r58, %r58, 1;
	setp.ne.s32 	%p15, %r58, 0;
	@%p15 bra 	$L__BB2_15;
$L__BB2_16:
	bar.sync 	0;
	ret;

}
	// .globl	_Z6coef3DPfS_S_S_S_S_Pd
.visible .entry _Z6coef3DPfS_S_S_S_S_Pd(
	.param .u64 .ptr .align 1 _Z6coef3DPfS_S_S_S_S_Pd_param_0,
	.param .u64 .ptr .align 1 _Z6coef3DPfS_S_S_S_S_Pd_param_1,
	.param .u64 .ptr .align 1 _Z6coef3DPfS_S_S_S_S_Pd_param_2,
	.param .u64 .ptr .align 1 _Z6coef3DPfS_S_S_S_S_Pd_param_3,
	.param .u64 .ptr .align 1 _Z6coef3DPfS_S_S_S_S_Pd_param_4,
	.param .u64 .ptr .align 1 _Z6coef3DPfS_S_S_S_S_Pd_param_5,
	.param .u64 .ptr .align 1 _Z6coef3DPfS_S_S_S_S_Pd_param_6
)
{
	.reg .pred 	%p<53>;
	.reg .b32 	%r<209>;
	.reg .b32 	%f<898>;
	.reg .b64 	%rd<100>;
	.reg .b64 	%fd<1458>;
	// demoted variable
	.shared .align 4 .b8 _ZZ6coef3DPfS_S_S_S_S_PdE1X[384];
	// demoted variable
	.shared .align 4 .b8 _ZZ6coef3DPfS_S_S_S_S_PdE3X_C[1152];
	// demoted variable
	.shared .align 4 .b8 _ZZ6coef3DPfS_S_S_S_S_PdE4detX[128];
	// demoted variable
	.shared .align 4 .b8 _ZZ6coef3DPfS_S_S_S_S_PdE1Y[384];
	// demoted variable
	.shared .align 4 .b8 _ZZ6coef3DPfS_S_S_S_S_PdE3Y_C[1152];
	// demoted variable
	.shared .align 4 .b8 _ZZ6coef3DPfS_S_S_S_S_PdE4detY[128];
	// demoted variable
	.shared .align 8 .b8 _ZZ6coef3DPfS_S_S_S_S_PdE3mat[20480];
	ld.param.u64 	%rd28, [_Z6coef3DPfS_S_S_S_S_Pd_param_0];
	ld.param.u64 	%rd29, [_Z6coef3DPfS_S_S_S_S_Pd_param_1];
	ld.param.u64 	%rd30, [_Z6coef3DPfS_S_S_S_S_Pd_param_2];
	ld.param.u64 	%rd31, [_Z6coef3DPfS_S_S_S_S_Pd_param_3];
	ld.param.u64 	%rd32, [_Z6coef3DPfS_S_S_S_S_Pd_param_4];
	ld.param.u64 	%rd33, [_Z6coef3DPfS_S_S_S_S_Pd_param_5];
	mov.u32 	%r54, %ctaid.x;
	mov.u32 	%r55, %ntid.x;
	mov.u32 	%r1, %tid.x;
	mad.lo.s32 	%r56, %r54, %r55, %r1;
	mov.u32 	%r57, %ctaid.y;
	mov.u32 	%r58, %ntid.y;
	mul.lo.s32 	%r3, %r57, %r58;
	mov.u32 	%r4, %tid.y;
	ld.const.u32 	%r59, [d_Data_Coef];
	ld.const.u32 	%r6, [d_Data_Coef+4];
	ld.const.u32 	%r7, [d_Data_Coef+8];
	ld.const.f64 	%fd41, [d_Sig_Coef];
	rcp.rn.f64 	%fd42, %fd41;
	cvt.rn.f32.f64 	%f1, %fd42;
	setp.ne.s32 	%p1, %r4, 0;
	setp.ge.s32 	%p2, %r56, %r59;
	shl.b32 	%r60, %r1, 2;
	mov.u32 	%r61, _ZZ6coef3DPfS_S_S_S_S_PdE4detX;
	add.s32 	%r8, %r61, %r60;
	or.pred  	%p3, %p1, %p2;
	@%p3 bra 	$L__BB3_2;
	cvta.to.global.u64 	%rd35, %rd30;
	cvta.to.global.u64 	%rd36, %rd29;
	cvta.to.global.u64 	%rd37, %rd28;
	mul.lo.s32 	%r62, %r7, %r56;
	mul.wide.s32 	%rd38, %r62, 4;
	add.s64 	%rd39, %rd37, %rd38;
	ld.global.f32 	%f20, [%rd39];
	mul.lo.s32 	%r63, %r7, %r1;
	shl.b32 	%r64, %r63, 2;
	mov.u32 	%r65, _ZZ6coef3DPfS_S_S_S_S_PdE1X;
	add.s32 	%r66, %r65, %r64;
	st.shared.f32 	[%r66], %f20;
	ld.global.f32 	%f21, [%rd39+4];
	st.shared.f32 	[%r66+4], %f21;
	ld.global.f32 	%f22, [%rd39+8];
	st.shared.f32 	[%r66+8], %f22;
	mul.lo.s32 	%r67, %r62, %r7;
	mul.lo.s32 	%r68, %r63, %r7;
	mul.wide.s32 	%rd40, %r67, 4;
	add.s64 	%rd41, %rd36, %rd40;
	ld.global.f32 	%f23, [%rd41];
	mul.f32 	%f24, %f1, %f23;
	shl.b32 	%r69, %r68, 2;
	mov.u32 	%r70, _ZZ6coef3DPfS_S_S_S_S_PdE3X_C;
	add.s32 	%r71, %r70, %r69;
	st.shared.f32 	[%r71], %f24;
	ld.global.f32 	%f25, [%rd41+4];
	mul.f32 	%f26, %f1, %f25;
	st.shared.f32 	[%r71+4], %f26;
	ld.global.f32 	%f27, [%rd41+8];
	mul.f32 	%f28, %f1, %f27;
	st.shared.f32 	[%r71+8], %f28;
	ld.global.f32 	%f29, [%rd41+12];
	mul.f32 	%f30, %f1, %f29;
	st.shared.f32 	[%r71+12], %f30;
	ld.global.f32 	%f31, [%rd41+16];
	mul.f32 	%f32, %f1, %f31;
	st.shared.f32 	[%r71+16], %f32;
	ld.global.f32 	%f33, [%rd41+20];
	mul.f32 	%f34, %f1, %f33;
	st.shared.f32 	[%r71+20], %f34;
	ld.global.f32 	%f35, [%rd41+24];
	mul.f32 	%f36, %f1, %f35;
	st.shared.f32 	[%r71+24], %f36;
	ld.global.f32 	%f37, [%rd41+28];
	mul.f32 	%f38, %f1, %f37;
	st.shared.f32 	[%r71+28], %f38;
	ld.global.f32 	%f39, [%rd41+32];
	mul.f32 	%f40, %f1, %f39;
	st.shared.f32 	[%r71+32], %f40;
	mul.wide.s32 	%rd42, %r56, 4;
	add.s64 	%rd43, %rd35, %rd42;
	ld.global.f32 	%f41, [%rd43];
	mul.f32 	%f42, %f1, %f1;
	mul.f32 	%f43, %f1, %f42;
	sqrt.rn.f32 	%f44, %f43;
	mul.f32 	%f45, %f41, %f44;
	st.shared.f32 	[%r8], %f45;
$L__BB3_2:
	setp.ne.s32 	%p4, %r4, 0;
	bar.sync 	0;
	@%p4 bra 	$L__BB3_5;
	add.s32 	%r9, %r3, %r1;
	setp.ge.u32 	%p5, %r9, %r6;
	@%p5 bra 	$L__BB3_5;
	mul.lo.s32 	%r72, %r7, %r3;
	cvt.u64.u32 	%rd44, %r72;
	mul.lo.s32 	%r73, %r7, %r1;
	cvt.u64.u32 	%rd45, %r73;
	add.s64 	%rd46, %rd44, %rd45;
	cvta.to.global.u64 	%rd47, %rd31;
	shl.b64 	%rd48, %rd46, 2;
	add.s64 	%rd49, %rd47, %rd48;
	ld.global.f32 	%f46, [%rd49];
	shl.b32 	%r74, %r73, 2;
	mov.u32 	%r75, _ZZ6coef3DPfS_S_S_S_S_PdE1Y;
	add.s32 	%r76, %r75, %r74;
	st.shared.f32 	[%r76], %f46;
	ld.global.f32 	%f47, [%rd49+4];
	st.shared.f32 	[%r76+4], %f47;
	ld.global.f32 	%f48, [%rd49+8];
	st.shared.f32 	[%r76+8], %f48;
	mul.lo.s32 	%r77, %r72, %r7;
	cvt.u64.u32 	%rd50, %r77;
	mul.lo.s32 	%r78, %r73, %r7;
	cvt.u64.u32 	%rd51, %r78;
	add.s64 	%rd52, %rd50, %rd51;
	cvta.to.global.u64 	%rd53, %rd32;
	shl.b64 	%rd54, %rd52, 2;
	add.s64 	%rd55, %rd53, %rd54;
	ld.global.f32 	%f49, [%rd55];
	mul.f32 	%f50, %f1, %f49;
	shl.b32 	%r79, %r78, 2;
	mov.u32 	%r80, _ZZ6coef3DPfS_S_S_S_S_PdE3Y_C;
	add.s32 	%r81, %r80, %r79;
	st.shared.f32 	[%r81], %f50;
	ld.global.f32 	%f51, [%rd55+4];
	mul.f32 	%f52, %f1, %f51;
	st.shared.f32 	[%r81+4], %f52;
	ld.global.f32 	%f53, [%rd55+8];
	mul.f32 	%f54, %f1, %f53;
	st.shared.f32 	[%r81+8], %f54;
	ld.global.f32 	%f55, [%rd55+12];
	mul.f32 	%f56, %f1, %f55;
	st.shared.f32 	[%r81+12], %f56;
	ld.global.f32 	%f57, [%rd55+16];
	mul.f32 	%f58, %f1, %f57;
	st.shared.f32 	[%r81+16], %f58;
	ld.global.f32 	%f59, [%rd55+20];
	mul.f32 	%f60, %f1, %f59;
	st.shared.f32 	[%r81+20], %f60;
	ld.global.f32 	%f61, [%rd55+24];
	mul.f32 	%f62, %f1, %f61;
	st.shared.f32 	[%r81+24], %f62;
	ld.global.f32 	%f63, [%rd55+28];
	mul.f32 	%f64, %f1, %f63;
	st.shared.f32 	[%r81+28], %f64;
	ld.global.f32 	%f65, [%rd55+32];
	mul.f32 	%f66, %f1, %f65;
	st.shared.f32 	[%r81+32], %f66;
	cvta.to.global.u64 	%rd56, %rd33;
	mul.wide.u32 	%rd57, %r9, 4;
	add.s64 	%rd58, %rd56, %rd57;
	ld.global.f32 	%f67, [%rd58];
	mul.f32 	%f68, %f1, %f1;
	mul.f32 	%f69, %f1, %f68;
	sqrt.rn.f32 	%f70, %f69;
	mul.f32 	%f71, %f67, %f70;
	mov.u32 	%r83, _ZZ6coef3DPfS_S_S_S_S_PdE4detY;
	add.s32 	%r84, %r83, %r60;
	st.shared.f32 	[%r84], %f71;
$L__BB3_5:
	bar.sync 	0;
	setp.gt.u32 	%p6, %r4, 3;
	mov.u32 	%r85, _ZZ6coef3DPfS_S_S_S_S_PdE3mat;
	mad.lo.s32 	%r10, %r4, 5120, %r85;
	@%p6 bra 	$L__BB3_7;
	mad.lo.s32 	%r86, %r1, 160, %r10;
	mov.b64 	%rd59, 0;
	st.shared.u64 	[%r86], %rd59;
	st.shared.u64 	[%r86+8], %rd59;
	st.shared.u64 	[%r86+16], %rd59;
	st.shared.u64 	[%r86+24], %rd59;
	st.shared.u64 	[%r86+32], %rd59;
	st.shared.u64 	[%r86+40], %rd59;
	st.shared.u64 	[%r86+48], %rd59;
	st.shared.u64 	[%r86+56], %rd59;
	st.shared.u64 	[%r86+64], %rd59;
	st.shared.u64 	[%r86+72], %rd59;
	st.shared.u64 	[%r86+80], %rd59;
	st.shared.u64 	[%r86+88], %rd59;
	st.shared.u64 	[%r86+96], %rd59;
	st.shared.u64 	[%r86+104], %rd59;
	st.shared.u64 	[%r86+112], %rd59;
	st.shared.u64 	[%r86+120], %rd59;
	st.shared.u64 	[%r86+128], %rd59;
	st.shared.u64 	[%r86+136], %rd59;
	st.shared.u64 	[%r86+144], %rd59;
	st.shared.u64 	[%r86+152], %rd59;
$L__BB3_7:
	setp.ge.s32 	%p7, %r56, %r59;
	bar.sync 	0;
	add.s32 	%r88, %r3, %r4;
	setp.ge.s32 	%p8, %r88, %r6;
	or.pred  	%p9, %p7, %p8;
	@%p9 bra 	$L__BB3_15;
	mov.u32 	%r89, _ZZ6coef3DPfS_S_S_S_S_PdE1X;
	mad.lo.s32 	%r90, %r1, 12, %r89;
	ld.shared.f32 	%f2, [%r90];
	ld.shared.f32 	%f3, [%r90+4];
	ld.shared.f32 	%f4, [%r90+8];
	mov.u32 	%r91, _ZZ6coef3DPfS_S_S_S_S_PdE1Y;
	mad.lo.s32 	%r92, %r4, 12, %r91;
	ld.shared.f32 	%f5, [%r92];
	ld.shared.f32 	%f6, [%r92+4];
	ld.shared.f32 	%f7, [%r92+8];
	mov.u32 	%r93, _ZZ6coef3DPfS_S_S_S_S_PdE3Y_C;
	mad.lo.s32 	%r94, %r4, 36, %r93;
	ld.shared.f32 	%f72, [%r94];
	ld.shared.f32 	%f73, [%r94+4];
	ld.shared.f32 	%f74, [%r94+8];
	ld.shared.f32 	%f75, [%r94+12];
	ld.shared.f32 	%f76, [%r94+16];
	ld.shared.f32 	%f77, [%r94+20];
	ld.shared.f32 	%f78, [%r94+24];
	ld.shared.f32 	%f79, [%r94+28];
	ld.shared.f32 	%f80, [%r94+32];
	mov.u32 	%r95, _ZZ6coef3DPfS_S_S_S_S_PdE3X_C;
	mad.lo.s32 	%r96, %r1, 36, %r95;
	ld.shared.f32 	%f8, [%r96];
	ld.shared.f32 	%f9, [%r96+4];
	ld.shared.f32 	%f10, [%r96+8];
	ld.shared.f32 	%f11, [%r96+12];
	ld.shared.f32 	%f12, [%r96+16];
	ld.shared.f32 	%f13, [%r96+20];
	ld.shared.f32 	%f14, [%r96+24];
	ld.shared.f32 	%f15, [%r96+28];
	ld.shared.f32 	%f16, [%r96+32];
	ld.const.f64 	%fd43, [d_Tran_Coef];
	ld.const.f64 	%fd44, [d_Tran_Coef+8];
	ld.const.f64 	%fd45, [d_Tran_Coef+16];
	ld.const.f64 	%fd46, [d_Tran_Coef+24];
	ld.const.f64 	%fd47, [d_Tran_Coef+32];
	ld.const.f64 	%fd48, [d_Tran_Coef+40];
	ld.const.f64 	%fd49, [d_Tran_Coef+48];
	ld.const.f64 	%fd50, [d_Tran_Coef+56];
	ld.const.f64 	%fd51, [d_Tran_Coef+64];
	ld.const.f64 	%fd52, [d_Tran_Coef+72];
	ld.const.f64 	%fd53, [d_Tran_Coef+80];
	ld.const.f64 	%fd54, [d_Tran_Coef+88];
	cvt.f64.f32 	%fd55, %f2;
	sub.f64 	%fd56, %fd55, %fd52;
	cvt.f64.f32 	%fd57, %f5;
	mul.f64 	%fd58, %fd43, %fd57;
	sub.f64 	%fd59, %fd56, %fd58;
	cvt.f64.f32 	%fd60, %f6;
	mul.f64 	%fd61, %fd46, %fd60;
	sub.f64 	%fd62, %fd59, %fd61;
	cvt.f64.f32 	%fd63, %f7;
	mul.f64 	%fd64, %fd49, %fd63;
	sub.f64 	%fd65, %fd62, %fd64;
	cvt.f64.f32 	%fd66, %f3;
	sub.f64 	%fd67, %fd66, %fd53;
	mul.f64 	%fd68, %fd44, %fd57;
	sub.f64 	%fd69, %fd67, %fd68;
	mul.f64 	%fd70, %fd47, %fd60;
	sub.f64 	%fd71, %fd69, %fd70;
	mul.f64 	%fd72, %fd50, %fd63;
	sub.f64 	%fd73, %fd71, %fd72;
	cvt.f64.f32 	%fd74, %f4;
	sub.f64 	%fd75, %fd74, %fd54;
	mul.f64 	%fd76, %fd45, %fd57;
	sub.f64 	%fd77, %fd75, %fd76;
	mul.f64 	%fd78, %fd48, %fd60;
	sub.f64 	%fd79, %fd77, %fd78;
	mul.f64 	%fd80, %fd51, %fd63;
	sub.f64 	%fd81, %fd79, %fd80;
	cvt.f64.f32 	%fd82, %f72;
	cvt.f64.f32 	%fd83, %f73;
	mul.f64 	%fd84, %fd46, %fd83;
	fma.rn.f64 	%fd85, %fd43, %fd82, %fd84;
	cvt.f64.f32 	%fd86, %f74;
	fma.rn.f64 	%fd87, %fd49, %fd86, %fd85;
	cvt.f64.f32 	%fd88, %f75;
	cvt.f64.f32 	%fd89, %f76;
	mul.f64 	%fd90, %fd46, %fd89;
	fma.rn.f64 	%fd91, %fd43, %fd88, %fd90;
	cvt.f64.f32 	%fd92, %f77;
	fma.rn.f64 	%fd93, %fd49, %fd92, %fd91;
	mul.f64 	%fd94, %fd46, %fd93;
	fma.rn.f64 	%fd95, %fd43, %fd87, %fd94;
	cvt.f64.f32 	%fd96, %f78;
	cvt.f64.f32 	%fd97, %f79;
	mul.f64 	%fd98, %fd46, %fd97;
	fma.rn.f64 	%fd99, %fd43, %fd96, %fd98;
	cvt.f64.f32 	%fd100, %f80;
	fma.rn.f64 	%fd101, %fd49, %fd100, %fd99;
	fma.rn.f64 	%fd1, %fd49, %fd101, %fd95;
	mul.f64 	%fd102, %fd47, %fd83;
	fma.rn.f64 	%fd103, %fd44, %fd82, %fd102;
	fma.rn.f64 	%fd104, %fd50, %fd86, %fd103;
	mul.f64 	%fd105, %fd47, %fd89;
	fma.rn.f64 	%fd106, %fd44, %fd88, %fd105;
	fma.rn.f64 	%fd107, %fd50, %fd92, %fd106;
	mul.f64 	%fd108, %fd46, %fd107;
	fma.rn.f64 	%fd109, %fd43, %fd104, %fd108;
	mul.f64 	%fd110, %fd47, %fd97;
	fma.rn.f64 	%fd111, %fd44, %fd96, %fd110;
	fma.rn.f64 	%fd112, %fd50, %fd100, %fd111;
	fma.rn.f64 	%fd2, %fd49, %fd112, %fd109;
	mul.f64 	%fd113, %fd48, %fd83;
	fma.rn.f64 	%fd114, %fd45, %fd82, %fd113;
	fma.rn.f64 	%fd115, %fd51, %fd86, %fd114;
	mul.f64 	%fd116, %fd48, %fd89;
	fma.rn.f64 	%fd117, %fd45, %fd88, %fd116;
	fma.rn.f64 	%fd118, %fd51, %fd92, %fd117;
	mul.f64 	%fd119, %fd46, %fd118;
	fma.rn.f64 	%fd120, %fd43, %fd115, %fd119;
	mul.f64 	%fd121, %fd48, %fd97;
	fma.rn.f64 	%fd122, %fd45, %fd96, %fd121;
	fma.rn.f64 	%fd123, %fd51, %fd100, %fd122;
	fma.rn.f64 	%fd3, %fd49, %fd123, %fd120;
	mul.f64 	%fd124, %fd47, %fd93;
	fma.rn.f64 	%fd125, %fd44, %fd87, %fd124;
	fma.rn.f64 	%fd4, %fd50, %fd101, %fd125;
	mul.f64 	%fd126, %fd47, %fd107;
	fma.rn.f64 	%fd127, %fd44, %fd104, %fd126;
	fma.rn.f64 	%fd5, %fd50, %fd112, %fd127;
	mul.f64 	%fd128, %fd47, %fd118;
	fma.rn.f64 	%fd129, %fd44, %fd115, %fd128;
	fma.rn.f64 	%fd6, %fd50, %fd123, %fd129;
	mul.f64 	%fd130, %fd48, %fd93;
	fma.rn.f64 	%fd131, %fd45, %fd87, %fd130;
	fma.rn.f64 	%fd7, %fd51, %fd101, %fd131;
	mul.f64 	%fd132, %fd48, %fd107;
	fma.rn.f64 	%fd133, %fd45, %fd104, %fd132;
	fma.rn.f64 	%fd8, %fd51, %fd112, %fd133;
	mul.f64 	%fd134, %fd48, %fd118;
	fma.rn.f64 	%fd135, %fd45, %fd115, %fd134;
	fma.rn.f64 	%fd9, %fd51, %fd123, %fd135;
	mul.f64 	%fd136, %fd4, %fd73;
	fma.rn.f64 	%fd137, %fd1, %fd65, %fd136;
	fma.rn.f64 	%fd138, %fd7, %fd81, %fd137;
	mul.f64 	%fd139, %fd5, %fd73;
	fma.rn.f64 	%fd140, %fd2, %fd65, %fd139;
	fma.rn.f64 	%fd141, %fd8, %fd81, %fd140;
	mul.f64 	%fd142, %fd73, %fd141;
	fma.rn.f64 	%fd143, %fd65, %fd138, %fd142;
	mul.f64 	%fd144, %fd6, %fd73;
	fma.rn.f64 	%fd145, %fd3, %fd65, %fd144;
	fma.rn.f64 	%fd146, %fd9, %fd81, %fd145;
	fma.rn.f64 	%fd147, %fd81, %fd146, %fd143;
	cvt.f64.f32 	%fd148, %f8;
	cvt.f64.f32 	%fd149, %f9;
	mul.f64 	%fd150, %fd73, %fd149;
	fma.rn.f64 	%fd151, %fd65, %fd148, %fd150;
	cvt.f64.f32 	%fd152, %f10;
	fma.rn.f64 	%fd153, %fd81, %fd152, %fd151;
	cvt.f64.f32 	%fd154, %f11;
	cvt.f64.f32 	%fd155, %f12;
	mul.f64 	%fd156, %fd73, %fd155;
	fma.rn.f64 	%fd157, %fd65, %fd154, %fd156;
	cvt.f64.f32 	%fd158, %f13;
	fma.rn.f64 	%fd159, %fd81, %fd158, %fd157;
	mul.f64 	%fd160, %fd73, %fd159;
	fma.rn.f64 	%fd161, %fd65, %fd153, %fd160;
	cvt.f64.f32 	%fd162, %f14;
	cvt.f64.f32 	%fd163, %f15;
	mul.f64 	%fd164, %fd73, %fd163;
	fma.rn.f64 	%fd165, %fd65, %fd162, %fd164;
	cvt.f64.f32 	%fd166, %f16;
	fma.rn.f64 	%fd167, %fd81, %fd166, %fd165;
	fma.rn.f64 	%fd10, %fd81, %fd167, %fd161;
	ld.shared.f32 	%f81, [%r8];
	shl.b32 	%r97, %r4, 2;
	mov.u32 	%r98, _ZZ6coef3DPfS_S_S_S_S_PdE4detY;
	add.s32 	%r99, %r98, %r97;
	ld.shared.f32 	%f82, [%r99];
	mul.f32 	%f17, %f81, %f82;
	mul.f64 	%fd11, %fd147, 0dBFE0000000000000;
	fma.rn.f64 	%fd168, %fd11, 0d3FF71547652B82FE, 0d4338000000000000;
	{
	.reg .b32 %temp; 
	mov.b64 	{%r11, %temp}, %fd168;
	}
	mov.f64 	%fd169, 0dC338000000000000;
	add.rn.f64 	%fd170, %fd168, %fd169;
	fma.rn.f64 	%fd171, %fd170, 0dBFE62E42FEFA39EF, %fd11;
	fma.rn.f64 	%fd172, %fd170, 0dBC7ABC9E3B39803F, %fd171;
	fma.rn.f64 	%fd173, %fd172, 0d3E5ADE1569CE2BDF, 0d3E928AF3FCA213EA;
	fma.rn.f64 	%fd174, %fd173, %fd172, 0d3EC71DEE62401315;
	fma.rn.f64 	%fd175, %fd174, %fd172, 0d3EFA01997C89EB71;
	fma.rn.f64 	%fd176, %fd175, %fd172, 0d3F2A01A014761F65;
	fma.rn.f64 	%fd177, %fd176, %fd172, 0d3F56C16C1852B7AF;
	fma.rn.f64 	%fd178, %fd177, %fd172, 0d3F81111111122322;
	fma.rn.f64 	%fd179, %fd178, %fd172, 0d3FA55555555502A1;
	fma.rn.f64 	%fd180, %fd179, %fd172, 0d3FC5555555555511;
	fma.rn.f64 	%fd181, %fd180, %fd172, 0d3FE000000000000B;
	fma.rn.f64 	%fd182, %fd181, %fd172, 0d3FF0000000000000;
	fma.rn.f64 	%fd183, %fd182, %fd172, 0d3FF0000000000000;
	{
	.reg .b32 %temp; 
	mov.b64 	{%r12, %temp}, %fd183;
	}
	{
	.reg .b32 %temp; 
	mov.b64 	{%temp, %r13}, %fd183;
	}
	shl.b32 	%r100, %r11, 20;
	add.s32 	%r101, %r100, %r13;
	mov.b64 	%fd1451, {%r12, %r101};
	{
	.reg .b32 %temp; 
	mov.b64 	{%temp, %r102}, %fd11;
	}
	mov.b32 	%f83, %r102;
	abs.f32 	%f18, %f83;
	setp.lt.f32 	%p10, %f18, 0f4086232B;
	@%p10 bra 	$L__BB3_11;
	setp.lt.f64 	%p11, %fd11, 0d0000000000000000;
	add.f64 	%fd184, %fd11, 0d7FF0000000000000;
	selp.f64 	%fd1451, 0d0000000000000000, %fd184, %p11;
	setp.geu.f32 	%p12, %f18, 0f40874800;
	@%p12 bra 	$L__BB3_11;
	shr.u32 	%r103, %r11, 31;
	add.s32 	%r104, %r11, %r103;
	shr.s32 	%r105, %r104, 1;
	shl.b32 	%r106, %r105, 20;
	add.s32 	%r107, %r13, %r106;
	mov.b64 	%fd185, {%r12, %r107};
	sub.s32 	%r108, %r11, %r105;
	shl.b32 	%r109, %r108, 20;
	add.s32 	%r110, %r109, 1072693248;
	mov.b32 	%r111, 0;
	mov.b64 	%fd186, {%r111, %r110};
	mul.f64 	%fd1451, %fd186, %fd185;
$L__BB3_11:
	mul.f64 	%fd16, %fd10, 0dBFE0000000000000;
	fma.rn.f64 	%fd187, %fd16, 0d3FF71547652B82FE, 0d4338000000000000;
	{
	.reg .b32 %temp; 
	mov.b64 	{%r14, %temp}, %fd187;
	}
	mov.f64 	%fd188, 0dC338000000000000;
	add.rn.f64 	%fd189, %fd187, %fd188;
	fma.rn.f64 	%fd190, %fd189, 0dBFE62E42FEFA39EF, %fd16;
	fma.rn.f64 	%fd191, %fd189, 0dBC7ABC9E3B39803F, %fd190;
	fma.rn.f64 	%fd192, %fd191, 0d3E5ADE1569CE2BDF, 0d3E928AF3FCA213EA;
	fma.rn.f64 	%fd193, %fd192, %fd191, 0d3EC71DEE62401315;
	fma.rn.f64 	%fd194, %fd193, %fd191, 0d3EFA01997C89EB71;
	fma.rn.f64 	%fd195, %fd194, %fd191, 0d3F2A01A014761F65;
	fma.rn.f64 	%fd196, %fd195, %fd191, 0d3F56C16C1852B7AF;
	fma.rn.f64 	%fd197, %fd196, %fd191, 0d3F81111111122322;
	fma.rn.f64 	%fd198, %fd197, %fd191, 0d3FA55555555502A1;
	fma.rn.f64 	%fd199, %fd198, %fd191, 0d3FC5555555555511;
	fma.rn.f64 	%fd200, %fd199, %fd191, 0d3FE000000000000B;
	fma.rn.f64 	%fd201, %fd200, %fd191, 0d3FF0000000000000;
	fma.rn.f64 	%fd202, %fd201, %fd191, 0d3FF0000000000000;
	{
	.reg .b32 %temp; 
	mov.b64 	{%r15, %temp}, %fd202;
	}
	{
	.reg .b32 %temp; 
	mov.b64 	{%temp, %r16}, %fd202;
	}
	shl.b32 	%r112, %r14, 20;
	add.s32 	%r113, %r112, %r16;
	mov.b64 	%fd1452, {%r15, %r113};
	{
	.reg .b32 %temp; 
	mov.b64 	{%temp, %r114}, %fd16;
	}
	mov.b32 	%f84, %r114;
	abs.f32 	%f19, %f84;
	setp.lt.f32 	%p13, %f19, 0f4086232B;
	@%p13 bra 	$L__BB3_14;
	setp.lt.f64 	%p14, %fd16, 0d0000000000000000;
	add.f64 	%fd203, %fd16, 0d7FF0000000000000;
	selp.f64 	%fd1452, 0d0000000000000000, %fd203, %p14;
	setp.geu.f32 	%p15, %f19, 0f40874800;
	@%p15 bra 	$L__BB3_14;
	shr.u32 	%r115, %r14, 31;
	add.s32 	%r116, %r14, %r115;
	shr.s32 	%r117, %r116, 1;
	shl.b32 	%r118, %r117, 20;
	add.s32 	%r119, %r16, %r118;
	mov.b64 	%fd204, {%r15, %r119};
	sub.s32 	%r120, %r14, %r117;
	shl.b32 	%r121, %r120, 20;
	add.s32 	%r122, %r121, 1072693248;
	mov.b32 	%r123, 0;
	mov.b64 	%fd205, {%r123, %r122};
	mul.f64 	%fd1452, %fd205, %fd204;
$L__BB3_14:
	add.f64 	%fd206, %fd1451, %fd1452;
	cvt.f64.f32 	%fd207, %f17;
	mul.f64 	%fd208, %fd206, %fd207;
	ld.const.f64 	%fd209, [d_Tran_Coef];
	cvt.f64.f32 	%fd210, %f5;
	ld.const.f64 	%fd211, [d_Tran_Coef+24];
	cvt.f64.f32 	%fd212, %f6;
	mul.f64 	%fd213, %fd211, %fd212;
	fma.rn.f64 	%fd214, %fd209, %fd210, %fd213;
	ld.const.f64 	%fd215, [d_Tran_Coef+48];
	cvt.f64.f32 	%fd216, %f7;
	fma.rn.f64 	%fd217, %fd215, %fd216, %fd214;
	ld.const.f64 	%fd218, [d_Tran_Coef+72];
	add.f64 	%fd219, %fd217, %fd218;
	ld.const.f64 	%fd220, [d_Tran_Coef+32];
	mul.f64 	%fd221, %fd220, %fd212;
	ld.const.f64 	%fd222, [d_Tran_Coef+8];
	fma.rn.f64 	%fd223, %fd222, %fd210, %fd221;
	ld.const.f64 	%fd224, [d_Tran_Coef+56];
	fma.rn.f64 	%fd225, %fd224, %fd216, %fd223;
	ld.const.f64 	%fd226, [d_Tran_Coef+80];
	add.f64 	%fd227, %fd225, %fd226;
	ld.const.f64 	%fd228, [d_Tran_Coef+16];
	ld.const.f64 	%fd229, [d_Tran_Coef+40];
	mul.f64 	%fd230, %fd229, %fd212;
	fma.rn.f64 	%fd231, %fd228, %fd210, %fd230;
	ld.const.f64 	%fd232, [d_Tran_Coef+64];
	fma.rn.f64 	%fd233, %fd232, %fd216, %fd231;
	ld.const.f64 	%fd234, [d_Tran_Coef+88];
	add.f64 	%fd235, %fd233, %fd234;
	cvt.rn.f32.f64 	%f85, %fd219;
	cvt.rn.f32.f64 	%f86, %fd227;
	cvt.rn.f32.f64 	%f87, %fd235;
	cvt.rn.f32.f64 	%f88, %fd1;
	cvt.rn.f32.f64 	%f89, %fd2;
	cvt.rn.f32.f64 	%f90, %fd3;
	cvt.rn.f32.f64 	%f91, %fd4;
	cvt.rn.f32.f64 	%f92, %fd5;
	cvt.rn.f32.f64 	%f93, %fd6;
	cvt.rn.f32.f64 	%f94, %fd7;
	cvt.rn.f32.f64 	%f95, %fd8;
	cvt.rn.f32.f64 	%f96, %fd9;
	bar.sync 	0;
	mul.f32 	%f97, %f2, %f8;
	mul.f32 	%f98, %f3, %f12;
	mul.f32 	%f99, %f3, %f98;
	fma.rn.f32 	%f100, %f2, %f97, %f99;
	mul.f32 	%f101, %f4, %f16;
	fma.rn.f32 	%f102, %f4, %f101, %f100;
	mul.f32 	%f103, %f2, %f11;
	fma.rn.f32 	%f104, %f3, %f103, %f102;
	mul.f32 	%f105, %f2, %f14;
	fma.rn.f32 	%f106, %f4, %f105, %f104;
	mul.f32 	%f107, %f2, %f9;
	fma.rn.f32 	%f108, %f3, %f107, %f106;
	mul.f32 	%f109, %f3, %f15;
	fma.rn.f32 	%f110, %f4, %f109, %f108;
	mul.f32 	%f111, %f2, %f10;
	fma.rn.f32 	%f112, %f4, %f111, %f110;
	mul.f32 	%f113, %f3, %f13;
	fma.rn.f32 	%f114, %f4, %f113, %f112;
	cvt.f64.f32 	%fd236, %f114;
	mov.u32 	%r124, %tid.x;
	and.b32  	%r125, %r124, 3;
	mov.u32 	%r126, _ZZ6coef3DPfS_S_S_S_S_PdE3mat;
	mad.lo.s32 	%r127, %r125, 5120, %r126;
	mul.f64 	%fd237, %fd208, %fd236;
	atom.shared.add.f64 	%fd238, [%r127], %fd237;
	bar.sync 	0;
	mul.f32 	%f115, %f85, %f88;
	mul.f32 	%f116, %f115, %f85;
	cvt.f64.f32 	%fd239, %f116;
	mul.f64 	%fd240, %fd208, %fd239;
	atom.shared.add.f64 	%fd241, [%r127+8], %fd240;
	atom.shared.add.f64 	%fd242, [%r127+16], %fd240;
	mul.f32 	%f117, %f86, %f92;
	mul.f32 	%f118, %f117, %f86;
	cvt.f64.f32 	%fd243, %f118;
	mul.f64 	%fd244, %fd208, %fd243;
	atom.shared.add.f64 	%fd245, [%r127+24], %fd244;
	atom.shared.add.f64 	%fd246, [%r127+32], %fd240;
	atom.shared.add.f64 	%fd247, [%r127+40], %fd244;
	mul.f32 	%f119, %f87, %f96;
	mul.f32 	%f120, %f119, %f87;
	cvt.f64.f32 	%fd248, %f120;
	mul.f64 	%fd249, %fd208, %fd248;
	atom.shared.add.f64 	%fd250, [%r127+48], %fd249;
	atom.shared.add.f64 	%fd251, [%r127+56], %fd244;
	atom.shared.add.f64 	%fd252, [%r127+64], %fd249;
	atom.shared.add.f64 	%fd253, [%r127+72], %fd249;
	mul.f32 	%f121, %f2, %f88;
	mul.f32 	%f122, %f2, %f121;
	mul.f32 	%f123, %f8, %f85;
	fma.rn.f32 	%f124, %f123, %f85, %f122;
	cvt.f64.f32 	%fd254, %f124;
	mul.f64 	%fd255, %fd208, %fd254;
	atom.shared.add.f64 	%fd256, [%r127+80], %fd255;
	mul.f32 	%f125, %f8, %f86;
	mul.f32 	%f126, %f2, %f92;
	mul.f32 	%f127, %f2, %f126;
	fma.rn.f32 	%f128, %f125, %f86, %f127;
	cvt.f64.f32 	%fd257, %f128;
	mul.f64 	%fd258, %fd208, %fd257;
	atom.shared.add.f64 	%fd259, [%r127+88], %fd258;
	mul.f32 	%f129, %f8, %f87;
	mul.f32 	%f130, %f2, %f96;
	mul.f32 	%f131, %f2, %f130;
	fma.rn.f32 	%f132, %f129, %f87, %f131;
	cvt.f64.f32 	%fd260, %f132;
	mul.f64 	%fd261, %fd208, %fd260;
	atom.shared.add.f64 	%fd262, [%r127+96], %fd261;
	mul.f32 	%f133, %f3, %f88;
	mul.f32 	%f134, %f3, %f133;
	mul.f32 	%f135, %f12, %f85;
	fma.rn.f32 	%f136, %f135, %f85, %f134;
	cvt.f64.f32 	%fd263, %f136;
	mul.f64 	%fd264, %fd208, %fd263;
	atom.shared.add.f64 	%fd265, [%r127+104], %fd264;
	mul.f32 	%f137, %f4, %f88;
	mul.f32 	%f138, %f4, %f137;
	mul.f32 	%f139, %f16, %f85;
	fma.rn.f32 	%f140, %f139, %f85, %f138;
	cvt.f64.f32 	%fd266, %f140;
	mul.f64 	%fd267, %fd208, %fd266;
	atom.shared.add.f64 	%fd268, [%r127+112], %fd267;
	mul.f32 	%f141, %f3, %f92;
	mul.f32 	%f142, %f3, %f141;
	mul.f32 	%f143, %f12, %f86;
	fma.rn.f32 	%f144, %f143, %f86, %f142;
	cvt.f64.f32 	%fd269, %f144;
	mul.f64 	%fd270, %fd208, %fd269;
	atom.shared.add.f64 	%fd271, [%r127+120], %fd270;
	mul.f32 	%f145, %f12, %f87;
	mul.f32 	%f146, %f3, %f96;
	mul.f32 	%f147, %f3, %f146;
	fma.rn.f32 	%f148, %f145, %f87, %f147;
	cvt.f64.f32 	%fd272, %f148;
	mul.f64 	%fd273, %fd208, %fd272;
	atom.shared.add.f64 	%fd274, [%r127+128], %fd273;
	mul.f32 	%f149, %f4, %f92;
	mul.f32 	%f150, %f4, %f149;
	mul.f32 	%f151, %f16, %f86;
	fma.rn.f32 	%f152, %f151, %f86, %f150;
	cvt.f64.f32 	%fd275, %f152;
	mul.f64 	%fd276, %fd208, %fd275;
	atom.shared.add.f64 	%fd277, [%r127+136], %fd276;
	mul.f32 	%f153, %f4, %f96;
	mul.f32 	%f154, %f4, %f153;
	mul.f32 	%f155, %f16, %f87;
	fma.rn.f32 	%f156, %f155, %f87, %f154;
	cvt.f64.f32 	%fd278, %f156;
	mul.f64 	%fd279, %fd208, %fd278;
	atom.shared.add.f64 	%fd280, [%r127+144], %fd279;
	mul.f32 	%f157, %f8, 0fC0000000;
	mul.f32 	%f158, %f157, %f85;
	neg.f32 	%f159, %f11;
	mul.f32 	%f160, %f159, %f85;
	mul.f32 	%f161, %f3, %f160;
	fma.rn.f32 	%f162, %f2, %f158, %f161;
	neg.f32 	%f163, %f14;
	mul.f32 	%f164, %f163, %f85;
	fma.rn.f32 	%f165, %f4, %f164, %f162;
	neg.f32 	%f166, %f9;
	mul.f32 	%f167, %f166, %f85;
	fma.rn.f32 	%f168, %f3, %f167, %f165;
	neg.f32 	%f169, %f10;
	mul.f32 	%f170, %f169, %f85;
	fma.rn.f32 	%f171, %f4, %f170, %f168;
	cvt.f64.f32 	%fd281, %f171;
	mul.f64 	%fd282, %fd208, %fd281;
	atom.shared.add.f64 	%fd283, [%r127+152], %fd282;
	mul.f32 	%f172, %f157, %f86;
	mul.f32 	%f173, %f159, %f86;
	mul.f32 	%f174, %f3, %f173;
	fma.rn.f32 	%f175, %f2, %f172, %f174;
	mul.f32 	%f176, %f163, %f86;
	fma.rn.f32 	%f177, %f4, %f176, %f175;
	mul.f32 	%f178, %f166, %f86;
	fma.rn.f32 	%f179, %f3, %f178, %f177;
	mul.f32 	%f180, %f169, %f86;
	fma.rn.f32 	%f181, %f4, %f180, %f179;
	cvt.f64.f32 	%fd284, %f181;
	mul.f64 	%fd285, %fd208, %fd284;
	atom.shared.add.f64 	%fd286, [%r127+160], %fd285;
	mul.f32 	%f182, %f157, %f87;
	mul.f32 	%f183, %f159, %f87;
	mul.f32 	%f184, %f3, %f183;
	fma.rn.f32 	%f185, %f2, %f182, %f184;
	mul.f32 	%f186, %f163, %f87;
	fma.rn.f32 	%f187, %f4, %f186, %f185;
	mul.f32 	%f188, %f166, %f87;
	fma.rn.f32 	%f189, %f3, %f188, %f187;
	mul.f32 	%f190, %f169, %f87;
	fma.rn.f32 	%f191, %f4, %f190, %f189;
	cvt.f64.f32 	%fd287, %f191;
	mul.f64 	%fd288, %fd208, %fd287;
	atom.shared.add.f64 	%fd289, [%r127+168], %fd288;
	mul.f32 	%f192, %f2, %f167;
	fma.rn.f32 	%f193, %f2, %f160, %f192;
	mul.f32 	%f194, %f12, 0fC0000000;
	mul.f32 	%f195, %f194, %f85;
	fma.rn.f32 	%f196, %f3, %f195, %f193;
	neg.f32 	%f197, %f15;
	mul.f32 	%f198, %f197, %f85;
	fma.rn.f32 	%f199, %f4, %f198, %f196;
	neg.f32 	%f200, %f13;
	mul.f32 	%f201, %f200, %f85;
	fma.rn.f32 	%f202, %f4, %f201, %f199;
	cvt.f64.f32 	%fd290, %f202;
	mul.f64 	%fd291, %fd208, %fd290;
	atom.shared.add.f64 	%fd292, [%r127+176], %fd291;
	mul.f32 	%f203, %f2, %f178;
	fma.rn.f32 	%f204, %f2, %f173, %f203;
	mul.f32 	%f205, %f194, %f86;
	fma.rn.f32 	%f206, %f3, %f205, %f204;
	mul.f32 	%f207, %f197, %f86;
	fma.rn.f32 	%f208, %f4, %f207, %f206;
	mul.f32 	%f209, %f200, %f86;
	fma.rn.f32 	%f210, %f4, %f209, %f208;
	cvt.f64.f32 	%fd293, %f210;
	mul.f64 	%fd294, %fd208, %fd293;
	atom.shared.add.f64 	%fd295, [%r127+184], %fd294;
	mul.f32 	%f211, %f2, %f188;
	fma.rn.f32 	%f212, %f2, %f183, %f211;
	mul.f32 	%f213, %f194, %f87;
	fma.rn.f32 	%f214, %f3, %f213, %f212;
	mul.f32 	%f215, %f197, %f87;
	fma.rn.f32 	%f216, %f4, %f215, %f214;
	mul.f32 	%f217, %f200, %f87;
	fma.rn.f32 	%f218, %f4, %f217, %f216;
	cvt.f64.f32 	%fd296, %f218;
	mul.f64 	%fd297, %fd208, %fd296;
	atom.shared.add.f64 	%fd298, [%r127+192], %fd297;
	mul.f32 	%f219, %f3, %f198;
	fma.rn.f32 	%f220, %f2, %f164, %f219;
	fma.rn.f32 	%f221, %f2, %f170, %f220;
	fma.rn.f32 	%f222, %f3, %f201, %f221;
	mul.f32 	%f223, %f16, 0fC0000000;
	mul.f32 	%f224, %f223, %f85;
	fma.rn.f32 	%f225, %f4, %f224, %f222;
	cvt.f64.f32 	%fd299, %f225;
	mul.f64 	%fd300, %fd208, %fd299;
	atom.shared.add.f64 	%fd301, [%r127+200], %fd300;
	mul.f32 	%f226, %f3, %f207;
	fma.rn.f32 	%f227, %f2, %f176, %f226;
	fma.rn.f32 	%f228, %f2, %f180, %f227;
	fma.rn.f32 	%f229, %f3, %f209, %f228;
	mul.f32 	%f230, %f223, %f86;
	fma.rn.f32 	%f231, %f4, %f230, %f229;
	cvt.f64.f32 	%fd302, %f231;
	mul.f64 	%fd303, %fd208, %fd302;
	atom.shared.add.f64 	%fd304, [%r127+208], %fd303;
	mul.f32 	%f232, %f3, %f215;
	fma.rn.f32 	%f233, %f2, %f186, %f232;
	fma.rn.f32 	%f234, %f2, %f190, %f233;
	fma.rn.f32 	%f235, %f3, %f217, %f234;
	mul.f32 	%f236, %f223, %f87;
	fma.rn.f32 	%f237, %f4, %f236, %f235;
	cvt.f64.f32 	%fd305, %f237;
	mul.f64 	%fd306, %fd208, %fd305;
	atom.shared.add.f64 	%fd307, [%r127+216], %fd306;
	mul.f32 	%f238, %f88, %f86;
	mul.f32 	%f239, %f85, %f92;
	mul.f32 	%f240, %f239, %f85;
	fma.rn.f32 	%f241, %f238, %f86, %f240;
	add.f32 	%f242, %f89, %f89;
	mul.f32 	%f243, %f242, %f85;
	fma.rn.f32 	%f244, %f243, %f86, %f241;
	add.f32 	%f245, %f91, %f91;
	mul.f32 	%f246, %f245, %f85;
	fma.rn.f32 	%f247, %f246, %f86, %f244;
	cvt.f64.f32 	%fd308, %f247;
	mul.f64 	%fd309, %fd208, %fd308;
	atom.shared.add.f64 	%fd310, [%r127+224], %fd309;
	mul.f32 	%f248, %f88, %f87;
	mul.f32 	%f249, %f85, %f96;
	mul.f32 	%f250, %f249, %f85;
	fma.rn.f32 	%f251, %f248, %f87, %f250;
	add.f32 	%f252, %f90, %f90;
	mul.f32 	%f253, %f252, %f85;
	fma.rn.f32 	%f254, %f253, %f87, %f251;
	add.f32 	%f255, %f94, %f94;
	mul.f32 	%f256, %f255, %f85;
	fma.rn.f32 	%f257, %f256, %f87, %f254;
	cvt.f64.f32 	%fd311, %f257;
	mul.f64 	%fd312, %fd208, %fd311;
	atom.shared.add.f64 	%fd313, [%r127+232], %fd312;
	add.f32 	%f258, %f88, %f88;
	mul.f32 	%f259, %f258, %f85;
	mul.f32 	%f260, %f259, %f85;
	cvt.f64.f32 	%fd314, %f260;
	mul.f64 	%fd315, %fd208, %fd314;
	atom.shared.add.f64 	%fd316, [%r127+240], %fd315;
	mul.f32 	%f261, %f92, %f87;
	mul.f32 	%f262, %f86, %f96;
	mul.f32 	%f263, %f262, %f86;
	fma.rn.f32 	%f264, %f261, %f87, %f263;
	add.f32 	%f265, %f93, %f93;
	mul.f32 	%f266, %f265, %f86;
	fma.rn.f32 	%f267, %f266, %f87, %f264;
	add.f32 	%f268, %f95, %f95;
	mul.f32 	%f269, %f268, %f86;
	fma.rn.f32 	%f270, %f269, %f87, %f267;
	cvt.f64.f32 	%fd317, %f270;
	mul.f64 	%fd318, %fd208, %fd317;
	atom.shared.add.f64 	%fd319, [%r127+248], %fd318;
	atom.shared.add.f64 	%fd320, [%r127+256], %fd315;
	atom.shared.add.f64 	%fd321, [%r127+264], %fd309;
	atom.shared.add.f64 	%fd322, [%r127+272], %fd312;
	add.f32 	%f271, %f92, %f92;
	mul.f32 	%f272, %f271, %f86;
	mul.f32 	%f273, %f272, %f86;
	cvt.f64.f32 	%fd323, %f273;
	mul.f64 	%fd324, %fd208, %fd323;
	atom.shared.add.f64 	%fd325, [%r127+280], %fd324;
	atom.shared.add.f64 	%fd326, [%r127+288], %fd315;
	atom.shared.add.f64 	%fd327, [%r127+296], %fd324;
	atom.shared.add.f64 	%fd328, [%r127+304], %fd318;
	add.f32 	%f274, %f96, %f96;
	mul.f32 	%f275, %f274, %f87;
	mul.f32 	%f276, %f275, %f87;
	cvt.f64.f32 	%fd329, %f276;
	mul.f64 	%fd330, %fd208, %fd329;
	atom.shared.add.f64 	%fd331, [%r127+312], %fd330;
	atom.shared.add.f64 	%fd332, [%r127+320], %fd309;
	atom.shared.add.f64 	%fd333, [%r127+328], %fd312;
	atom.shared.add.f64 	%fd334, [%r127+336], %fd324;
	atom.shared.add.f64 	%fd335, [%r127+344], %fd330;
	atom.shared.add.f64 	%fd336, [%r127+352], %fd318;
	atom.shared.add.f64 	%fd337, [%r127+360], %fd330;
	mul.f32 	%f277, %f88, 0fC0000000;
	mul.f32 	%f278, %f277, %f85;
	mul.f32 	%f279, %f2, %f278;
	cvt.f64.f32 	%fd338, %f279;
	mul.f64 	%fd339, %fd208, %fd338;
	atom.shared.add.f64 	%fd340, [%r127+368], %fd339;
	mul.f32 	%f280, %f3, %f278;
	cvt.f64.f32 	%fd341, %f280;
	mul.f64 	%fd342, %fd208, %fd341;
	atom.shared.add.f64 	%fd343, [%r127+376], %fd342;
	mul.f32 	%f281, %f92, 0fC0000000;
	mul.f32 	%f282, %f281, %f86;
	mul.f32 	%f283, %f2, %f282;
	cvt.f64.f32 	%fd344, %f283;
	mul.f64 	%fd345, %fd208, %fd344;
	atom.shared.add.f64 	%fd346, [%r127+384], %fd345;
	mul.f32 	%f284, %f4, %f278;
	cvt.f64.f32 	%fd347, %f284;
	mul.f64 	%fd348, %fd208, %fd347;
	atom.shared.add.f64 	%fd349, [%r127+392], %fd348;
	mul.f32 	%f285, %f3, %f282;
	cvt.f64.f32 	%fd350, %f285;
	mul.f64 	%fd351, %fd208, %fd350;
	atom.shared.add.f64 	%fd352, [%r127+400], %fd351;
	mul.f32 	%f286, %f96, 0fC0000000;
	mul.f32 	%f287, %f286, %f87;
	mul.f32 	%f288, %f2, %f287;
	cvt.f64.f32 	%fd353, %f288;
	mul.f64 	%fd354, %fd208, %fd353;
	atom.shared.add.f64 	%fd355, [%r127+408], %fd354;
	mul.f32 	%f289, %f4, %f282;
	cvt.f64.f32 	%fd356, %f289;
	mul.f64 	%fd357, %fd208, %fd356;
	atom.shared.add.f64 	%fd358, [%r127+416], %fd357;
	mul.f32 	%f290, %f3, %f287;
	cvt.f64.f32 	%fd359, %f290;
	mul.f64 	%fd360, %fd208, %fd359;
	atom.shared.add.f64 	%fd361, [%r127+424], %fd360;
	mul.f32 	%f291, %f4, %f287;
	cvt.f64.f32 	%fd362, %f291;
	mul.f64 	%fd363, %fd208, %fd362;
	atom.shared.add.f64 	%fd364, [%r127+432], %fd363;
	mul.f32 	%f292, %f2, %f89;
	mul.f32 	%f293, %f2, %f292;
	mul.f32 	%f294, %f2, %f91;
	fma.rn.f32 	%f295, %f2, %f294, %f293;
	add.f32 	%f296, %f8, %f8;
	mul.f32 	%f297, %f296, %f85;
	fma.rn.f32 	%f298, %f297, %f86, %f295;
	cvt.f64.f32 	%fd365, %f298;
	mul.f64 	%fd366, %fd208, %fd365;
	atom.shared.add.f64 	%fd367, [%r127+440], %fd366;
	mul.f32 	%f299, %f2, %f90;
	mul.f32 	%f300, %f2, %f299;
	mul.f32 	%f301, %f2, %f94;
	fma.rn.f32 	%f302, %f2, %f301, %f300;
	fma.rn.f32 	%f303, %f297, %f87, %f302;
	cvt.f64.f32 	%fd368, %f303;
	mul.f64 	%fd369, %fd208, %fd368;
	atom.shared.add.f64 	%fd370, [%r127+448], %fd369;
	mul.f32 	%f304, %f11, %f85;
	mul.f32 	%f305, %f9, %f85;
	mul.f32 	%f306, %f305, %f85;
	fma.rn.f32 	%f307, %f304, %f85, %f306;
	mul.f32 	%f308, %f2, %f258;
	fma.rn.f32 	%f309, %f3, %f308, %f307;
	cvt.f64.f32 	%fd371, %f309;
	mul.f64 	%fd372, %fd208, %fd371;
	atom.shared.add.f64 	%fd373, [%r127+456], %fd372;
	mul.f32 	%f310, %f11, %f86;
	mul.f32 	%f311, %f9, %f86;
	mul.f32 	%f312, %f311, %f86;
	fma.rn.f32 	%f313, %f310, %f86, %f312;
	mul.f32 	%f314, %f2, %f271;
	fma.rn.f32 	%f315, %f3, %f314, %f313;
	cvt.f64.f32 	%fd374, %f315;
	mul.f64 	%fd375, %fd208, %fd374;
	atom.shared.add.f64 	%fd376, [%r127+464], %fd375;
	mul.f32 	%f316, %f2, %f93;
	mul.f32 	%f317, %f2, %f316;
	mul.f32 	%f318, %f2, %f95;
	fma.rn.f32 	%f319, %f2, %f318, %f317;
	mul.f32 	%f320, %f296, %f86;
	fma.rn.f32 	%f321, %f320, %f87, %f319;
	cvt.f64.f32 	%fd377, %f321;
	mul.f64 	%fd378, %fd208, %fd377;
	atom.shared.add.f64 	%fd379, [%r127+472], %fd378;
	mul.f32 	%f322, %f11, %f87;
	mul.f32 	%f323, %f9, %f87;
	mul.f32 	%f324, %f323, %f87;
	fma.rn.f32 	%f325, %f322, %f87, %f324;
	mul.f32 	%f326, %f2, %f274;
	fma.rn.f32 	%f327, %f3, %f326, %f325;
	cvt.f64.f32 	%fd380, %f327;
	mul.f64 	%fd381, %fd208, %fd380;
	atom.shared.add.f64 	%fd382, [%r127+480], %fd381;
	mul.f32 	%f328, %f14, %f85;
	mul.f32 	%f329, %f10, %f85;
	mul.f32 	%f330, %f329, %f85;
	fma.rn.f32 	%f331, %f328, %f85, %f330;
	fma.rn.f32 	%f332, %f4, %f308, %f331;
	cvt.f64.f32 	%fd383, %f332;
	mul.f64 	%fd384, %fd208, %fd383;
	atom.shared.add.f64 	%fd385, [%r127+488], %fd384;
	mul.f32 	%f333, %f3, %f89;
	mul.f32 	%f334, %f3, %f333;
	mul.f32 	%f335, %f3, %f91;
	fma.rn.f32 	%f336, %f3, %f335, %f334;
	add.f32 	%f337, %f12, %f12;
	mul.f32 	%f338, %f337, %f85;
	fma.rn.f32 	%f339, %f338, %f86, %f336;
	cvt.f64.f32 	%fd386, %f339;
	mul.f64 	%fd387, %fd208, %fd386;
	atom.shared.add.f64 	%fd388, [%r127+496], %fd387;
	mul.f32 	%f340, %f3, %f90;
	mul.f32 	%f341, %f3, %f340;
	mul.f32 	%f342, %f3, %f94;
	fma.rn.f32 	%f343, %f3, %f342, %f341;
	fma.rn.f32 	%f344, %f338, %f87, %f343;
	cvt.f64.f32 	%fd389, %f344;
	mul.f64 	%fd390, %fd208, %fd389;
	atom.shared.add.f64 	%fd391, [%r127+504], %fd390;
	mul.f32 	%f345, %f14, %f86;
	mul.f32 	%f346, %f10, %f86;
	mul.f32 	%f347, %f346, %f86;
	fma.rn.f32 	%f348, %f345, %f86, %f347;
	fma.rn.f32 	%f349, %f4, %f314, %f348;
	cvt.f64.f32 	%fd392, %f349;
	mul.f64 	%fd393, %fd208, %fd392;
	atom.shared.add.f64 	%fd394, [%r127+512], %fd393;
	mul.f32 	%f350, %f14, %f87;
	mul.f32 	%f351, %f10, %f87;
	mul.f32 	%f352, %f351, %f87;
	fma.rn.f32 	%f353, %f350, %f87, %f352;
	fma.rn.f32 	%f354, %f4, %f326, %f353;
	cvt.f64.f32 	%fd395, %f354;
	mul.f64 	%fd396, %fd208, %fd395;
	atom.shared.add.f64 	%fd397, [%r127+520], %fd396;
	mul.f32 	%f355, %f3, %f93;
	mul.f32 	%f356, %f3, %f355;
	mul.f32 	%f357, %f3, %f95;
	fma.rn.f32 	%f358, %f3, %f357, %f356;
	mul.f32 	%f359, %f337, %f86;
	fma.rn.f32 	%f360, %f359, %f87, %f358;
	cvt.f64.f32 	%fd398, %f360;
	mul.f64 	%fd399, %fd208, %fd398;
	atom.shared.add.f64 	%fd400, [%r127+528], %fd399;
	mul.f32 	%f361, %f15, %f85;
	mul.f32 	%f362, %f13, %f85;
	mul.f32 	%f363, %f362, %f85;
	fma.rn.f32 	%f364, %f361, %f85, %f363;
	mul.f32 	%f365, %f3, %f258;
	fma.rn.f32 	%f366, %f4, %f365, %f364;
	cvt.f64.f32 	%fd401, %f366;
	mul.f64 	%fd402, %fd208, %fd401;
	atom.shared.add.f64 	%fd403, [%r127+536], %fd402;
	mul.f32 	%f367, %f4, %f89;
	mul.f32 	%f368, %f4, %f367;
	mul.f32 	%f369, %f4, %f91;
	fma.rn.f32 	%f370, %f4, %f369, %f368;
	add.f32 	%f371, %f16, %f16;
	mul.f32 	%f372, %f371, %f85;
	fma.rn.f32 	%f373, %f372, %f86, %f370;
	cvt.f64.f32 	%fd404, %f373;
	mul.f64 	%fd405, %fd208, %fd404;
	atom.shared.add.f64 	%fd406, [%r127+544], %fd405;
	mul.f32 	%f374, %f15, %f86;
	mul.f32 	%f375, %f13, %f86;
	mul.f32 	%f376, %f375, %f86;
	fma.rn.f32 	%f377, %f374, %f86, %f376;
	mul.f32 	%f378, %f3, %f271;
	fma.rn.f32 	%f379, %f4, %f378, %f377;
	cvt.f64.f32 	%fd407, %f379;
	mul.f64 	%fd408, %fd208, %fd407;
	atom.shared.add.f64 	%fd409, [%r127+552], %fd408;
	mul.f32 	%f380, %f4, %f90;
	mul.f32 	%f381, %f4, %f380;
	mul.f32 	%f382, %f4, %f94;
	fma.rn.f32 	%f383, %f4, %f382, %f381;
	fma.rn.f32 	%f384, %f372, %f87, %f383;
	cvt.f64.f32 	%fd410, %f384;
	mul.f64 	%fd411, %fd208, %fd410;
	atom.shared.add.f64 	%fd412, [%r127+560], %fd411;
	mul.f32 	%f385, %f15, %f87;
	mul.f32 	%f386, %f13, %f87;
	mul.f32 	%f387, %f386, %f87;
	fma.rn.f32 	%f388, %f385, %f87, %f387;
	mul.f32 	%f389, %f3, %f274;
	fma.rn.f32 	%f390, %f4, %f389, %f388;
	cvt.f64.f32 	%fd413, %f390;
	mul.f64 	%fd414, %fd208, %fd413;
	atom.shared.add.f64 	%fd415, [%r127+568], %fd414;
	mul.f32 	%f391, %f4, %f93;
	mul.f32 	%f392, %f4, %f391;
	mul.f32 	%f393, %f4, %f95;
	fma.rn.f32 	%f394, %f4, %f393, %f392;
	mul.f32 	%f395, %f371, %f86;
	fma.rn.f32 	%f396, %f395, %f87, %f394;
	cvt.f64.f32 	%fd416, %f396;
	mul.f64 	%fd417, %fd208, %fd416;
	atom.shared.add.f64 	%fd418, [%r127+576], %fd417;
	mul.f32 	%f397, %f85, %f89;
	mul.f32 	%f398, %f397, %f85;
	mul.f32 	%f399, %f85, %f91;
	fma.rn.f32 	%f400, %f399, %f85, %f398;
	fma.rn.f32 	%f401, %f259, %f86, %f400;
	cvt.f64.f32 	%fd419, %f401;
	mul.f64 	%fd420, %fd208, %fd419;
	atom.shared.add.f64 	%fd421, [%r127+584], %fd420;
	mul.f32 	%f402, %f86, %f89;
	mul.f32 	%f403, %f402, %f86;
	mul.f32 	%f404, %f91, %f86;
	fma.rn.f32 	%f405, %f404, %f86, %f403;
	mul.f32 	%f406, %f271, %f85;
	fma.rn.f32 	%f407, %f406, %f86, %f405;
	cvt.f64.f32 	%fd422, %f407;
	mul.f64 	%fd423, %fd208, %fd422;
	atom.shared.add.f64 	%fd424, [%r127+592], %fd423;
	mul.f32 	%f408, %f85, %f90;
	mul.f32 	%f409, %f408, %f85;
	mul.f32 	%f410, %f85, %f94;
	fma.rn.f32 	%f411, %f410, %f85, %f409;
	fma.rn.f32 	%f412, %f259, %f87, %f411;
	cvt.f64.f32 	%fd425, %f412;
	mul.f64 	%fd426, %fd208, %fd425;
	atom.shared.add.f64 	%fd427, [%r127+600], %fd426;
	mul.f32 	%f413, %f87, %f90;
	mul.f32 	%f414, %f413, %f87;
	mul.f32 	%f415, %f94, %f87;
	fma.rn.f32 	%f416, %f415, %f87, %f414;
	mul.f32 	%f417, %f274, %f85;
	fma.rn.f32 	%f418, %f417, %f87, %f416;
	cvt.f64.f32 	%fd428, %f418;
	mul.f64 	%fd429, %fd208, %fd428;
	atom.shared.add.f64 	%fd430, [%r127+608], %fd429;
	mul.f32 	%f419, %f86, %f93;
	mul.f32 	%f420, %f419, %f86;
	mul.f32 	%f421, %f86, %f95;
	fma.rn.f32 	%f422, %f421, %f86, %f420;
	fma.rn.f32 	%f423, %f272, %f87, %f422;
	cvt.f64.f32 	%fd431, %f423;
	mul.f64 	%fd432, %fd208, %fd431;
	atom.shared.add.f64 	%fd433, [%r127+616], %fd432;
	mul.f32 	%f424, %f87, %f93;
	mul.f32 	%f425, %f424, %f87;
	mul.f32 	%f426, %f95, %f87;
	fma.rn.f32 	%f427, %f426, %f87, %f425;
	mul.f32 	%f428, %f274, %f86;
	fma.rn.f32 	%f429, %f428, %f87, %f427;
	cvt.f64.f32 	%fd434, %f429;
	mul.f64 	%fd435, %fd208, %fd434;
	atom.shared.add.f64 	%fd436, [%r127+624], %fd435;
	atom.shared.add.f64 	%fd437, [%r127+632], %fd420;
	atom.shared.add.f64 	%fd438, [%r127+640], %fd423;
	atom.shared.add.f64 	%fd439, [%r127+648], %fd426;
	atom.shared.add.f64 	%fd440, [%r127+656], %fd429;
	atom.shared.add.f64 	%fd441, [%r127+664], %fd432;
	atom.shared.add.f64 	%fd442, [%r127+672], %fd435;
	atom.shared.add.f64 	%fd443, [%r127+680], %fd420;
	atom.shared.add.f64 	%fd444, [%r127+688], %fd423;
	atom.shared.add.f64 	%fd445, [%r127+696], %fd426;
	atom.shared.add.f64 	%fd446, [%r127+704], %fd429;
	atom.shared.add.f64 	%fd447, [%r127+712], %fd432;
	atom.shared.add.f64 	%fd448, [%r127+720], %fd435;
	mul.f32 	%f430, %f397, %f86;
	fma.rn.f32 	%f431, %f399, %f86, %f430;
	cvt.f64.f32 	%fd449, %f431;
	mul.f64 	%fd450, %fd208, %fd449;
	atom.shared.add.f64 	%fd451, [%r127+728], %fd450;
	atom.shared.add.f64 	%fd452, [%r127+736], %fd450;
	mul.f32 	%f432, %f408, %f87;
	fma.rn.f32 	%f433, %f410, %f87, %f432;
	cvt.f64.f32 	%fd453, %f433;
	mul.f64 	%fd454, %fd208, %fd453;
	atom.shared.add.f64 	%fd455, [%r127+744], %fd454;
	atom.shared.add.f64 	%fd456, [%r127+752], %fd454;
	atom.shared.add.f64 	%fd457, [%r127+760], %fd450;
	atom.shared.add.f64 	%fd458, [%r127+768], %fd450;
	atom.shared.add.f64 	%fd459, [%r127+776], %fd454;
	atom.shared.add.f64 	%fd460, [%r127+784], %fd454;
	mul.f32 	%f434, %f419, %f87;
	fma.rn.f32 	%f435, %f421, %f87, %f434;
	cvt.f64.f32 	%fd461, %f435;
	mul.f64 	%fd462, %fd208, %fd461;
	atom.shared.add.f64 	%fd463, [%r127+792], %fd462;
	atom.shared.add.f64 	%fd464, [%r127+800], %fd462;
	atom.shared.add.f64 	%fd465, [%r127+808], %fd450;
	atom.shared.add.f64 	%fd466, [%r127+816], %fd450;
	atom.shared.add.f64 	%fd467, [%r127+824], %fd454;
	atom.shared.add.f64 	%fd468, [%r127+832], %fd454;
	atom.shared.add.f64 	%fd469, [%r127+840], %fd462;
	atom.shared.add.f64 	%fd470, [%r127+848], %fd462;
	atom.shared.add.f64 	%fd471, [%r127+856], %fd462;
	atom.shared.add.f64 	%fd472, [%r127+864], %fd462;
	mul.f32 	%f436, %f89, %f87;
	mul.f32 	%f437, %f91, %f87;
	mul.f32 	%f438, %f437, %f87;
	fma.rn.f32 	%f439, %f436, %f87, %f438;
	mul.f32 	%f440, %f252, %f86;
	fma.rn.f32 	%f441, %f440, %f87, %f439;
	mul.f32 	%f442, %f265, %f85;
	fma.rn.f32 	%f443, %f442, %f87, %f441;
	mul.f32 	%f444, %f255, %f86;
	fma.rn.f32 	%f445, %f444, %f87, %f443;
	mul.f32 	%f446, %f268, %f85;
	fma.rn.f32 	%f447, %f446, %f87, %f445;
	fma.rn.f32 	%f448, %f417, %f86, %f447;
	cvt.f64.f32 	%fd473, %f448;
	mul.f64 	%fd474, %fd208, %fd473;
	atom.shared.add.f64 	%fd475, [%r127+872], %fd474;
	mul.f32 	%f449, %f86, %f90;
	mul.f32 	%f450, %f449, %f86;
	mul.f32 	%f451, %f94, %f86;
	fma.rn.f32 	%f452, %f451, %f86, %f450;
	mul.f32 	%f453, %f242, %f86;
	fma.rn.f32 	%f454, %f453, %f87, %f452;
	mul.f32 	%f455, %f245, %f86;
	fma.rn.f32 	%f456, %f455, %f87, %f454;
	fma.rn.f32 	%f457, %f406, %f87, %f456;
	fma.rn.f32 	%f458, %f442, %f86, %f457;
	fma.rn.f32 	%f459, %f446, %f86, %f458;
	cvt.f64.f32 	%fd476, %f459;
	mul.f64 	%fd477, %fd208, %fd476;
	atom.shared.add.f64 	%fd478, [%r127+880], %fd477;
	atom.shared.add.f64 	%fd479, [%r127+888], %fd420;
	atom.shared.add.f64 	%fd480, [%r127+896], %fd423;
	atom.shared.add.f64 	%fd481, [%r127+904], %fd426;
	mul.f32 	%f460, %f85, %f93;
	mul.f32 	%f461, %f460, %f85;
	mul.f32 	%f462, %f85, %f95;
	fma.rn.f32 	%f463, %f462, %f85, %f461;
	mul.f32 	%f464, %f258, %f86;
	fma.rn.f32 	%f465, %f464, %f87, %f463;
	fma.rn.f32 	%f466, %f243, %f87, %f465;
	fma.rn.f32 	%f467, %f253, %f86, %f466;
	fma.rn.f32 	%f468, %f246, %f87, %f467;
	fma.rn.f32 	%f469, %f256, %f86, %f468;
	cvt.f64.f32 	%fd482, %f469;
	mul.f64 	%fd483, %fd208, %fd482;
	atom.shared.add.f64 	%fd484, [%r127+912], %fd483;
	atom.shared.add.f64 	%fd485, [%r127+920], %fd429;
	atom.shared.add.f64 	%fd486, [%r127+928], %fd420;
	atom.shared.add.f64 	%fd487, [%r127+936], %fd420;
	atom.shared.add.f64 	%fd488, [%r127+944], %fd423;
	atom.shared.add.f64 	%fd489, [%r127+952], %fd423;
	atom.shared.add.f64 	%fd490, [%r127+960], %fd426;
	atom.shared.add.f64 	%fd491, [%r127+968], %fd426;
	atom.shared.add.f64 	%fd492, [%r127+976], %fd432;
	atom.shared.add.f64 	%fd493, [%r127+984], %fd429;
	atom.shared.add.f64 	%fd494, [%r127+992], %fd429;
	atom.shared.add.f64 	%fd495, [%r127+1000], %fd435;
	atom.shared.add.f64 	%fd496, [%r127+1008], %fd474;
	atom.shared.add.f64 	%fd497, [%r127+1016], %fd477;
	atom.shared.add.f64 	%fd498, [%r127+1024], %fd432;
	atom.shared.add.f64 	%fd499, [%r127+1032], %fd432;
	atom.shared.add.f64 	%fd500, [%r127+1040], %fd435;
	atom.shared.add.f64 	%fd501, [%r127+1048], %fd435;
	atom.shared.add.f64 	%fd502, [%r127+1056], %fd420;
	atom.shared.add.f64 	%fd503, [%r127+1064], %fd420;
	atom.shared.add.f64 	%fd504, [%r127+1072], %fd423;
	atom.shared.add.f64 	%fd505, [%r127+1080], %fd423;
	atom.shared.add.f64 	%fd506, [%r127+1088], %fd426;
	atom.shared.add.f64 	%fd507, [%r127+1096], %fd426;
	atom.shared.add.f64 	%fd508, [%r127+1104], %fd483;
	atom.shared.add.f64 	%fd509, [%r127+1112], %fd429;
	atom.shared.add.f64 	%fd510, [%r127+1120], %fd429;
	atom.shared.add.f64 	%fd511, [%r127+1128], %fd420;
	atom.shared.add.f64 	%fd512, [%r127+1136], %fd423;
	atom.shared.add.f64 	%fd513, [%r127+1144], %fd426;
	atom.shared.add.f64 	%fd514, [%r127+1152], %fd432;
	atom.shared.add.f64 	%fd515, [%r127+1160], %fd432;
	atom.shared.add.f64 	%fd516, [%r127+1168], %fd429;
	atom.shared.add.f64 	%fd517, [%r127+1176], %fd435;
	atom.shared.add.f64 	%fd518, [%r127+1184], %fd435;
	atom.shared.add.f64 	%fd519, [%r127+1192], %fd474;
	atom.shared.add.f64 	%fd520, [%r127+1200], %fd477;
	atom.shared.add.f64 	%fd521, [%r127+1208], %fd432;
	atom.shared.add.f64 	%fd522, [%r127+1216], %fd435;
	atom.shared.add.f64 	%fd523, [%r127+1224], %fd483;
	mul.f32 	%f470, %f305, %f86;
	fma.rn.f32 	%f471, %f304, %f86, %f470;
	fma.rn.f32 	%f472, %f3, %f292, %f471;
	fma.rn.f32 	%f473, %f3, %f294, %f472;
	cvt.f64.f32 	%fd524, %f473;
	mul.f64 	%fd525, %fd208, %fd524;
	atom.shared.add.f64 	%fd526, [%r127+1232], %fd525;
	atom.shared.add.f64 	%fd527, [%r127+1240], %fd525;
	mul.f32 	%f474, %f305, %f87;
	fma.rn.f32 	%f475, %f304, %f87, %f474;
	fma.rn.f32 	%f476, %f3, %f299, %f475;
	fma.rn.f32 	%f477, %f3, %f301, %f476;
	cvt.f64.f32 	%fd528, %f477;
	mul.f64 	%fd529, %fd208, %fd528;
	atom.shared.add.f64 	%fd530, [%r127+1248], %fd529;
	atom.shared.add.f64 	%fd531, [%r127+1256], %fd529;
	mul.f32 	%f478, %f311, %f87;
	fma.rn.f32 	%f479, %f310, %f87, %f478;
	fma.rn.f32 	%f480, %f3, %f316, %f479;
	fma.rn.f32 	%f481, %f3, %f318, %f480;
	cvt.f64.f32 	%fd532, %f481;
	mul.f64 	%fd533, %fd208, %fd532;
	atom.shared.add.f64 	%fd534, [%r127+1264], %fd533;
	atom.shared.add.f64 	%fd535, [%r127+1272], %fd533;
	mul.f32 	%f482, %f329, %f86;
	fma.rn.f32 	%f483, %f328, %f86, %f482;
	fma.rn.f32 	%f484, %f4, %f292, %f483;
	fma.rn.f32 	%f485, %f4, %f294, %f484;
	cvt.f64.f32 	%fd536, %f485;
	mul.f64 	%fd537, %fd208, %fd536;
	atom.shared.add.f64 	%fd538, [%r127+1280], %fd537;
	atom.shared.add.f64 	%fd539, [%r127+1288], %fd537;
	mul.f32 	%f486, %f329, %f87;
	fma.rn.f32 	%f487, %f328, %f87, %f486;
	fma.rn.f32 	%f488, %f4, %f299, %f487;
	fma.rn.f32 	%f489, %f4, %f301, %f488;
	cvt.f64.f32 	%fd540, %f489;
	mul.f64 	%fd541, %fd208, %fd540;
	atom.shared.add.f64 	%fd542, [%r127+1296], %fd541;
	atom.shared.add.f64 	%fd543, [%r127+1304], %fd541;
	mul.f32 	%f490, %f346, %f87;
	fma.rn.f32 	%f491, %f345, %f87, %f490;
	fma.rn.f32 	%f492, %f4, %f316, %f491;
	fma.rn.f32 	%f493, %f4, %f318, %f492;
	cvt.f64.f32 	%fd544, %f493;
	mul.f64 	%fd545, %fd208, %fd544;
	atom.shared.add.f64 	%fd546, [%r127+1312], %fd545;
	atom.shared.add.f64 	%fd547, [%r127+1320], %fd545;
	mul.f32 	%f494, %f362, %f86;
	fma.rn.f32 	%f495, %f361, %f86, %f494;
	fma.rn.f32 	%f496, %f4, %f333, %f495;
	fma.rn.f32 	%f497, %f4, %f335, %f496;
	cvt.f64.f32 	%fd548, %f497;
	mul.f64 	%fd549, %fd208, %fd548;
	atom.shared.add.f64 	%fd550, [%r127+1328], %fd549;
	atom.shared.add.f64 	%fd551, [%r127+1336], %fd549;
	mul.f32 	%f498, %f362, %f87;
	fma.rn.f32 	%f499, %f361, %f87, %f498;
	fma.rn.f32 	%f500, %f4, %f340, %f499;
	fma.rn.f32 	%f501, %f4, %f342, %f500;
	cvt.f64.f32 	%fd552, %f501;
	mul.f64 	%fd553, %fd208, %fd552;
	atom.shared.add.f64 	%fd554, [%r127+1344], %fd553;
	atom.shared.add.f64 	%fd555, [%r127+1352], %fd553;
	mul.f32 	%f502, %f375, %f87;
	fma.rn.f32 	%f503, %f374, %f87, %f502;
	fma.rn.f32 	%f504, %f4, %f355, %f503;
	fma.rn.f32 	%f505, %f4, %f357, %f504;
	cvt.f64.f32 	%fd556, %f505;
	mul.f64 	%fd557, %fd208, %fd556;
	atom.shared.add.f64 	%fd558, [%r127+1360], %fd557;
	atom.shared.add.f64 	%fd559, [%r127+1368], %fd557;
	mul.f32 	%f506, %f277, %f86;
	mul.f32 	%f507, %f89, 0fC0000000;
	mul.f32 	%f508, %f507, %f85;
	mul.f32 	%f509, %f2, %f508;
	fma.rn.f32 	%f510, %f2, %f506, %f509;
	mul.f32 	%f511, %f91, 0fC0000000;
	mul.f32 	%f512, %f511, %f85;
	fma.rn.f32 	%f513, %f2, %f512, %f510;
	cvt.f64.f32 	%fd560, %f513;
	mul.f64 	%fd561, %fd208, %fd560;
	atom.shared.add.f64 	%fd562, [%r127+1376], %fd561;
	mul.f32 	%f514, %f507, %f86;
	mul.f32 	%f515, %f2, %f514;
	mul.f32 	%f516, %f511, %f86;
	fma.rn.f32 	%f517, %f2, %f516, %f515;
	mul.f32 	%f518, %f281, %f85;
	fma.rn.f32 	%f519, %f2, %f518, %f517;
	cvt.f64.f32 	%fd563, %f519;
	mul.f64 	%fd564, %fd208, %fd563;
	atom.shared.add.f64 	%fd565, [%r127+1384], %fd564;
	mul.f32 	%f520, %f277, %f87;
	mul.f32 	%f521, %f90, 0fC0000000;
	mul.f32 	%f522, %f521, %f85;
	mul.f32 	%f523, %f2, %f522;
	fma.rn.f32 	%f524, %f2, %f520, %f523;
	mul.f32 	%f525, %f94, 0fC0000000;
	mul.f32 	%f526, %f525, %f85;
	fma.rn.f32 	%f527, %f2, %f526, %f524;
	cvt.f64.f32 	%fd566, %f527;
	mul.f64 	%fd567, %fd208, %fd566;
	atom.shared.add.f64 	%fd568, [%r127+1392], %fd567;
	mul.f32 	%f528, %f521, %f87;
	mul.f32 	%f529, %f2, %f528;
	mul.f32 	%f530, %f525, %f87;
	fma.rn.f32 	%f531, %f2, %f530, %f529;
	mul.f32 	%f532, %f286, %f85;
	fma.rn.f32 	%f533, %f2, %f532, %f531;
	cvt.f64.f32 	%fd569, %f533;
	mul.f64 	%fd570, %fd208, %fd569;
	atom.shared.add.f64 	%fd571, [%r127+1400], %fd570;
	atom.shared.add.f64 	%fd572, [%r127+1408], %fd339;
	atom.shared.add.f64 	%fd573, [%r127+1416], %fd342;
	neg.f32 	%f534, %f89;
	mul.f32 	%f535, %f85, %f534;
	mul.f32 	%f536, %f2, %f535;
	neg.f32 	%f537, %f91;
	mul.f32 	%f538, %f85, %f537;
	fma.rn.f32 	%f539, %f2, %f538, %f536;
	cvt.f64.f32 	%fd574, %f539;
	mul.f64 	%fd575, %fd208, %fd574;
	atom.shared.add.f64 	%fd576, [%r127+1424], %fd575;
	mul.f32 	%f540, %f3, %f535;
	fma.rn.f32 	%f541, %f3, %f538, %f540;
	cvt.f64.f32 	%fd577, %f541;
	mul.f64 	%fd578, %fd208, %fd577;
	atom.shared.add.f64 	%fd579, [%r127+1432], %fd578;
	mul.f32 	%f542, %f86, %f534;
	mul.f32 	%f543, %f2, %f542;
	mul.f32 	%f544, %f537, %f86;
	fma.rn.f32 	%f545, %f2, %f544, %f543;
	cvt.f64.f32 	%fd580, %f545;
	mul.f64 	%fd581, %fd208, %fd580;
	atom.shared.add.f64 	%fd582, [%r127+1440], %fd581;
	mul.f32 	%f546, %f3, %f542;
	fma.rn.f32 	%f547, %f3, %f544, %f546;
	cvt.f64.f32 	%fd583, %f547;
	mul.f64 	%fd584, %fd208, %fd583;
	atom.shared.add.f64 	%fd585, [%r127+1448], %fd584;
	neg.f32 	%f548, %f90;
	mul.f32 	%f549, %f85, %f548;
	mul.f32 	%f550, %f2, %f549;
	neg.f32 	%f551, %f94;
	mul.f32 	%f552, %f85, %f551;
	fma.rn.f32 	%f553, %f2, %f552, %f550;
	cvt.f64.f32 	%fd586, %f553;
	mul.f64 	%fd587, %fd208, %fd586;
	atom.shared.add.f64 	%fd588, [%r127+1456], %fd587;
	mul.f32 	%f554, %f3, %f549;
	fma.rn.f32 	%f555, %f3, %f552, %f554;
	cvt.f64.f32 	%fd589, %f555;
	mul.f64 	%fd590, %fd208, %fd589;
	atom.shared.add.f64 	%fd591, [%r127+1464], %fd590;
	mul.f32 	%f556, %f87, %f548;
	mul.f32 	%f557, %f2, %f556;
	mul.f32 	%f558, %f551, %f87;
	fma.rn.f32 	%f559, %f2, %f558, %f557;
	cvt.f64.f32 	%fd592, %f559;
	mul.f64 	%fd593, %fd208, %fd592;
	atom.shared.add.f64 	%fd594, [%r127+1472], %fd593;
	mul.f32 	%f560, %f281, %f87;
	mul.f32 	%f561, %f93, 0fC0000000;
	mul.f32 	%f562, %f561, %f86;
	mul.f32 	%f563, %f2, %f562;
	fma.rn.f32 	%f564, %f2, %f560, %f563;
	mul.f32 	%f565, %f95, 0fC0000000;
	mul.f32 	%f566, %f565, %f86;
	fma.rn.f32 	%f567, %f2, %f566, %f564;
	cvt.f64.f32 	%fd595, %f567;
	mul.f64 	%fd596, %fd208, %fd595;
	atom.shared.add.f64 	%fd597, [%r127+1480], %fd596;
	mul.f32 	%f568, %f3, %f556;
	fma.rn.f32 	%f569, %f3, %f558, %f568;
	cvt.f64.f32 	%fd598, %f569;
	mul.f64 	%fd599, %fd208, %fd598;
	atom.shared.add.f64 	%fd600, [%r127+1488], %fd599;
	mul.f32 	%f570, %f561, %f87;
	mul.f32 	%f571, %f2, %f570;
	mul.f32 	%f572, %f565, %f87;
	fma.rn.f32 	%f573, %f2, %f572, %f571;
	mul.f32 	%f574, %f286, %f86;
	fma.rn.f32 	%f575, %f2, %f574, %f573;
	cvt.f64.f32 	%fd601, %f575;
	mul.f64 	%fd602, %fd208, %fd601;
	atom.shared.add.f64 	%fd603, [%r127+1496], %fd602;
	atom.shared.add.f64 	%fd604, [%r127+1504], %fd339;
	atom.shared.add.f64 	%fd605, [%r127+1512], %fd348;
	atom.shared.add.f64 	%fd606, [%r127+1520], %fd575;
	mul.f32 	%f576, %f3, %f508;
	fma.rn.f32 	%f577, %f3, %f506, %f576;
	fma.rn.f32 	%f578, %f3, %f512, %f577;
	cvt.f64.f32 	%fd607, %f578;
	mul.f64 	%fd608, %fd208, %fd607;
	atom.shared.add.f64 	%fd609, [%r127+1528], %fd608;
	atom.shared.add.f64 	%fd610, [%r127+1536], %fd581;
	mul.f32 	%f579, %f4, %f535;
	fma.rn.f32 	%f580, %f4, %f538, %f579;
	cvt.f64.f32 	%fd611, %f580;
	mul.f64 	%fd612, %fd208, %fd611;
	atom.shared.add.f64 	%fd613, [%r127+1544], %fd612;
	mul.f32 	%f581, %f3, %f514;
	fma.rn.f32 	%f582, %f3, %f516, %f581;
	fma.rn.f32 	%f583, %f3, %f518, %f582;
	cvt.f64.f32 	%fd614, %f583;
	mul.f64 	%fd615, %fd208, %fd614;
	atom.shared.add.f64 	%fd616, [%r127+1552], %fd615;
	atom.shared.add.f64 	%fd617, [%r127+1560], %fd587;
	atom.shared.add.f64 	%fd618, [%r127+1568], %fd345;
	mul.f32 	%f584, %f3, %f522;
	fma.rn.f32 	%f585, %f3, %f520, %f584;
	fma.rn.f32 	%f586, %f3, %f526, %f585;
	cvt.f64.f32 	%fd619, %f586;
	mul.f64 	%fd620, %fd208, %fd619;
	atom.shared.add.f64 	%fd621, [%r127+1576], %fd620;
	mul.f32 	%f587, %f4, %f542;
	fma.rn.f32 	%f588, %f4, %f544, %f587;
	cvt.f64.f32 	%fd622, %f588;
	mul.f64 	%fd623, %fd208, %fd622;
	atom.shared.add.f64 	%fd624, [%r127+1584], %fd623;
	atom.shared.add.f64 	%fd625, [%r127+1592], %fd351;
	mul.f32 	%f589, %f4, %f549;
	fma.rn.f32 	%f590, %f4, %f552, %f589;
	cvt.f64.f32 	%fd626, %f590;
	mul.f64 	%fd627, %fd208, %fd626;
	atom.shared.add.f64 	%fd628, [%r127+1600], %fd627;
	atom.shared.add.f64 	%fd629, [%r127+1608], %fd593;
	neg.f32 	%f591, %f93;
	mul.f32 	%f592, %f86, %f591;
	mul.f32 	%f593, %f2, %f592;
	neg.f32 	%f594, %f95;
	mul.f32 	%f595, %f86, %f594;
	fma.rn.f32 	%f596, %f2, %f595, %f593;
	cvt.f64.f32 	%fd630, %f596;
	mul.f64 	%fd631, %fd208, %fd630;
	atom.shared.add.f64 	%fd632, [%r127+1616], %fd631;
	mul.f32 	%f597, %f3, %f528;
	fma.rn.f32 	%f598, %f3, %f530, %f597;
	fma.rn.f32 	%f599, %f3, %f532, %f598;
	cvt.f64.f32 	%fd633, %f599;
	mul.f64 	%fd634, %fd208, %fd633;
	atom.shared.add.f64 	%fd635, [%r127+1624], %fd634;
	mul.f32 	%f600, %f3, %f592;
	fma.rn.f32 	%f601, %f3, %f595, %f600;
	cvt.f64.f32 	%fd636, %f601;
	mul.f64 	%fd637, %fd208, %fd636;
	atom.shared.add.f64 	%fd638, [%r127+1632], %fd637;
	mul.f32 	%f602, %f87, %f591;
	mul.f32 	%f603, %f2, %f602;
	mul.f32 	%f604, %f594, %f87;
	fma.rn.f32 	%f605, %f2, %f604, %f603;
	cvt.f64.f32 	%fd639, %f605;
	mul.f64 	%fd640, %fd208, %fd639;
	atom.shared.add.f64 	%fd641, [%r127+1640], %fd640;
	mul.f32 	%f606, %f4, %f556;
	fma.rn.f32 	%f607, %f4, %f558, %f606;
	cvt.f64.f32 	%fd642, %f607;
	mul.f64 	%fd643, %fd208, %fd642;
	atom.shared.add.f64 	%fd644, [%r127+1648], %fd643;
	mul.f32 	%f608, %f3, %f602;
	fma.rn.f32 	%f609, %f3, %f604, %f608;
	cvt.f64.f32 	%fd645, %f609;
	mul.f64 	%fd646, %fd208, %fd645;
	atom.shared.add.f64 	%fd647, [%r127+1656], %fd646;
	atom.shared.add.f64 	%fd648, [%r127+1664], %fd342;
	atom.shared.add.f64 	%fd649, [%r127+1672], %fd348;
	atom.shared.add.f64 	%fd650, [%r127+1680], %fd578;
	atom.shared.add.f64 	%fd651, [%r127+1688], %fd612;
	atom.shared.add.f64 	%fd652, [%r127+1696], %fd584;
	atom.shared.add.f64 	%fd653, [%r127+1704], %fd345;
	atom.shared.add.f64 	%fd654, [%r127+1712], %fd623;
	atom.shared.add.f64 	%fd655, [%r127+1720], %fd590;
	atom.shared.add.f64 	%fd656, [%r127+1728], %fd627;
	atom.shared.add.f64 	%fd657, [%r127+1736], %fd357;
	atom.shared.add.f64 	%fd658, [%r127+1744], %fd631;
	atom.shared.add.f64 	%fd659, [%r127+1752], %fd599;
	mul.f32 	%f610, %f3, %f562;
	fma.rn.f32 	%f611, %f3, %f560, %f610;
	fma.rn.f32 	%f612, %f3, %f566, %f611;
	cvt.f64.f32 	%fd660, %f612;
	mul.f64 	%fd661, %fd208, %fd660;
	atom.shared.add.f64 	%fd662, [%r127+1760], %fd661;
	atom.shared.add.f64 	%fd663, [%r127+1768], %fd640;
	atom.shared.add.f64 	%fd664, [%r127+1776], %fd643;
	mul.f32 	%f613, %f4, %f592;
	fma.rn.f32 	%f614, %f4, %f595, %f613;
	cvt.f64.f32 	%fd665, %f614;
	mul.f64 	%fd666, %fd208, %fd665;
	atom.shared.add.f64 	%fd667, [%r127+1784], %fd666;
	mul.f32 	%f615, %f3, %f570;
	fma.rn.f32 	%f616, %f3, %f572, %f615;
	fma.rn.f32 	%f617, %f3, %f574, %f616;
	cvt.f64.f32 	%fd668, %f617;
	mul.f64 	%fd669, %fd208, %fd668;
	atom.shared.add.f64 	%fd670, [%r127+1792], %fd669;
	atom.shared.add.f64 	%fd671, [%r127+1800], %fd354;
	mul.f32 	%f618, %f4, %f602;
	fma.rn.f32 	%f619, %f4, %f604, %f618;
	cvt.f64.f32 	%fd672, %f619;
	mul.f64 	%fd673, %fd208, %fd672;
	atom.shared.add.f64 	%fd674, [%r127+1808], %fd673;
	atom.shared.add.f64 	%fd675, [%r127+1816], %fd360;
	mul.f32 	%f620, %f4, %f508;
	fma.rn.f32 	%f621, %f4, %f506, %f620;
	fma.rn.f32 	%f622, %f4, %f512, %f621;
	cvt.f64.f32 	%fd676, %f622;
	mul.f64 	%fd677, %fd208, %fd676;
	atom.shared.add.f64 	%fd678, [%r127+1824], %fd677;
	mul.f32 	%f623, %f4, %f514;
	fma.rn.f32 	%f624, %f4, %f516, %f623;
	fma.rn.f32 	%f625, %f4, %f518, %f624;
	cvt.f64.f32 	%fd679, %f625;
	mul.f64 	%fd680, %fd208, %fd679;
	atom.shared.add.f64 	%fd681, [%r127+1832], %fd680;
	atom.shared.add.f64 	%fd682, [%r127+1840], %fd351;
	mul.f32 	%f626, %f4, %f522;
	fma.rn.f32 	%f627, %f4, %f520, %f626;
	fma.rn.f32 	%f628, %f4, %f526, %f627;
	cvt.f64.f32 	%fd683, %f628;
	mul.f64 	%fd684, %fd208, %fd683;
	atom.shared.add.f64 	%fd685, [%r127+1848], %fd684;
	atom.shared.add.f64 	%fd686, [%r127+1856], %fd357;
	atom.shared.add.f64 	%fd687, [%r127+1864], %fd637;
	mul.f32 	%f629, %f4, %f528;
	fma.rn.f32 	%f630, %f4, %f530, %f629;
	fma.rn.f32 	%f631, %f4, %f532, %f630;
	cvt.f64.f32 	%fd688, %f631;
	mul.f64 	%fd689, %fd208, %fd688;
	atom.shared.add.f64 	%fd690, [%r127+1872], %fd689;
	atom.shared.add.f64 	%fd691, [%r127+1880], %fd666;
	atom.shared.add.f64 	%fd692, [%r127+1888], %fd646;
	atom.shared.add.f64 	%fd693, [%r127+1896], %fd354;
	atom.shared.add.f64 	%fd694, [%r127+1904], %fd673;
	atom.shared.add.f64 	%fd695, [%r127+1912], %fd363;
	mul.f32 	%f632, %f4, %f562;
	fma.rn.f32 	%f633, %f4, %f560, %f632;
	fma.rn.f32 	%f634, %f4, %f566, %f633;
	cvt.f64.f32 	%fd696, %f634;
	mul.f64 	%fd697, %fd208, %fd696;
	atom.shared.add.f64 	%fd698, [%r127+1920], %fd697;
	mul.f32 	%f635, %f4, %f570;
	fma.rn.f32 	%f636, %f4, %f572, %f635;
	fma.rn.f32 	%f637, %f4, %f574, %f636;
	cvt.f64.f32 	%fd699, %f637;
	mul.f64 	%fd700, %fd208, %fd699;
	atom.shared.add.f64 	%fd701, [%r127+1928], %fd700;
	atom.shared.add.f64 	%fd702, [%r127+1936], %fd360;
	atom.shared.add.f64 	%fd703, [%r127+1944], %fd363;
	mul.f32 	%f638, %f408, %f86;
	fma.rn.f32 	%f639, %f397, %f87, %f638;
	fma.rn.f32 	%f640, %f399, %f87, %f639;
	fma.rn.f32 	%f641, %f410, %f86, %f640;
	cvt.f64.f32 	%fd704, %f641;
	mul.f64 	%fd705, %fd208, %fd704;
	atom.shared.add.f64 	%fd706, [%r127+1952], %fd705;
	mul.f32 	%f642, %f402, %f87;
	fma.rn.f32 	%f643, %f404, %f87, %f642;
	fma.rn.f32 	%f644, %f460, %f86, %f643;
	fma.rn.f32 	%f645, %f462, %f86, %f644;
	cvt.f64.f32 	%fd707, %f645;
	mul.f64 	%fd708, %fd208, %fd707;
	atom.shared.add.f64 	%fd709, [%r127+1960], %fd708;
	mul.f32 	%f646, %f460, %f87;
	fma.rn.f32 	%f647, %f449, %f87, %f646;
	fma.rn.f32 	%f648, %f451, %f87, %f647;
	fma.rn.f32 	%f649, %f462, %f87, %f648;
	cvt.f64.f32 	%fd710, %f649;
	mul.f64 	%fd711, %fd208, %fd710;
	atom.shared.add.f64 	%fd712, [%r127+1968], %fd711;
	atom.shared.add.f64 	%fd713, [%r127+1976], %fd705;
	atom.shared.add.f64 	%fd714, [%r127+1984], %fd705;
	atom.shared.add.f64 	%fd715, [%r127+1992], %fd708;
	atom.shared.add.f64 	%fd716, [%r127+2000], %fd708;
	atom.shared.add.f64 	%fd717, [%r127+2008], %fd711;
	atom.shared.add.f64 	%fd718, [%r127+2016], %fd711;
	atom.shared.add.f64 	%fd719, [%r127+2024], %fd705;
	atom.shared.add.f64 	%fd720, [%r127+2032], %fd705;
	atom.shared.add.f64 	%fd721, [%r127+2040], %fd708;
	atom.shared.add.f64 	%fd722, [%r127+2048], %fd708;
	atom.shared.add.f64 	%fd723, [%r127+2056], %fd711;
	atom.shared.add.f64 	%fd724, [%r127+2064], %fd711;
	atom.shared.add.f64 	%fd725, [%r127+2072], %fd705;
	atom.shared.add.f64 	%fd726, [%r127+2080], %fd708;
	atom.shared.add.f64 	%fd727, [%r127+2088], %fd711;
	mul.f32 	%f650, %f406, %f85;
	fma.rn.f32 	%f651, %f464, %f86, %f650;
	fma.rn.f32 	%f652, %f243, %f86, %f651;
	fma.rn.f32 	%f653, %f246, %f86, %f652;
	cvt.f64.f32 	%fd728, %f653;
	mul.f64 	%fd729, %fd208, %fd728;
	atom.shared.add.f64 	%fd730, [%r127+2096], %fd729;
	mul.f32 	%f654, %f258, %f87;
	mul.f32 	%f655, %f417, %f85;
	fma.rn.f32 	%f656, %f654, %f87, %f655;
	fma.rn.f32 	%f657, %f253, %f87, %f656;
	fma.rn.f32 	%f658, %f256, %f87, %f657;
	cvt.f64.f32 	%fd731, %f658;
	mul.f64 	%fd732, %fd208, %fd731;
	atom.shared.add.f64 	%fd733, [%r127+2104], %fd732;
	fma.rn.f32 	%f659, %f402, %f87, %f452;
	fma.rn.f32 	%f660, %f404, %f87, %f659;
	fma.rn.f32 	%f661, %f406, %f87, %f660;
	fma.rn.f32 	%f662, %f460, %f86, %f661;
	fma.rn.f32 	%f663, %f462, %f86, %f662;
	cvt.f64.f32 	%fd734, %f663;
	mul.f64 	%fd735, %fd208, %fd734;
	atom.shared.add.f64 	%fd736, [%r127+2112], %fd735;
	atom.shared.add.f64 	%fd737, [%r127+2120], %fd735;
	fma.rn.f32 	%f664, %f449, %f87, %f439;
	fma.rn.f32 	%f665, %f460, %f87, %f664;
	fma.rn.f32 	%f666, %f451, %f87, %f665;
	fma.rn.f32 	%f667, %f462, %f87, %f666;
	fma.rn.f32 	%f668, %f417, %f86, %f667;
	cvt.f64.f32 	%fd738, %f668;
	mul.f64 	%fd739, %fd208, %fd738;
	atom.shared.add.f64 	%fd740, [%r127+2128], %fd739;
	atom.shared.add.f64 	%fd741, [%r127+2136], %fd739;
	fma.rn.f32 	%f669, %f397, %f87, %f465;
	fma.rn.f32 	%f670, %f408, %f86, %f669;
	fma.rn.f32 	%f671, %f399, %f87, %f670;
	fma.rn.f32 	%f672, %f410, %f86, %f671;
	cvt.f64.f32 	%fd742, %f672;
	mul.f64 	%fd743, %fd208, %fd742;
	atom.shared.add.f64 	%fd744, [%r127+2144], %fd743;
	atom.shared.add.f64 	%fd745, [%r127+2152], %fd743;
	mul.f32 	%f673, %f271, %f87;
	mul.f32 	%f674, %f428, %f86;
	fma.rn.f32 	%f675, %f673, %f87, %f674;
	fma.rn.f32 	%f676, %f266, %f87, %f675;
	fma.rn.f32 	%f677, %f269, %f87, %f676;
	cvt.f64.f32 	%fd746, %f677;
	mul.f64 	%fd747, %fd208, %fd746;
	atom.shared.add.f64 	%fd748, [%r127+2160], %fd747;
	atom.shared.add.f64 	%fd749, [%r127+2168], %fd729;
	atom.shared.add.f64 	%fd750, [%r127+2176], %fd732;
	atom.shared.add.f64 	%fd751, [%r127+2184], %fd735;
	atom.shared.add.f64 	%fd752, [%r127+2192], %fd735;
	atom.shared.add.f64 	%fd753, [%r127+2200], %fd739;
	atom.shared.add.f64 	%fd754, [%r127+2208], %fd739;
	atom.shared.add.f64 	%fd755, [%r127+2216], %fd743;
	atom.shared.add.f64 	%fd756, [%r127+2224], %fd743;
	atom.shared.add.f64 	%fd757, [%r127+2232], %fd747;
	atom.shared.add.f64 	%fd758, [%r127+2240], %fd729;
	atom.shared.add.f64 	%fd759, [%r127+2248], %fd732;
	atom.shared.add.f64 	%fd760, [%r127+2256], %fd735;
	atom.shared.add.f64 	%fd761, [%r127+2264], %fd735;
	atom.shared.add.f64 	%fd762, [%r127+2272], %fd739;
	atom.shared.add.f64 	%fd763, [%r127+2280], %fd739;
	atom.shared.add.f64 	%fd764, [%r127+2288], %fd743;
	atom.shared.add.f64 	%fd765, [%r127+2296], %fd743;
	atom.shared.add.f64 	%fd766, [%r127+2304], %fd747;
	mul.f32 	%f678, %f507, %f87;
	mul.f32 	%f679, %f521, %f86;
	mul.f32 	%f680, %f2, %f679;
	fma.rn.f32 	%f681, %f2, %f678, %f680;
	mul.f32 	%f682, %f511, %f87;
	fma.rn.f32 	%f683, %f2, %f682, %f681;
	mul.f32 	%f684, %f561, %f85;
	fma.rn.f32 	%f685, %f2, %f684, %f683;
	mul.f32 	%f686, %f525, %f86;
	fma.rn.f32 	%f687, %f2, %f686, %f685;
	mul.f32 	%f688, %f565, %f85;
	fma.rn.f32 	%f689, %f2, %f688, %f687;
	cvt.f64.f32 	%fd767, %f689;
	mul.f64 	%fd768, %fd208, %fd767;
	atom.shared.add.f64 	%fd769, [%r127+2312], %fd768;
	fma.rn.f32 	%f690, %f3, %f506, %f540;
	fma.rn.f32 	%f691, %f3, %f538, %f690;
	cvt.f64.f32 	%fd770, %f691;
	mul.f64 	%fd771, %fd208, %fd770;
	atom.shared.add.f64 	%fd772, [%r127+2320], %fd771;
	fma.rn.f32 	%f692, %f3, %f520, %f554;
	fma.rn.f32 	%f693, %f3, %f552, %f692;
	cvt.f64.f32 	%fd773, %f693;
	mul.f64 	%fd774, %fd208, %fd773;
	atom.shared.add.f64 	%fd775, [%r127+2328], %fd774;
	fma.rn.f32 	%f694, %f3, %f518, %f547;
	cvt.f64.f32 	%fd776, %f694;
	mul.f64 	%fd777, %fd208, %fd776;
	atom.shared.add.f64 	%fd778, [%r127+2336], %fd777;
	mul.f32 	%f695, %f534, %f87;
	mul.f32 	%f696, %f537, %f87;
	mul.f32 	%f697, %f3, %f696;
	fma.rn.f32 	%f698, %f3, %f695, %f697;
	mul.f32 	%f699, %f85, %f591;
	mul.f32 	%f700, %f3, %f699;
	add.f32 	%f701, %f698, %f700;
	mul.f32 	%f702, %f85, %f594;
	fma.rn.f32 	%f703, %f3, %f702, %f701;
	cvt.f64.f32 	%fd779, %f703;
	mul.f64 	%fd780, %fd208, %fd779;
	atom.shared.add.f64 	%fd781, [%r127+2344], %fd780;
	mul.f32 	%f704, %f86, %f548;
	mul.f32 	%f705, %f3, %f704;
	fma.rn.f32 	%f706, %f3, %f695, %f705;
	fma.rn.f32 	%f707, %f3, %f696, %f706;
	mul.f32 	%f708, %f551, %f86;
	fma.rn.f32 	%f709, %f3, %f708, %f707;
	cvt.f64.f32 	%fd782, %f709;
	mul.f64 	%fd783, %fd208, %fd782;
	atom.shared.add.f64 	%fd784, [%r127+2352], %fd783;
	fma.rn.f32 	%f710, %f3, %f704, %f700;
	fma.rn.f32 	%f711, %f3, %f708, %f710;
	fma.rn.f32 	%f712, %f3, %f702, %f711;
	cvt.f64.f32 	%fd785, %f712;
	mul.f64 	%fd786, %fd208, %fd785;
	atom.shared.add.f64 	%fd787, [%r127+2360], %fd786;
	fma.rn.f32 	%f713, %f3, %f532, %f569;
	cvt.f64.f32 	%fd788, %f713;
	mul.f64 	%fd789, %fd208, %fd788;
	atom.shared.add.f64 	%fd790, [%r127+2368], %fd789;
	fma.rn.f32 	%f714, %f2, %f506, %f536;
	fma.rn.f32 	%f715, %f2, %f538, %f714;
	cvt.f64.f32 	%fd791, %f715;
	mul.f64 	%fd792, %fd208, %fd791;
	atom.shared.add.f64 	%fd793, [%r127+2376], %fd792;
	fma.rn.f32 	%f716, %f4, %f506, %f579;
	fma.rn.f32 	%f717, %f4, %f538, %f716;
	cvt.f64.f32 	%fd794, %f717;
	mul.f64 	%fd795, %fd208, %fd794;
	atom.shared.add.f64 	%fd796, [%r127+2384], %fd795;
	fma.rn.f32 	%f718, %f2, %f520, %f550;
	fma.rn.f32 	%f719, %f2, %f552, %f718;
	cvt.f64.f32 	%fd797, %f719;
	mul.f64 	%fd798, %fd208, %fd797;
	atom.shared.add.f64 	%fd799, [%r127+2392], %fd798;
	fma.rn.f32 	%f720, %f2, %f518, %f545;
	cvt.f64.f32 	%fd800, %f720;
	mul.f64 	%fd801, %fd208, %fd800;
	atom.shared.add.f64 	%fd802, [%r127+2400], %fd801;
	fma.rn.f32 	%f721, %f4, %f520, %f589;
	fma.rn.f32 	%f722, %f4, %f552, %f721;
	cvt.f64.f32 	%fd803, %f722;
	mul.f64 	%fd804, %fd208, %fd803;
	atom.shared.add.f64 	%fd805, [%r127+2408], %fd804;
	fma.rn.f32 	%f723, %f4, %f518, %f588;
	cvt.f64.f32 	%fd806, %f723;
	mul.f64 	%fd807, %fd208, %fd806;
	atom.shared.add.f64 	%fd808, [%r127+2416], %fd807;
	mul.f32 	%f724, %f2, %f704;
	fma.rn.f32 	%f725, %f2, %f695, %f724;
	mul.f32 	%f726, %f2, %f696;
	add.f32 	%f727, %f726, %f725;
	fma.rn.f32 	%f728, %f2, %f708, %f727;
	cvt.f64.f32 	%fd809, %f728;
	mul.f64 	%fd810, %fd208, %fd809;
	atom.shared.add.f64 	%fd811, [%r127+2424], %fd810;
	fma.rn.f32 	%f729, %f2, %f695, %f726;
	mul.f32 	%f730, %f2, %f699;
	add.f32 	%f731, %f729, %f730;
	fma.rn.f32 	%f732, %f2, %f702, %f731;
	cvt.f64.f32 	%fd812, %f732;
	mul.f64 	%fd813, %fd208, %fd812;
	atom.shared.add.f64 	%fd814, [%r127+2432], %fd813;
	fma.rn.f32 	%f733, %f2, %f704, %f730;
	fma.rn.f32 	%f734, %f2, %f708, %f733;
	fma.rn.f32 	%f735, %f2, %f702, %f734;
	cvt.f64.f32 	%fd815, %f735;
	mul.f64 	%fd816, %fd208, %fd815;
	atom.shared.add.f64 	%fd817, [%r127+2440], %fd816;
	mul.f32 	%f736, %f4, %f696;
	fma.rn.f32 	%f737, %f4, %f695, %f736;
	mul.f32 	%f738, %f4, %f699;
	add.f32 	%f739, %f737, %f738;
	fma.rn.f32 	%f740, %f4, %f702, %f739;
	cvt.f64.f32 	%fd818, %f740;
	mul.f64 	%fd819, %fd208, %fd818;
	atom.shared.add.f64 	%fd820, [%r127+2448], %fd819;
	mul.f32 	%f741, %f4, %f704;
	fma.rn.f32 	%f742, %f4, %f695, %f741;
	fma.rn.f32 	%f743, %f4, %f696, %f742;
	fma.rn.f32 	%f744, %f4, %f708, %f743;
	cvt.f64.f32 	%fd821, %f744;
	mul.f64 	%fd822, %fd208, %fd821;
	atom.shared.add.f64 	%fd823, [%r127+2456], %fd822;
	fma.rn.f32 	%f745, %f4, %f704, %f738;
	fma.rn.f32 	%f746, %f4, %f708, %f745;
	fma.rn.f32 	%f747, %f4, %f702, %f746;
	cvt.f64.f32 	%fd824, %f747;
	mul.f64 	%fd825, %fd208, %fd824;
	atom.shared.add.f64 	%fd826, [%r127+2464], %fd825;
	fma.rn.f32 	%f748, %f2, %f532, %f559;
	cvt.f64.f32 	%fd827, %f748;
	mul.f64 	%fd828, %fd208, %fd827;
	atom.shared.add.f64 	%fd829, [%r127+2472], %fd828;
	fma.rn.f32 	%f749, %f3, %f560, %f600;
	fma.rn.f32 	%f750, %f3, %f595, %f749;
	cvt.f64.f32 	%fd830, %f750;
	mul.f64 	%fd831, %fd208, %fd830;
	atom.shared.add.f64 	%fd832, [%r127+2480], %fd831;
	fma.rn.f32 	%f751, %f4, %f532, %f607;
	cvt.f64.f32 	%fd833, %f751;
	mul.f64 	%fd834, %fd208, %fd833;
	atom.shared.add.f64 	%fd835, [%r127+2488], %fd834;
	fma.rn.f32 	%f752, %f3, %f574, %f609;
	cvt.f64.f32 	%fd836, %f752;
	mul.f64 	%fd837, %fd208, %fd836;
	atom.shared.add.f64 	%fd838, [%r127+2496], %fd837;
	mul.f32 	%f753, %f3, %f679;
	fma.rn.f32 	%f754, %f3, %f678, %f753;
	fma.rn.f32 	%f755, %f3, %f682, %f754;
	fma.rn.f32 	%f756, %f3, %f684, %f755;
	fma.rn.f32 	%f757, %f3, %f686, %f756;
	fma.rn.f32 	%f758, %f3, %f688, %f757;
	cvt.f64.f32 	%fd839, %f758;
	mul.f64 	%fd840, %fd208, %fd839;
	atom.shared.add.f64 	%fd841, [%r127+2504], %fd840;
	fma.rn.f32 	%f759, %f2, %f560, %f593;
	fma.rn.f32 	%f760, %f2, %f595, %f759;
	cvt.f64.f32 	%fd842, %f760;
	mul.f64 	%fd843, %fd208, %fd842;
	atom.shared.add.f64 	%fd844, [%r127+2512], %fd843;
	fma.rn.f32 	%f761, %f4, %f560, %f613;
	fma.rn.f32 	%f762, %f4, %f595, %f761;
	cvt.f64.f32 	%fd845, %f762;
	mul.f64 	%fd846, %fd208, %fd845;
	atom.shared.add.f64 	%fd847, [%r127+2520], %fd846;
	fma.rn.f32 	%f763, %f2, %f574, %f605;
	cvt.f64.f32 	%fd848, %f763;
	mul.f64 	%fd849, %fd208, %fd848;
	atom.shared.add.f64 	%fd850, [%r127+2528], %fd849;
	fma.rn.f32 	%f764, %f4, %f574, %f619;
	cvt.f64.f32 	%fd851, %f764;
	mul.f64 	%fd852, %fd208, %fd851;
	atom.shared.add.f64 	%fd853, [%r127+2536], %fd852;
	atom.shared.add.f64 	%fd854, [%r127+2544], %fd792;
	atom.shared.add.f64 	%fd855, [%r127+2552], %fd795;
	atom.shared.add.f64 	%fd856, [%r127+2560], %fd798;
	atom.shared.add.f64 	%fd857, [%r127+2568], %fd801;
	atom.shared.add.f64 	%fd858, [%r127+2576], %fd804;
	atom.shared.add.f64 	%fd859, [%r127+2584], %fd807;
	atom.shared.add.f64 	%fd860, [%r127+2592], %fd810;
	atom.shared.add.f64 	%fd861, [%r127+2600], %fd813;
	atom.shared.add.f64 	%fd862, [%r127+2608], %fd816;
	atom.shared.add.f64 	%fd863, [%r127+2616], %fd819;
	atom.shared.add.f64 	%fd864, [%r127+2624], %fd822;
	atom.shared.add.f64 	%fd865, [%r127+2632], %fd825;
	atom.shared.add.f64 	%fd866, [%r127+2640], %fd828;
	atom.shared.add.f64 	%fd867, [%r127+2648], %fd834;
	atom.shared.add.f64 	%fd868, [%r127+2656], %fd771;
	atom.shared.add.f64 	%fd869, [%r127+2664], %fd774;
	atom.shared.add.f64 	%fd870, [%r127+2672], %fd777;
	atom.shared.add.f64 	%fd871, [%r127+2680], %fd783;
	atom.shared.add.f64 	%fd872, [%r127+2688], %fd780;
	atom.shared.add.f64 	%fd873, [%r127+2696], %fd786;
	atom.shared.add.f64 	%fd874, [%r127+2704], %fd843;
	atom.shared.add.f64 	%fd875, [%r127+2712], %fd789;
	atom.shared.add.f64 	%fd876, [%r127+2720], %fd846;
	atom.shared.add.f64 	%fd877, [%r127+2728], %fd849;
	atom.shared.add.f64 	%fd878, [%r127+2736], %fd852;
	mul.f32 	%f765, %f4, %f679;
	fma.rn.f32 	%f766, %f4, %f678, %f765;
	fma.rn.f32 	%f767, %f4, %f682, %f766;
	fma.rn.f32 	%f768, %f4, %f684, %f767;
	fma.rn.f32 	%f769, %f4, %f686, %f768;
	fma.rn.f32 	%f770, %f4, %f688, %f769;
	cvt.f64.f32 	%fd879, %f770;
	mul.f64 	%fd880, %fd208, %fd879;
	atom.shared.add.f64 	%fd881, [%r127+2744], %fd880;
	atom.shared.add.f64 	%fd882, [%r127+2752], %fd831;
	atom.shared.add.f64 	%fd883, [%r127+2760], %fd837;
	cvt.f64.f32 	%fd884, %f8;
	mul.f64 	%fd885, %fd208, %fd884;
	atom.shared.add.f64 	%fd886, [%r127+2768], %fd885;
	cvt.f64.f32 	%fd887, %f12;
	mul.f64 	%fd888, %fd208, %fd887;
	atom.shared.add.f64 	%fd889, [%r127+2776], %fd888;
	cvt.f64.f32 	%fd890, %f16;
	mul.f64 	%fd891, %fd208, %fd890;
	atom.shared.add.f64 	%fd892, [%r127+2784], %fd891;
	mul.f32 	%f771, %f2, %f157;
	mul.f32 	%f772, %f3, %f11;
	sub.f32 	%f773, %f771, %f772;
	mul.f32 	%f774, %f4, %f14;
	sub.f32 	%f775, %f773, %f774;
	mul.f32 	%f776, %f3, %f9;
	sub.f32 	%f777, %f775, %f776;
	mul.f32 	%f778, %f4, %f10;
	sub.f32 	%f779, %f777, %f778;
	cvt.f64.f32 	%fd893, %f779;
	mul.f64 	%fd894, %fd208, %fd893;
	atom.shared.add.f64 	%fd895, [%r127+2792], %fd894;
	mul.f32 	%f780, %f2, %f166;
	sub.f32 	%f781, %f780, %f103;
	fma.rn.f32 	%f782, %f3, %f194, %f781;
	mul.f32 	%f783, %f4, %f15;
	sub.f32 	%f784, %f782, %f783;
	mul.f32 	%f785, %f4, %f13;
	sub.f32 	%f786, %f784, %f785;
	cvt.f64.f32 	%fd896, %f786;
	mul.f64 	%fd897, %fd208, %fd896;
	atom.shared.add.f64 	%fd898, [%r127+2800], %fd897;
	mul.f32 	%f787, %f3, %f197;
	sub.f32 	%f788, %f787, %f105;
	sub.f32 	%f789, %f788, %f111;
	sub.f32 	%f790, %f789, %f113;
	fma.rn.f32 	%f791, %f4, %f223, %f790;
	cvt.f64.f32 	%fd899, %f791;
	mul.f64 	%fd900, %fd208, %fd899;
	atom.shared.add.f64 	%fd901, [%r127+2808], %fd900;
	add.f32 	%f792, %f9, %f11;
	cvt.f64.f32 	%fd902, %f792;
	mul.f64 	%fd903, %fd208, %fd902;
	atom.shared.add.f64 	%fd904, [%r127+2816], %fd903;
	add.f32 	%f793, %f10, %f14;
	cvt.f64.f32 	%fd905, %f793;
	mul.f64 	%fd906, %fd208, %fd905;
	atom.shared.add.f64 	%fd907, [%r127+2824], %fd906;
	add.f32 	%f794, %f13, %f15;
	cvt.f64.f32 	%fd908, %f794;
	mul.f64 	%fd909, %fd208, %fd908;
	atom.shared.add.f64 	%fd910, [%r127+2832], %fd909;
	cvt.f64.f32 	%fd911, %f88;
	mul.f64 	%fd912, %fd208, %fd911;
	atom.shared.add.f64 	%fd913, [%r127+2840], %fd912;
	atom.shared.add.f64 	%fd914, [%r127+2848], %fd912;
	cvt.f64.f32 	%fd915, %f92;
	mul.f64 	%fd916, %fd208, %fd915;
	atom.shared.add.f64 	%fd917, [%r127+2856], %fd916;
	atom.shared.add.f64 	%fd918, [%r127+2864], %fd912;
	atom.shared.add.f64 	%fd919, [%r127+2872], %fd916;
	cvt.f64.f32 	%fd920, %f96;
	mul.f64 	%fd921, %fd208, %fd920;
	atom.shared.add.f64 	%fd922, [%r127+2880], %fd921;
	atom.shared.add.f64 	%fd923, [%r127+2888], %fd916;
	atom.shared.add.f64 	%fd924, [%r127+2896], %fd921;
	atom.shared.add.f64 	%fd925, [%r127+2904], %fd921;
	cvt.f64.f32 	%fd926, %f297;
	mul.f64 	%fd927, %fd208, %fd926;
	atom.shared.add.f64 	%fd928, [%r127+2912], %fd927;
	cvt.f64.f32 	%fd929, %f320;
	mul.f64 	%fd930, %fd208, %fd929;
	atom.shared.add.f64 	%fd931, [%r127+2920], %fd930;
	fma.rn.f32 	%f795, %f11, %f85, %f305;
	cvt.f64.f32 	%fd932, %f795;
	mul.f64 	%fd933, %fd208, %fd932;
	atom.shared.add.f64 	%fd934, [%r127+2928], %fd933;
	mul.f32 	%f796, %f296, %f87;
	cvt.f64.f32 	%fd935, %f796;
	mul.f64 	%fd936, %fd208, %fd935;
	atom.shared.add.f64 	%fd937, [%r127+2936], %fd936;
	fma.rn.f32 	%f797, %f11, %f86, %f311;
	cvt.f64.f32 	%fd938, %f797;
	mul.f64 	%fd939, %fd208, %fd938;
	atom.shared.add.f64 	%fd940, [%r127+2944], %fd939;
	fma.rn.f32 	%f798, %f14, %f85, %f329;
	cvt.f64.f32 	%fd941, %f798;
	mul.f64 	%fd942, %fd208, %fd941;
	atom.shared.add.f64 	%fd943, [%r127+2952], %fd942;
	fma.rn.f32 	%f799, %f11, %f87, %f323;
	cvt.f64.f32 	%fd944, %f799;
	mul.f64 	%fd945, %fd208, %fd944;
	atom.shared.add.f64 	%fd946, [%r127+2960], %fd945;
	fma.rn.f32 	%f800, %f14, %f86, %f346;
	cvt.f64.f32 	%fd947, %f800;
	mul.f64 	%fd948, %fd208, %fd947;
	atom.shared.add.f64 	%fd949, [%r127+2968], %fd948;
	fma.rn.f32 	%f801, %f14, %f87, %f351;
	cvt.f64.f32 	%fd950, %f801;
	mul.f64 	%fd951, %fd208, %fd950;
	atom.shared.add.f64 	%fd952, [%r127+2976], %fd951;
	atom.shared.add.f64 	%fd953, [%r127+2984], %fd933;
	atom.shared.add.f64 	%fd954, [%r127+2992], %fd939;
	atom.shared.add.f64 	%fd955, [%r127+3000], %fd945;
	atom.shared.add.f64 	%fd956, [%r127+3008], %fd942;
	cvt.f64.f32 	%fd957, %f338;
	mul.f64 	%fd958, %fd208, %fd957;
	atom.shared.add.f64 	%fd959, [%r127+3016], %fd958;
	atom.shared.add.f64 	%fd960, [%r127+3024], %fd948;
	cvt.f64.f32 	%fd961, %f359;
	mul.f64 	%fd962, %fd208, %fd961;
	atom.shared.add.f64 	%fd963, [%r127+3032], %fd962;
	fma.rn.f32 	%f802, %f15, %f85, %f362;
	cvt.f64.f32 	%fd964, %f802;
	mul.f64 	%fd965, %fd208, %fd964;
	atom.shared.add.f64 	%fd966, [%r127+3040], %fd965;
	atom.shared.add.f64 	%fd967, [%r127+3048], %fd951;
	mul.f32 	%f803, %f337, %f87;
	cvt.f64.f32 	%fd968, %f803;
	mul.f64 	%fd969, %fd208, %fd968;
	atom.shared.add.f64 	%fd970, [%r127+3056], %fd969;
	fma.rn.f32 	%f804, %f15, %f86, %f375;
	cvt.f64.f32 	%fd971, %f804;
	mul.f64 	%fd972, %fd208, %fd971;
	atom.shared.add.f64 	%fd973, [%r127+3064], %fd972;
	fma.rn.f32 	%f805, %f15, %f87, %f386;
	cvt.f64.f32 	%fd974, %f805;
	mul.f64 	%fd975, %fd208, %fd974;
	atom.shared.add.f64 	%fd976, [%r127+3072], %fd975;
	atom.shared.add.f64 	%fd977, [%r127+3080], %fd965;
	atom.shared.add.f64 	%fd978, [%r127+3088], %fd972;
	atom.shared.add.f64 	%fd979, [%r127+3096], %fd975;
	cvt.f64.f32 	%fd980, %f372;
	mul.f64 	%fd981, %fd208, %fd980;
	atom.shared.add.f64 	%fd982, [%r127+3104], %fd981;
	cvt.f64.f32 	%fd983, %f395;
	mul.f64 	%fd984, %fd208, %fd983;
	atom.shared.add.f64 	%fd985, [%r127+3112], %fd984;
	mul.f32 	%f806, %f371, %f87;
	cvt.f64.f32 	%fd986, %f806;
	mul.f64 	%fd987, %fd208, %fd986;
	atom.shared.add.f64 	%fd988, [%r127+3120], %fd987;
	cvt.f64.f32 	%fd989, %f259;
	mul.f64 	%fd990, %fd208, %fd989;
	atom.shared.add.f64 	%fd991, [%r127+3128], %fd990;
	atom.shared.add.f64 	%fd992, [%r127+3136], %fd990;
	cvt.f64.f32 	%fd993, %f272;
	mul.f64 	%fd994, %fd208, %fd993;
	atom.shared.add.f64 	%fd995, [%r127+3144], %fd994;
	atom.shared.add.f64 	%fd996, [%r127+3152], %fd990;
	atom.shared.add.f64 	%fd997, [%r127+3160], %fd994;
	cvt.f64.f32 	%fd998, %f275;
	mul.f64 	%fd999, %fd208, %fd998;
	atom.shared.add.f64 	%fd1000, [%r127+3168], %fd999;
	atom.shared.add.f64 	%fd1001, [%r127+3176], %fd994;
	atom.shared.add.f64 	%fd1002, [%r127+3184], %fd999;
	atom.shared.add.f64 	%fd1003, [%r127+3192], %fd999;
	mul.f32 	%f807, %f2, %f277;
	cvt.f64.f32 	%fd1004, %f807;
	mul.f64 	%fd1005, %fd208, %fd1004;
	atom.shared.add.f64 	%fd1006, [%r127+3200], %fd1005;
	mul.f32 	%f808, %f3, %f277;
	cvt.f64.f32 	%fd1007, %f808;
	mul.f64 	%fd1008, %fd208, %fd1007;
	atom.shared.add.f64 	%fd1009, [%r127+3208], %fd1008;
	mul.f32 	%f809, %f2, %f281;
	cvt.f64.f32 	%fd1010, %f809;
	mul.f64 	%fd1011, %fd208, %fd1010;
	atom.shared.add.f64 	%fd1012, [%r127+3216], %fd1011;
	mul.f32 	%f810, %f4, %f277;
	cvt.f64.f32 	%fd1013, %f810;
	mul.f64 	%fd1014, %fd208, %fd1013;
	atom.shared.add.f64 	%fd1015, [%r127+3224], %fd1014;
	mul.f32 	%f811, %f3, %f281;
	cvt.f64.f32 	%fd1016, %f811;
	mul.f64 	%fd1017, %fd208, %fd1016;
	atom.shared.add.f64 	%fd1018, [%r127+3232], %fd1017;
	mul.f32 	%f812, %f2, %f286;
	cvt.f64.f32 	%fd1019, %f812;
	mul.f64 	%fd1020, %fd208, %fd1019;
	atom.shared.add.f64 	%fd1021, [%r127+3240], %fd1020;
	mul.f32 	%f813, %f4, %f281;
	cvt.f64.f32 	%fd1022, %f813;
	mul.f64 	%fd1023, %fd208, %fd1022;
	atom.shared.add.f64 	%fd1024, [%r127+3248], %fd1023;
	mul.f32 	%f814, %f3, %f286;
	cvt.f64.f32 	%fd1025, %f814;
	mul.f64 	%fd1026, %fd208, %fd1025;
	atom.shared.add.f64 	%fd1027, [%r127+3256], %fd1026;
	mul.f32 	%f815, %f4, %f286;
	cvt.f64.f32 	%fd1028, %f815;
	mul.f64 	%fd1029, %fd208, %fd1028;
	atom.shared.add.f64 	%fd1030, [%r127+3264], %fd1029;
	add.f32 	%f816, %f91, %f89;
	cvt.f64.f32 	%fd1031, %f816;
	mul.f64 	%fd1032, %fd208, %fd1031;
	atom.shared.add.f64 	%fd1033, [%r127+3272], %fd1032;
	add.f32 	%f817, %f94, %f90;
	cvt.f64.f32 	%fd1034, %f817;
	mul.f64 	%fd1035, %fd208, %fd1034;
	atom.shared.add.f64 	%fd1036, [%r127+3280], %fd1035;
	add.f32 	%f818, %f95, %f93;
	cvt.f64.f32 	%fd1037, %f818;
	mul.f64 	%fd1038, %fd208, %fd1037;
	atom.shared.add.f64 	%fd1039, [%r127+3288], %fd1038;
	atom.shared.add.f64 	%fd1040, [%r127+3296], %fd1032;
	atom.shared.add.f64 	%fd1041, [%r127+3304], %fd1035;
	atom.shared.add.f64 	%fd1042, [%r127+3312], %fd1038;
	atom.shared.add.f64 	%fd1043, [%r127+3320], %fd1032;
	atom.shared.add.f64 	%fd1044, [%r127+3328], %fd1035;
	atom.shared.add.f64 	%fd1045, [%r127+3336], %fd1038;
	mul.f32 	%f819, %f2, %f507;
	fma.rn.f32 	%f820, %f2, %f511, %f819;
	cvt.f64.f32 	%fd1046, %f820;
	mul.f64 	%fd1047, %fd208, %fd1046;
	atom.shared.add.f64 	%fd1048, [%r127+3344], %fd1047;
	mul.f32 	%f821, %f2, %f521;
	fma.rn.f32 	%f822, %f2, %f525, %f821;
	cvt.f64.f32 	%fd1049, %f822;
	mul.f64 	%fd1050, %fd208, %fd1049;
	atom.shared.add.f64 	%fd1051, [%r127+3352], %fd1050;
	atom.shared.add.f64 	%fd1052, [%r127+3360], %fd1005;
	atom.shared.add.f64 	%fd1053, [%r127+3368], %fd1008;
	mul.f32 	%f823, %f2, %f537;
	sub.f32 	%f824, %f823, %f292;
	cvt.f64.f32 	%fd1054, %f824;
	mul.f64 	%fd1055, %fd208, %fd1054;
	atom.shared.add.f64 	%fd1056, [%r127+3376], %fd1055;
	atom.shared.add.f64 	%fd1057, [%r127+3384], %fd1055;
	mul.f32 	%f825, %f3, %f537;
	sub.f32 	%f826, %f825, %f333;
	cvt.f64.f32 	%fd1058, %f826;
	mul.f64 	%fd1059, %fd208, %fd1058;
	atom.shared.add.f64 	%fd1060, [%r127+3392], %fd1059;
	atom.shared.add.f64 	%fd1061, [%r127+3400], %fd1059;
	mul.f32 	%f827, %f2, %f551;
	sub.f32 	%f828, %f827, %f299;
	cvt.f64.f32 	%fd1062, %f828;
	mul.f64 	%fd1063, %fd208, %fd1062;
	atom.shared.add.f64 	%fd1064, [%r127+3408], %fd1063;
	atom.shared.add.f64 	%fd1065, [%r127+3416], %fd1063;
	mul.f32 	%f829, %f3, %f551;
	sub.f32 	%f830, %f829, %f340;
	cvt.f64.f32 	%fd1066, %f830;
	mul.f64 	%fd1067, %fd208, %fd1066;
	atom.shared.add.f64 	%fd1068, [%r127+3424], %fd1067;
	atom.shared.add.f64 	%fd1069, [%r127+3432], %fd1067;
	mul.f32 	%f831, %f2, %f561;
	fma.rn.f32 	%f832, %f2, %f565, %f831;
	cvt.f64.f32 	%fd1070, %f832;
	mul.f64 	%fd1071, %fd208, %fd1070;
	atom.shared.add.f64 	%fd1072, [%r127+3440], %fd1071;
	atom.shared.add.f64 	%fd1073, [%r127+3448], %fd1005;
	atom.shared.add.f64 	%fd1074, [%r127+3456], %fd1014;
	atom.shared.add.f64 	%fd1075, [%r127+3464], %fd1055;
	atom.shared.add.f64 	%fd1076, [%r127+3472], %fd1055;
	mul.f32 	%f833, %f3, %f507;
	fma.rn.f32 	%f834, %f3, %f511, %f833;
	cvt.f64.f32 	%fd1077, %f834;
	mul.f64 	%fd1078, %fd208, %fd1077;
	atom.shared.add.f64 	%fd1079, [%r127+3480], %fd1078;
	mul.f32 	%f835, %f4, %f537;
	sub.f32 	%f836, %f835, %f367;
	cvt.f64.f32 	%fd1080, %f836;
	mul.f64 	%fd1081, %fd208, %fd1080;
	atom.shared.add.f64 	%fd1082, [%r127+3488], %fd1081;
	atom.shared.add.f64 	%fd1083, [%r127+3496], %fd1081;
	atom.shared.add.f64 	%fd1084, [%r127+3504], %fd1011;
	atom.shared.add.f64 	%fd1085, [%r127+3512], %fd1017;
	atom.shared.add.f64 	%fd1086, [%r127+3520], %fd1063;
	atom.shared.add.f64 	%fd1087, [%r127+3528], %fd1063;
	mul.f32 	%f837, %f3, %f521;
	fma.rn.f32 	%f838, %f3, %f525, %f837;
	cvt.f64.f32 	%fd1088, %f838;
	mul.f64 	%fd1089, %fd208, %fd1088;
	atom.shared.add.f64 	%fd1090, [%r127+3536], %fd1089;
	mul.f32 	%f839, %f4, %f551;
	sub.f32 	%f840, %f839, %f380;
	cvt.f64.f32 	%fd1091, %f840;
	mul.f64 	%fd1092, %fd208, %fd1091;
	atom.shared.add.f64 	%fd1093, [%r127+3544], %fd1092;
	atom.shared.add.f64 	%fd1094, [%r127+3552], %fd1092;
	mul.f32 	%f841, %f2, %f594;
	sub.f32 	%f842, %f841, %f316;
	cvt.f64.f32 	%fd1095, %f842;
	mul.f64 	%fd1096, %fd208, %fd1095;
	atom.shared.add.f64 	%fd1097, [%r127+3560], %fd1096;
	atom.shared.add.f64 	%fd1098, [%r127+3568], %fd1096;
	mul.f32 	%f843, %f3, %f594;
	sub.f32 	%f844, %f843, %f355;
	cvt.f64.f32 	%fd1099, %f844;
	mul.f64 	%fd1100, %fd208, %fd1099;
	atom.shared.add.f64 	%fd1101, [%r127+3576], %fd1100;
	atom.shared.add.f64 	%fd1102, [%r127+3584], %fd1100;
	atom.shared.add.f64 	%fd1103, [%r127+3592], %fd1008;
	atom.shared.add.f64 	%fd1104, [%r127+3600], %fd1014;
	atom.shared.add.f64 	%fd1105, [%r127+3608], %fd1059;
	atom.shared.add.f64 	%fd1106, [%r127+3616], %fd1059;
	atom.shared.add.f64 	%fd1107, [%r127+3624], %fd1081;
	atom.shared.add.f64 	%fd1108, [%r127+3632], %fd1081;
	atom.shared.add.f64 	%fd1109, [%r127+3640], %fd1011;
	atom.shared.add.f64 	%fd1110, [%r127+3648], %fd1023;
	atom.shared.add.f64 	%fd1111, [%r127+3656], %fd1067;
	atom.shared.add.f64 	%fd1112, [%r127+3664], %fd1067;
	atom.shared.add.f64 	%fd1113, [%r127+3672], %fd1092;
	atom.shared.add.f64 	%fd1114, [%r127+3680], %fd1092;
	atom.shared.add.f64 	%fd1115, [%r127+3688], %fd1096;
	atom.shared.add.f64 	%fd1116, [%r127+3696], %fd1096;
	mul.f32 	%f845, %f3, %f561;
	fma.rn.f32 	%f846, %f3, %f565, %f845;
	cvt.f64.f32 	%fd1117, %f846;
	mul.f64 	%fd1118, %fd208, %fd1117;
	atom.shared.add.f64 	%fd1119, [%r127+3704], %fd1118;
	mul.f32 	%f847, %f4, %f594;
	sub.f32 	%f848, %f847, %f391;
	cvt.f64.f32 	%fd1120, %f848;
	mul.f64 	%fd1121, %fd208, %fd1120;
	atom.shared.add.f64 	%fd1122, [%r127+3712], %fd1121;
	atom.shared.add.f64 	%fd1123, [%r127+3720], %fd1121;
	atom.shared.add.f64 	%fd1124, [%r127+3728], %fd1020;
	atom.shared.add.f64 	%fd1125, [%r127+3736], %fd1026;
	mul.f32 	%f849, %f4, %f507;
	fma.rn.f32 	%f850, %f4, %f511, %f849;
	cvt.f64.f32 	%fd1126, %f850;
	mul.f64 	%fd1127, %fd208, %fd1126;
	atom.shared.add.f64 	%fd1128, [%r127+3744], %fd1127;
	atom.shared.add.f64 	%fd1129, [%r127+3752], %fd1017;
	atom.shared.add.f64 	%fd1130, [%r127+3760], %fd1023;
	mul.f32 	%f851, %f4, %f521;
	fma.rn.f32 	%f852, %f4, %f525, %f851;
	cvt.f64.f32 	%fd1131, %f852;
	mul.f64 	%fd1132, %fd208, %fd1131;
	atom.shared.add.f64 	%fd1133, [%r127+3768], %fd1132;
	atom.shared.add.f64 	%fd1134, [%r127+3776], %fd1100;
	atom.shared.add.f64 	%fd1135, [%r127+3784], %fd1100;
	atom.shared.add.f64 	%fd1136, [%r127+3792], %fd1121;
	atom.shared.add.f64 	%fd1137, [%r127+3800], %fd1121;
	atom.shared.add.f64 	%fd1138, [%r127+3808], %fd1020;
	atom.shared.add.f64 	%fd1139, [%r127+3816], %fd1029;
	mul.f32 	%f853, %f4, %f561;
	fma.rn.f32 	%f854, %f4, %f565, %f853;
	cvt.f64.f32 	%fd1140, %f854;
	mul.f64 	%fd1141, %fd208, %fd1140;
	atom.shared.add.f64 	%fd1142, [%r127+3824], %fd1141;
	atom.shared.add.f64 	%fd1143, [%r127+3832], %fd1026;
	atom.shared.add.f64 	%fd1144, [%r127+3840], %fd1029;
	cvt.f64.f32 	%fd1145, %f258;
	mul.f64 	%fd1146, %fd208, %fd1145;
	atom.shared.add.f64 	%fd1147, [%r127+3848], %fd1146;
	atom.shared.add.f64 	%fd1148, [%r127+3856], %fd1032;
	atom.shared.add.f64 	%fd1149, [%r127+3864], %fd1032;
	atom.shared.add.f64 	%fd1150, [%r127+3872], %fd1035;
	atom.shared.add.f64 	%fd1151, [%r127+3880], %fd1035;
	atom.shared.add.f64 	%fd1152, [%r127+3888], %fd1146;
	atom.shared.add.f64 	%fd1153, [%r127+3896], %fd1032;
	atom.shared.add.f64 	%fd1154, [%r127+3904], %fd1032;
	cvt.f64.f32 	%fd1155, %f271;
	mul.f64 	%fd1156, %fd208, %fd1155;
	atom.shared.add.f64 	%fd1157, [%r127+3912], %fd1156;
	atom.shared.add.f64 	%fd1158, [%r127+3920], %fd1035;
	atom.shared.add.f64 	%fd1159, [%r127+3928], %fd1035;
	atom.shared.add.f64 	%fd1160, [%r127+3936], %fd1038;
	atom.shared.add.f64 	%fd1161, [%r127+3944], %fd1038;
	atom.shared.add.f64 	%fd1162, [%r127+3952], %fd1146;
	atom.shared.add.f64 	%fd1163, [%r127+3960], %fd1032;
	atom.shared.add.f64 	%fd1164, [%r127+3968], %fd1032;
	atom.shared.add.f64 	%fd1165, [%r127+3976], %fd1156;
	atom.shared.add.f64 	%fd1166, [%r127+3984], %fd1035;
	atom.shared.add.f64 	%fd1167, [%r127+3992], %fd1035;
	atom.shared.add.f64 	%fd1168, [%r127+4000], %fd1038;
	atom.shared.add.f64 	%fd1169, [%r127+4008], %fd1038;
	cvt.f64.f32 	%fd1170, %f274;
	mul.f64 	%fd1171, %fd208, %fd1170;
	atom.shared.add.f64 	%fd1172, [%r127+4016], %fd1171;
	atom.shared.add.f64 	%fd1173, [%r127+4024], %fd1156;
	atom.shared.add.f64 	%fd1174, [%r127+4032], %fd1038;
	atom.shared.add.f64 	%fd1175, [%r127+4040], %fd1038;
	atom.shared.add.f64 	%fd1176, [%r127+4048], %fd1171;
	atom.shared.add.f64 	%fd1177, [%r127+4056], %fd1171;
	fma.rn.f32 	%f855, %f258, %f86, %f243;
	fma.rn.f32 	%f856, %f245, %f85, %f855;
	cvt.f64.f32 	%fd1178, %f856;
	mul.f64 	%fd1179, %fd208, %fd1178;
	atom.shared.add.f64 	%fd1180, [%r127+4064], %fd1179;
	fma.rn.f32 	%f857, %f245, %f86, %f453;
	add.f32 	%f858, %f406, %f857;
	cvt.f64.f32 	%fd1181, %f858;
	mul.f64 	%fd1182, %fd208, %fd1181;
	atom.shared.add.f64 	%fd1183, [%r127+4072], %fd1182;
	fma.rn.f32 	%f859, %f258, %f87, %f253;
	fma.rn.f32 	%f860, %f255, %f85, %f859;
	cvt.f64.f32 	%fd1184, %f860;
	mul.f64 	%fd1185, %fd208, %fd1184;
	atom.shared.add.f64 	%fd1186, [%r127+4080], %fd1185;
	mul.f32 	%f861, %f252, %f87;
	fma.rn.f32 	%f862, %f255, %f87, %f861;
	add.f32 	%f863, %f417, %f862;
	cvt.f64.f32 	%fd1187, %f863;
	mul.f64 	%fd1188, %fd208, %fd1187;
	atom.shared.add.f64 	%fd1189, [%r127+4088], %fd1188;
	atom.shared.add.f64 	%fd1190, [%r127+4096], %fd990;
	atom.shared.add.f64 	%fd1191, [%r127+4104], %fd990;
	add.f32 	%f864, %f399, %f397;
	cvt.f64.f32 	%fd1192, %f864;
	mul.f64 	%fd1193, %fd208, %fd1192;
	atom.shared.add.f64 	%fd1194, [%r127+4112], %fd1193;
	atom.shared.add.f64 	%fd1195, [%r127+4120], %fd1193;
	fma.rn.f32 	%f865, %f91, %f86, %f402;
	cvt.f64.f32 	%fd1196, %f865;
	mul.f64 	%fd1197, %fd208, %fd1196;
	atom.shared.add.f64 	%fd1198, [%r127+4128], %fd1197;
	atom.shared.add.f64 	%fd1199, [%r127+4136], %fd1197;
	add.f32 	%f866, %f410, %f408;
	cvt.f64.f32 	%fd1200, %f866;
	mul.f64 	%fd1201, %fd208, %fd1200;
	atom.shared.add.f64 	%fd1202, [%r127+4144], %fd1201;
	atom.shared.add.f64 	%fd1203, [%r127+4152], %fd1201;
	fma.rn.f32 	%f867, %f94, %f87, %f413;
	cvt.f64.f32 	%fd1204, %f867;
	mul.f64 	%fd1205, %fd208, %fd1204;
	atom.shared.add.f64 	%fd1206, [%r127+4160], %fd1205;
	fma.rn.f32 	%f868, %f271, %f87, %f266;
	fma.rn.f32 	%f869, %f268, %f86, %f868;
	cvt.f64.f32 	%fd1207, %f869;
	mul.f64 	%fd1208, %fd208, %fd1207;
	atom.shared.add.f64 	%fd1209, [%r127+4168], %fd1208;
	atom.shared.add.f64 	%fd1210, [%r127+4176], %fd1205;
	mul.f32 	%f870, %f265, %f87;
	fma.rn.f32 	%f871, %f268, %f87, %f870;
	fma.rn.f32 	%f872, %f274, %f86, %f871;
	cvt.f64.f32 	%fd1211, %f872;
	mul.f64 	%fd1212, %fd208, %fd1211;
	atom.shared.add.f64 	%fd1213, [%r127+4184], %fd1212;
	atom.shared.add.f64 	%fd1214, [%r127+4192], %fd990;
	atom.shared.add.f64 	%fd1215, [%r127+4200], %fd990;
	atom.shared.add.f64 	%fd1216, [%r127+4208], %fd1193;
	atom.shared.add.f64 	%fd1217, [%r127+4216], %fd1179;
	atom.shared.add.f64 	%fd1218, [%r127+4224], %fd1197;
	atom.shared.add.f64 	%fd1219, [%r127+4232], %fd1193;
	atom.shared.add.f64 	%fd1220, [%r127+4240], %fd1182;
	atom.shared.add.f64 	%fd1221, [%r127+4248], %fd1201;
	atom.shared.add.f64 	%fd1222, [%r127+4256], %fd994;
	atom.shared.add.f64 	%fd1223, [%r127+4264], %fd1185;
	atom.shared.add.f64 	%fd1224, [%r127+4272], %fd1197;
	atom.shared.add.f64 	%fd1225, [%r127+4280], %fd994;
	atom.shared.add.f64 	%fd1226, [%r127+4288], %fd1201;
	atom.shared.add.f64 	%fd1227, [%r127+4296], %fd1205;
	fma.rn.f32 	%f873, %f86, %f95, %f419;
	cvt.f64.f32 	%fd1228, %f873;
	mul.f64 	%fd1229, %fd208, %fd1228;
	atom.shared.add.f64 	%fd1230, [%r127+4304], %fd1229;
	atom.shared.add.f64 	%fd1231, [%r127+4312], %fd1188;
	atom.shared.add.f64 	%fd1232, [%r127+4320], %fd1229;
	fma.rn.f32 	%f874, %f95, %f87, %f424;
	cvt.f64.f32 	%fd1233, %f874;
	mul.f64 	%fd1234, %fd208, %fd1233;
	atom.shared.add.f64 	%fd1235, [%r127+4328], %fd1234;
	atom.shared.add.f64 	%fd1236, [%r127+4336], %fd1205;
	atom.shared.add.f64 	%fd1237, [%r127+4344], %fd1234;
	atom.shared.add.f64 	%fd1238, [%r127+4352], %fd990;
	atom.shared.add.f64 	%fd1239, [%r127+4360], %fd990;
	atom.shared.add.f64 	%fd1240, [%r127+4368], %fd1193;
	atom.shared.add.f64 	%fd1241, [%r127+4376], %fd1193;
	atom.shared.add.f64 	%fd1242, [%r127+4384], %fd1197;
	atom.shared.add.f64 	%fd1243, [%r127+4392], %fd994;
	atom.shared.add.f64 	%fd1244, [%r127+4400], %fd1197;
	atom.shared.add.f64 	%fd1245, [%r127+4408], %fd1201;
	atom.shared.add.f64 	%fd1246, [%r127+4416], %fd1201;
	atom.shared.add.f64 	%fd1247, [%r127+4424], %fd994;
	atom.shared.add.f64 	%fd1248, [%r127+4432], %fd1229;
	atom.shared.add.f64 	%fd1249, [%r127+4440], %fd1205;
	atom.shared.add.f64 	%fd1250, [%r127+4448], %fd1208;
	atom.shared.add.f64 	%fd1251, [%r127+4456], %fd1234;
	atom.shared.add.f64 	%fd1252, [%r127+4464], %fd1205;
	atom.shared.add.f64 	%fd1253, [%r127+4472], %fd1229;
	atom.shared.add.f64 	%fd1254, [%r127+4480], %fd1212;
	atom.shared.add.f64 	%fd1255, [%r127+4488], %fd999;
	atom.shared.add.f64 	%fd1256, [%r127+4496], %fd1234;
	atom.shared.add.f64 	%fd1257, [%r127+4504], %fd999;
	atom.shared.add.f64 	%fd1258, [%r127+4512], %fd1179;
	atom.shared.add.f64 	%fd1259, [%r127+4520], %fd1182;
	atom.shared.add.f64 	%fd1260, [%r127+4528], %fd994;
	atom.shared.add.f64 	%fd1261, [%r127+4536], %fd1185;
	atom.shared.add.f64 	%fd1262, [%r127+4544], %fd994;
	atom.shared.add.f64 	%fd1263, [%r127+4552], %fd1229;
	atom.shared.add.f64 	%fd1264, [%r127+4560], %fd1188;
	atom.shared.add.f64 	%fd1265, [%r127+4568], %fd1229;
	atom.shared.add.f64 	%fd1266, [%r127+4576], %fd1234;
	atom.shared.add.f64 	%fd1267, [%r127+4584], %fd999;
	atom.shared.add.f64 	%fd1268, [%r127+4592], %fd1234;
	atom.shared.add.f64 	%fd1269, [%r127+4600], %fd999;
	atom.shared.add.f64 	%fd1270, [%r127+4608], %fd1208;
	atom.shared.add.f64 	%fd1271, [%r127+4616], %fd1212;
	atom.shared.add.f64 	%fd1272, [%r127+4624], %fd999;
	atom.shared.add.f64 	%fd1273, [%r127+4632], %fd999;
	fma.rn.f32 	%f875, %f242, %f87, %f440;
	fma.rn.f32 	%f876, %f245, %f87, %f875;
	add.f32 	%f877, %f442, %f876;
	add.f32 	%f878, %f444, %f877;
	add.f32 	%f879, %f446, %f878;
	cvt.f64.f32 	%fd1274, %f879;
	mul.f64 	%fd1275, %fd208, %fd1274;
	atom.shared.add.f64 	%fd1276, [%r127+4640], %fd1275;
	add.f32 	%f880, %f464, %f397;
	add.f32 	%f881, %f399, %f880;
	cvt.f64.f32 	%fd1277, %f881;
	mul.f64 	%fd1278, %fd208, %fd1277;
	atom.shared.add.f64 	%fd1279, [%r127+4648], %fd1278;
	add.f32 	%f882, %f654, %f408;
	add.f32 	%f883, %f410, %f882;
	cvt.f64.f32 	%fd1280, %f883;
	mul.f64 	%fd1281, %fd208, %fd1280;
	atom.shared.add.f64 	%fd1282, [%r127+4656], %fd1281;
	add.f32 	%f884, %f865, %f406;
	cvt.f64.f32 	%fd1283, %f884;
	mul.f64 	%fd1284, %fd208, %fd1283;
	atom.shared.add.f64 	%fd1285, [%r127+4664], %fd1284;
	add.f32 	%f885, %f436, %f437;
	add.f32 	%f886, %f885, %f460;
	add.f32 	%f887, %f462, %f886;
	cvt.f64.f32 	%fd1286, %f887;
	mul.f64 	%fd1287, %fd208, %fd1286;
	atom.shared.add.f64 	%fd1288, [%r127+4672], %fd1287;
	add.f32 	%f888, %f436, %f449;
	add.f32 	%f889, %f437, %f888;
	add.f32 	%f890, %f451, %f889;
	cvt.f64.f32 	%fd1289, %f890;
	mul.f64 	%fd1290, %fd208, %fd1289;
	atom.shared.add.f64 	%fd1291, [%r127+4680], %fd1290;
	add.f32 	%f891, %f449, %f460;
	add.f32 	%f892, %f451, %f891;
	add.f32 	%f893, %f462, %f892;
	cvt.f64.f32 	%fd1292, %f893;
	mul.f64 	%fd1293, %fd208, %fd1292;
	atom.shared.add.f64 	%fd1294, [%r127+4688], %fd1293;
	add.f32 	%f894, %f867, %f417;
	cvt.f64.f32 	%fd1295, %f894;
	mul.f64 	%fd1296, %fd208, %fd1295;
	atom.shared.add.f64 	%fd1297, [%r127+4696], %fd1296;
	atom.shared.add.f64 	%fd1298, [%r127+4704], %fd1278;
	atom.shared.add.f64 	%fd1299, [%r127+4712], %fd1278;
	atom.shared.add.f64 	%fd1300, [%r127+4720], %fd1281;
	atom.shared.add.f64 	%fd1301, [%r127+4728], %fd1284;
	atom.shared.add.f64 	%fd1302, [%r127+4736], %fd1281;
	atom.shared.add.f64 	%fd1303, [%r127+4744], %fd1284;
	atom.shared.add.f64 	%fd1304, [%r127+4752], %fd1290;
	atom.shared.add.f64 	%fd1305, [%r127+4760], %fd1287;
	atom.shared.add.f64 	%fd1306, [%r127+4768], %fd1293;
	atom.shared.add.f64 	%fd1307, [%r127+4776], %fd1287;
	atom.shared.add.f64 	%fd1308, [%r127+4784], %fd1290;
	atom.shared.add.f64 	%fd1309, [%r127+4792], %fd1293;
	atom.shared.add.f64 	%fd1310, [%r127+4800], %fd1296;
	add.f32 	%f895, %f673, %f419;
	add.f32 	%f896, %f421, %f895;
	cvt.f64.f32 	%fd1311, %f896;
	mul.f64 	%fd1312, %fd208, %fd1311;
	atom.shared.add.f64 	%fd1313, [%r127+4808], %fd1312;
	atom.shared.add.f64 	%fd1314, [%r127+4816], %fd1296;
	add.f32 	%f897, %f874, %f428;
	cvt.f64.f32 	%fd1315, %f897;
	mul.f64 	%fd1316, %fd208, %fd1315;
	atom.shared.add.f64 	%fd1317, [%r127+4824], %fd1316;
	atom.shared.add.f64 	%fd1318, [%r127+4832], %fd1275;
	atom.shared.add.f64 	%fd1319, [%r127+4840], %fd1312;
	atom.shared.add.f64 	%fd1320, [%r127+4848], %fd1312;
	atom.shared.add.f64 	%fd1321, [%r127+4856], %fd1316;
	atom.shared.add.f64 	%fd1322, [%r127+4864], %fd1316;
	atom.shared.add.f64 	%fd1323, [%r127+4872], %fd1278;
	atom.shared.add.f64 	%fd1324, [%r127+4880], %fd1278;
	atom.shared.add.f64 	%fd1325, [%r127+4888], %fd1281;
	atom.shared.add.f64 	%fd1326, [%r127+4896], %fd1284;
	atom.shared.add.f64 	%fd1327, [%r127+4904], %fd1281;
	atom.shared.add.f64 	%fd1328, [%r127+4912], %fd1284;
	atom.shared.add.f64 	%fd1329, [%r127+4920], %fd1290;
	atom.shared.add.f64 	%fd1330, [%r127+4928], %fd1287;
	atom.shared.add.f64 	%fd1331, [%r127+4936], %fd1293;
	atom.shared.add.f64 	%fd1332, [%r127+4944], %fd1287;
	atom.shared.add.f64 	%fd1333, [%r127+4952], %fd1290;
	atom.shared.add.f64 	%fd1334, [%r127+4960], %fd1293;
	atom.shared.add.f64 	%fd1335, [%r127+4968], %fd1296;
	atom.shared.add.f64 	%fd1336, [%r127+4976], %fd1296;
	atom.shared.add.f64 	%fd1337, [%r127+4984], %fd1278;
	atom.shared.add.f64 	%fd1338, [%r127+4992], %fd1281;
	atom.shared.add.f64 	%fd1339, [%r127+5000], %fd1284;
	atom.shared.add.f64 	%fd1340, [%r127+5008], %fd1290;
	atom.shared.add.f64 	%fd1341, [%r127+5016], %fd1287;
	atom.shared.add.f64 	%fd1342, [%r127+5024], %fd1293;
	atom.shared.add.f64 	%fd1343, [%r127+5032], %fd1312;
	atom.shared.add.f64 	%fd1344, [%r127+5040], %fd1296;
	atom.shared.add.f64 	%fd1345, [%r127+5048], %fd1312;
	atom.shared.add.f64 	%fd1346, [%r127+5056], %fd1316;
	atom.shared.add.f64 	%fd1347, [%r127+5064], %fd1316;
	atom.shared.add.f64 	%fd1348, [%r127+5072], %fd1275;
	atom.shared.add.f64 	%fd1349, [%r127+5080], %fd1312;
	atom.shared.add.f64 	%fd1350, [%r127+5088], %fd1316;
$L__BB3_15:
	ld.param.u64 	%rd91, [_Z6coef3DPfS_S_S_S_S_Pd_param_6];
	mov.u32 	%r17, %tid.x;
	mov.u32 	%r18, %tid.y;
	mov.u32 	%r19, %ctaid.x;
	mov.u32 	%r20, %ctaid.y;
	cvta.to.global.u64 	%rd1, %rd91;
	bar.sync 	0;
	ld.const.u32 	%r128, [d_Data_Coef+4];
	setp.lt.s32 	%p16, %r128, 4;
	@%p16 bra 	$L__BB3_38;
	setp.gt.u32 	%p32, %r18, 3;
	@%p32 bra 	$L__BB3_56;
	mov.u32 	%r161, %nctaid.x;
	mul.lo.s32 	%r21, %r17, 20;
	mad.lo.s32 	%r162, %r20, %r161, %r19;
	mad.lo.s32 	%r163, %r18, 640, %r21;
	mad.lo.s32 	%r164, %r162, 2560, %r163;
	cvt.rn.f64.u32 	%fd21, %r164;
	{
	.reg .b32 %temp; 
	mov.b64 	{%temp, %r165}, %fd21;
	}
	and.b32  	%r166, %r165, 2147483647;
	{
	.reg .b32 %temp; 
	mov.b64 	{%r167, %temp}, %fd21;
	}
	mov.f64 	%fd1400, 0d4164000000000000;
	{
	.reg .b32 %temp; 
	mov.b64 	{%temp, %r168}, %fd1400;
	}
	and.b32  	%r170, %r168, 2147483647;
	{
	.reg .b32 %temp; 
	mov.b64 	{%r171, %temp}, %fd1400;
	}
	mov.b64 	%fd1453, {%r167, %r166};
	mov.b64 	%fd1454, {%r171, %r170};
	max.u32 	%r172, %r166, %r170;
	setp.lt.u32 	%p33, %r172, 2146435072;
	@%p33 bra 	$L__BB3_21;
	setp.num.f64 	%p49, %fd1453, %fd1453;
	setp.num.f64 	%p50, %fd1454, %fd1454;
	and.pred  	%p51, %p49, %p50;
	@%p51 bra 	$L__BB3_20;
	mov.f64 	%fd1410, 0d4164000000000000;
	add.rn.f64 	%fd1455, %fd21, %fd1410;
	bra.uni 	$L__BB3_37;
$L__BB3_20:
	setp.eq.f64 	%p52, %fd1453, 0d7FF0000000000000;
	selp.f64 	%fd1455, 0dFFF8000000000000, %fd21, %p52;
	bra.uni 	$L__BB3_37;
$L__BB3_21:
	setp.eq.f64 	%p34, %fd1454, 0d0000000000000000;
	mov.f64 	%fd1455, 0dFFF8000000000000;
	@%p34 bra 	$L__BB3_37;
	setp.ltu.f64 	%p35, %fd1453, %fd1454;
	mov.f64 	%fd1455, %fd21;
	@%p35 bra 	$L__BB3_37;
	{
	.reg .b32 %temp; 
	mov.b64 	{%temp, %r173}, %fd1453;
	}
	shr.u32 	%r200, %r173, 20;
	{
	.reg .b32 %temp; 
	mov.b64 	{%temp, %r23}, %fd1454;
	}
	shr.u32 	%r201, %r23, 20;
	setp.gt.u32 	%p36, %r173, 1048575;
	@%p36 bra 	$L__BB3_25;
	mul.f64 	%fd1453, %fd1453, 0d4350000000000000;
	{
	.reg .b32 %temp; 
	mov.b64 	{%temp, %r174}, %fd1453;
	}
	shr.u32 	%r175, %r174, 20;
	add.s32 	%r176, %r200, %r175;
	add.s32 	%r200, %r176, -54;
$L__BB3_25:
	setp.gt.u32 	%p37, %r23, 1048575;
	@%p37 bra 	$L__BB3_27;
	mul.f64 	%fd1454, %fd1454, 0d4350000000000000;
	{
	.reg .b32 %temp; 
	mov.b64 	{%temp, %r177}, %fd1454;
	}
	shr.u32 	%r178, %r177, 20;
	add.s32 	%r179, %r201, %r178;
	add.s32 	%r201, %r179, -54;
$L__BB3_27:
	mov.b64 	%rd71, %fd1453;
	mov.b64 	%rd72, %fd1454;
	and.b64  	%rd73, %rd71, 4503599627370495;
	or.b64  	%rd93, %rd73, 4503599627370496;
	and.b64  	%rd74, %rd72, 4503599627370495;
	or.b64  	%rd3, %rd74, 4503599627370496;
	sub.s32 	%r29, %r200, %r201;
	min.s32 	%r30, %r29, 0;
	add.s32 	%r180, %r201, %r30;
	sub.s32 	%r181, %r200, %r180;
	add.s32 	%r182, %r181, 1;
	and.b32  	%r31, %r182, 3;
	setp.eq.s32 	%p38, %r31, 0;
	mov.u32 	%r204, %r29;
	@%p38 bra 	$L__BB3_30;
	neg.s32 	%r202, %r31;
	mov.u32 	%r204, %r29;
$L__BB3_29:
	.pragma "nounroll";
	sub.s64 	%rd75, %rd93, %rd3;
	mov.b64 	%fd1402, %rd75;
	{
	.reg .b32 %temp; 
	mov.b64 	{%temp, %r183}, %fd1402;
	}
	setp.lt.s32 	%p39, %r183, 0;
	selp.b64 	%rd96, %rd93, %rd75, %p39;
	shl.b64 	%rd93, %rd96, 1;
	add.s32 	%r204, %r204, -1;
	add.s32 	%r202, %r202, 1;
	setp.ne.s32 	%p40, %r202, 0;
	@%p40 bra 	$L__BB3_29;
$L__BB3_30:
	sub.s32 	%r184, %r29, %r30;
	setp.lt.u32 	%p41, %r184, 3;
	@%p41 bra 	$L__BB3_32;
$L__BB3_31:
	sub.s64 	%rd76, %rd93, %rd3;
	mov.b64 	%fd1403, %rd76;
	{
	.reg .b32 %temp; 
	mov.b64 	{%temp, %r185}, %fd1403;
	}
	setp.lt.s32 	%p42, %r185, 0;
	selp.b64 	%rd77, %rd93, %rd76, %p42;
	shl.b64 	%rd78, %rd77, 1;
	sub.s64 	%rd79, %rd78, %rd3;
	mov.b64 	%fd1404, %rd79;
	{
	.reg .b32 %temp; 
	mov.b64 	{%temp, %r186}, %fd1404;
	}
	setp.lt.s32 	%p43, %r186, 0;
	selp.b64 	%rd80, %rd78, %rd79, %p43;
	shl.b64 	%rd81, %rd80, 1;
	sub.s64 	%rd82, %rd81, %rd3;
	mov.b64 	%fd1405, %rd82;
	{
	.reg .b32 %temp; 
	mov.b64 	{%temp, %r187}, %fd1405;
	}
	setp.lt.s32 	%p44, %r187, 0;
	selp.b64 	%rd83, %rd81, %rd82, %p44;
	shl.b64 	%rd84, %rd83, 1;
	sub.s64 	%rd85, %rd84, %rd3;
	mov.b64 	%fd1406, %rd85;
	{
	.reg .b32 %temp; 
	mov.b64 	{%temp, %r188}, %fd1406;
	}
	setp.lt.s32 	%p45, %r188, 0;
	selp.b64 	%rd96, %rd84, %rd85, %p45;
	shl.b64 	%rd93, %rd96, 1;
	add.s32 	%r39, %r204, -4;
	setp.gt.s32 	%p46, %r204, 3;
	mov.u32 	%r204, %r39;
	@%p46 bra 	$L__BB3_31;
$L__BB3_32:
	and.b64  	%rd13, %rd96, 9223372036854775807;
	setp.eq.s64 	%p47, %rd13, 0;
	mov.b64 	%rd97, 0;
	@%p47 bra 	$L__BB3_36;
	mov.b64 	%fd1407, %rd13;
	mul.f64 	%fd1408, %fd1407, 0d4350000000000000;
	{
	.reg .b32 %temp; 
	mov.b64 	{%temp, %r189}, %fd1408;
	}
	shr.u32 	%r190, %r189, 20;
	sub.s32 	%r191, 55, %r190;
	sub.s32 	%r40, %r201, %r191;
	shl.b64 	%rd14, %rd13, %r191;
	setp.gt.s32 	%p48, %r40, 0;
	@%p48 bra 	$L__BB3_35;
	sub.s32 	%r193, 1, %r40;
	shr.u64 	%rd97, %rd14, %r193;
	bra.uni 	$L__BB3_36;
$L__BB3_35:
	add.s32 	%r192, %r40, -1;
	cvt.u64.u32 	%rd87, %r192;
	shl.b64 	%rd88, %rd87, 52;
	add.s64 	%rd97, %rd88, %rd14;
$L__BB3_36:
	mov.b64 	%fd1409, %rd97;
	abs.f64 	%fd1455, %fd1409;
$L__BB3_37:
	cvt.rni.s32.f64 	%r194, %fd1455;
	mul.wide.s32 	%rd89, %r194, 8;
	add.s64 	%rd90, %rd1, %rd89;
	mov.u32 	%r196, _ZZ6coef3DPfS_S_S_S_S_PdE3mat;
	mad.lo.s32 	%r197, %r18, 5120, %r196;
	shl.b32 	%r198, %r21, 3;
	add.s32 	%r199, %r197, %r198;
	ld.shared.f64 	%fd1411, [%r199];
	atom.global.add.f64 	%fd1412, [%rd90], %fd1411;
	ld.shared.f64 	%fd1413, [%r199+8];
	atom.global.add.f64 	%fd1414, [%rd90+8], %fd1413;
	ld.shared.f64 	%fd1415, [%r199+16];
	atom.global.add.f64 	%fd1416, [%rd90+16], %fd1415;
	ld.shared.f64 	%fd1417, [%r199+24];
	atom.global.add.f64 	%fd1418, [%rd90+24], %fd1417;
	ld.shared.f64 	%fd1419, [%r199+32];
	atom.global.add.f64 	%fd1420, [%rd90+32], %fd1419;
	ld.shared.f64 	%fd1421, [%r199+40];
	atom.global.add.f64 	%fd1422, [%rd90+40], %fd1421;
	ld.shared.f64 	%fd1423, [%r199+48];
	atom.global.add.f64 	%fd1424, [%rd90+48], %fd1423;
	ld.shared.f64 	%fd1425, [%r199+56];
	atom.global.add.f64 	%fd1426, [%rd90+56], %fd1425;
	ld.shared.f64 	%fd1427, [%r199+64];
	atom.global.add.f64 	%fd1428, [%rd90+64], %fd1427;
	ld.shared.f64 	%fd1429, [%r199+72];
	atom.global.add.f64 	%fd1430, [%rd90+72], %fd1429;
	ld.shared.f64 	%fd1431, [%r199+80];
	atom.global.add.f64 	%fd1432, [%rd90+80], %fd1431;
	ld.shared.f64 	%fd1433, [%r199+88];
	atom.global.add.f64 	%fd1434, [%rd90+88], %fd1433;
	ld.shared.f64 	%fd1435, [%r199+96];
	atom.global.add.f64 	%fd1436, [%rd90+96], %fd1435;
	ld.shared.f64 	%fd1437, [%r199+104];
	atom.global.add.f64 	%fd1438, [%rd90+104], %fd1437;
	ld.shared.f64 	%fd1439, [%r199+112];
	atom.global.add.f64 	%fd1440, [%rd90+112], %fd1439;
	ld.shared.f64 	%fd1441, [%r199+120];
	atom.global.add.f64 	%fd1442, [%rd90+120], %fd1441;
	ld.shared.f64 	%fd1443, [%r199+128];
	atom.global.add.f64 	%fd1444, [%rd90+128], %fd1443;
	ld.shared.f64 	%fd1445, [%r199+136];
	atom.global.add.f64 	%fd1446, [%rd90+136], %fd1445;
	ld.shared.f64 	%fd1447, [%r199+144];
	atom.global.add.f64 	%fd1448, [%rd90+144], %fd1447;
	ld.shared.f64 	%fd1449, [%r199+152];
	atom.global.add.f64 	%fd1450, [%rd90+152], %fd1449;
	bra.uni 	$L__BB3_56;
$L__BB3_38:
	setp.ne.s32 	%p17, %r18, 0;
	@%p17 bra 	$L__BB3_56;
	mov.u32 	%r130, %nctaid.x;
	mul.lo.s32 	%r41, %r17, 20;
	mad.lo.s32 	%r131, %r20, %r130, %r19;
	mad.lo.s32 	%r42, %r131, 2560, %r41;
	mov.f64 	%fd1351, 0d4164000000000000;
	{
	.reg .b32 %temp; 
	mov.b64 	{%temp, %r132}, %fd1351;
	}
	and.b32  	%r43, %r132, 2147483647;
	{
	.reg .b32 %temp; 
	mov.b64 	{%r133, %temp}, %fd1351;
	}
	mov.b64 	%fd32, {%r133, %r43};
	{
	.reg .b32 %temp; 
	mov.b64 	{%temp, %r134}, %fd32;
	}
	shr.u32 	%r135, %r134, 20;
	setp.lt.u32 	%p18, %r134, 1048576;
	mul.f64 	%fd1352, %fd32, 0d4350000000000000;
	{
	.reg .b32 %temp; 
	mov.b64 	{%temp, %r136}, %fd1352;
	}
	shr.u32 	%r137, %r136, 20;
	add.s32 	%r138, %r135, %r137;
	add.s32 	%r139, %r138, -54;
	selp.f64 	%fd1353, %fd1352, %fd32, %p18;
	selp.b32 	%r44, %r139, %r135, %p18;
	mov.b64 	%rd60, %fd1353;
	and.b64  	%rd61, %rd60, 4503599627370495;
	or.b64  	%rd18, %rd61, 4503599627370496;
	mov.b32 	%r206, 0;
$L__BB3_40:
	mad.lo.s32 	%r141, %r206, 640, %r42;
	cvt.rn.f64.u32 	%fd33, %r141;
	{
	.reg .b32 %temp; 
	mov.b64 	{%temp, %r142}, %fd33;
	}
	and.b32  	%r143, %r142, 2147483647;
	{
	.reg .b32 %temp; 
	mov.b64 	{%r144, %temp}, %fd33;
	}
	mov.b64 	%fd1456, {%r144, %r143};
	max.u32 	%r145, %r143, %r43;
	setp.lt.u32 	%p19, %r145, 2146435072;
	@%p19 bra 	$L__BB3_44;
	setp.num.f64 	%p27, %fd32, %fd32;
	setp.num.f64 	%p28, %fd1456, %fd1456;
	and.pred  	%p29, %p28, %p27;
	@%p29 bra 	$L__BB3_43;
	mov.f64 	%fd1359, 0d4164000000000000;
	add.rn.f64 	%fd1457, %fd33, %fd1359;
	bra.uni 	$L__BB3_55;
$L__BB3_43:
	setp.eq.f64 	%p30, %fd1456, 0d7FF0000000000000;
	selp.f64 	%fd1457, 0dFFF8000000000000, %fd33, %p30;
	bra.uni 	$L__BB3_55;
$L__BB3_44:
	setp.eq.f64 	%p20, %fd32, 0d0000000000000000;
	mov.f64 	%fd1457, 0dFFF8000000000000;
	@%p20 bra 	$L__BB3_55;
	setp.ltu.f64 	%p21, %fd1456, %fd32;
	mov.f64 	%fd1457, %fd33;
	@%p21 bra 	$L__BB3_55;
	{
	.reg .b32 %temp; 
	mov.b64 	{%temp, %r146}, %fd1456;
	}
	shr.u32 	%r207, %r146, 20;
	setp.gt.u32 	%p22, %r146, 1048575;
	@%p22 bra 	$L__BB3_48;
	mul.f64 	%fd1456, %fd1456, 0d4350000000000000;
	{
	.reg .b32 %temp; 
	mov.b64 	{%temp, %r147}, %fd1456;
	}
	shr.u32 	%r148, %r147, 20;
	add.s32 	%r149, %r207, %r148;
	add.s32 	%r207, %r149, -54;
$L__BB3_48:
	mov.b64 	%rd62, %fd1456;
	and.b64  	%rd63, %rd62, 4503599627370495;
	or.b64  	%rd98, %rd63, 4503599627370496;
	sub.s32 	%r208, %r207, %r44;
$L__BB3_49:
	sub.s64 	%rd64, %rd98, %rd18;
	mov.b64 	%fd1355, %rd64;
	{
	.reg .b32 %temp; 
	mov.b64 	{%temp, %r150}, %fd1355;
	}
	setp.lt.s32 	%p23, %r150, 0;
	selp.b64 	%rd21, %rd98, %rd64, %p23;
	shl.b64 	%rd98, %rd21, 1;
	add.s32 	%r51, %r208, -1;
	setp.gt.s32 	%p24, %r208, 0;
	mov.u32 	%r208, %r51;
	@%p24 bra 	$L__BB3_49;
	and.b64  	%rd23, %rd21, 9223372036854775807;
	setp.eq.s64 	%p25, %rd23, 0;
	mov.b64 	%rd99, 0;
	@%p25 bra 	$L__BB3_54;
	mov.b64 	%fd1356, %rd23;
	mul.f64 	%fd1357, %fd1356, 0d4350000000000000;
	{
	.reg .b32 %temp; 
	mov.b64 	{%temp, %r151}, %fd1357;
	}
	shr.u32 	%r152, %r151, 20;
	sub.s32 	%r153, 55, %r152;
	sub.s32 	%r52, %r44, %r153;
	shl.b64 	%rd24, %rd23, %r153;
	setp.gt.s32 	%p26, %r52, 0;
	@%p26 bra 	$L__BB3_53;
	sub.s32 	%r155, 1, %r52;
	shr.u64 	%rd99, %rd24, %r155;
	bra.uni 	$L__BB3_54;
$L__BB3_53:
	add.s32 	%r154, %r52, -1;
	cvt.u64.u32 	%rd66, %r154;
	shl.b64 	%rd67, %rd66, 52;
	add.s64 	%rd99, %rd67, %rd24;
$L__BB3_54:
	mov.b64 	%fd1358, %rd99;
	abs.f64 	%fd1457, %fd1358;
$L__BB3_55:
	mov.u32 	%r156, _ZZ6coef3DPfS_S_S_S_S_PdE3mat;
	mad.lo.s32 	%r157, %r206, 5120, %r156;
	cvt.rni.s32.f64 	%r158, %fd1457;
	mul.wide.s32 	%rd68, %r158, 8;
	add.s64 	%rd69, %rd1, %rd68;
	shl.b32 	%r159, %r41, 3;
	add.s32 	%r160, %r157, %r159;
	ld.shared.f64 	%fd1360, [%r160];
	atom.global.add.f64 	%fd1361, [%rd69], %fd1360;
	ld.shared.f64 	%fd1362, [%r160+8];
	atom.global.add.f64 	%fd1363, [%rd69+8], %fd1362;
	ld.shared.f64 	%fd1364, [%r160+16];
	atom.global.add.f64 	%fd1365, [%rd69+16], %fd1364;
	ld.shared.f64 	%fd1366, [%r160+24];
	atom.global.add.f64 	%fd1367, [%rd69+24], %fd1366;
	ld.shared.f64 	%fd1368, [%r160+32];
	atom.global.add.f64 	%fd1369, [%rd69+32], %fd1368;
	ld.shared.f64 	%fd1370, [%r160+40];
	atom.global.add.f64 	%fd1371, [%rd69+40], %fd1370;
	ld.shared.f64 	%fd1372, [%r160+48];
	atom.global.add.f64 	%fd1373, [%rd69+48], %fd1372;
	ld.shared.f64 	%fd1374, [%r160+56];
	atom.global.add.f64 	%fd1375, [%rd69+56], %fd1374;
	ld.shared.f64 	%fd1376, [%r160+64];
	atom.global.add.f64 	%fd1377, [%rd69+64], %fd1376;
	ld.shared.f64 	%fd1378, [%r160+72];
	atom.global.add.f64 	%fd1379, [%rd69+72], %fd1378;
	ld.shared.f64 	%fd1380, [%r160+80];
	atom.global.add.f64 	%fd1381, [%rd69+80], %fd1380;
	ld.shared.f64 	%fd1382, [%r160+88];
	atom.global.add.f64 	%fd1383, [%rd69+88], %fd1382;
	ld.shared.f64 	%fd1384, [%r160+96];
	atom.global.add.f64 	%fd1385, [%rd69+96], %fd1384;
	ld.shared.f64 	%fd1386, [%r160+104];
	atom.global.add.f64 	%fd1387, [%rd69+104], %fd1386;
	ld.shared.f64 	%fd1388, [%r160+112];
	atom.global.add.f64 	%fd1389, [%rd69+112], %fd1388;
	ld.shared.f64 	%fd1390, [%r160+120];
	atom.global.add.f64 	%fd1391, [%rd69+120], %fd1390;
	ld.shared.f64 	%fd1392, [%r160+128];
	atom.global.add.f64 	%fd1393, [%rd69+128], %fd1392;
	ld.shared.f64 	%fd1394, [%r160+136];
	atom.global.add.f64 	%fd1395, [%rd69+136], %fd1394;
	ld.shared.f64 	%fd1396, [%r160+144];
	atom.global.add.f64 	%fd1397, [%rd69+144], %fd1396;
	ld.shared.f64 	%fd1398, [%r160+152];
	atom.global.add.f64 	%fd1399, [%rd69+152], %fd1398;
	add.s32 	%r206, %r206, 1;
	setp.ne.s32 	%p31, %r206, 4;
	@%p31 bra 	$L__BB3_40;
$L__BB3_56:
	bar.sync 	0;
	ret;

}


// ===== COMPILED SASS (sm_100) =====

	.target	sm_100

	.elftype	@"ET_EXEC"


//--------------------- .note.nv.tkinfo           --------------------------
	.section	.note.nv.tkinfo,"",@"SHT_NOTE"
	.sectionflags	@"SHF_NOTE_NV_TKINFO"
	.tkinfo
        /*0018*/ 	.word	0x00000002
        /*0030*/ 	.string	""
        /*0030*/ 	.string	"ptxas"
        /*0030*/ 	.string	"Cuda compilation tools, release 13.0, V13.0.88"
        /*0030*/ 	.string	"Build cuda_13.0.r13.0/compiler.36424714_0"
        /*0030*/ 	.string	"-arch sm_100 -m 64 "



//--------------------- .note.nv.cuinfo           --------------------------
	.section	.note.nv.cuinfo,"",@"SHT_NOTE"
	.sectionflags	@"SHF_NOTE_NV_CUINFO"
        /*0018*/ 	.short	0x0002
        /*001a*/ 	.short	0x0064
        /*001c*/ 	.short	0x0082
	.zero		2


//--------------------- .nv.info                  --------------------------
	.section	.nv.info,"",@"SHT_CUDA_INFO"
	.align	4


	//----- nvinfo : EIATTR_REGCOUNT
	.align		4
        /*0000*/ 	.byte	0x04, 0x2f
        /*0002*/ 	.short	(.L_13 - .L_12)
	.align		4
.L_12:
        /*0004*/ 	.word	index@(_Z2aaPfS_iii)
        /*0008*/ 	.word	0x00000018


	//----- nvinfo : EIATTR_FRAME_SIZE
	.align		4
.L_13:
        /*000c*/ 	.byte	0x04, 0x11
        /*000e*/ 	.short	(.L_15 - .L_14)
	.align		4
.L_14:
        /*0010*/ 	.word	index@(_Z2aaPfS_iii)
        /*0014*/ 	.word	0x00000008


	//----- nvinfo : EIATTR_REGCOUNT
	.align		4
.L_15:
        /*0018*/ 	.byte	0x04, 0x2f
        /*001a*/ 	.short	(.L_17 - .L_16)
	.align		4
.L_16:
        /*001c*/ 	.word	index@(_Z6coef2DPfS_S_S_S_S_Pd)
        /*0020*/ 	.word	0x00000046


	//----- nvinfo : EIATTR_FRAME_SIZE
	.align		4
.L_17:
        /*0024*/ 	.byte	0x04, 0x11
        /*0026*/ 	.short	(.L_19 - .L_18)
	.align		4
.L_18:
        /*0028*/ 	.word	index@($__internal_2_$__cuda_sm20_dblrcp_rn_slowpath_v3)
        /*002c*/ 	.word	0x00000000


	//----- nvinfo : EIATTR_FRAME_SIZE
	.align		4
.L_19:
        /*0030*/ 	.byte	0x04, 0x11
        /*0032*/ 	.short	(.L_21 - .L_20)
	.align		4
.L_20:
        /*0034*/ 	.word	index@(_Z6coef2DPfS_S_S_S_S_Pd)
        /*0038*/ 	.word	0x00000000


	//----- nvinfo : EIATTR_REGCOUNT
	.align		4
.L_21:
        /*003c*/ 	.byte	0x04, 0x2f
        /*003e*/ 	.short	(.L_23 - .L_22)
	.align		4
.L_22:
        /*0040*/ 	.word	index@(_Z10compi_reduPdiii)
        /*0044*/ 	.word	0x0000001a


	//----- nvinfo : EIATTR_FRAME_SIZE
	.align		4
.L_23:
        /*0048*/ 	.byte	0x04, 0x11
        /*004a*/ 	.short	(.L_25 - .L_24)
	.align		4
.L_24:
        /*004c*/ 	.word	index@(_Z10compi_reduPdiii)
        /*0050*/ 	.word	0x00000000


	//----- nvinfo : EIATTR_REGCOUNT
	.align		4
.L_25:
        /*0054*/ 	.byte	0x04, 0x2f
        /*0056*/ 	.short	(.L_27 - .L_26)
	.align		4
.L_26:
        /*0058*/ 	.word	index@(_Z6coef3DPfS_S_S_S_S_Pd)
        /*005c*/ 	.word	0x000000be


	//----- nvinfo : EIATTR_FRAME_SIZE
	.align		4
.L_27:
        /*0060*/ 	.byte	0x04, 0x11
        /*0062*/ 	.short	(.L_29 - .L_28)
	.align		4
.L_28:
        /*0064*/ 	.word	index@($__internal_1_$__cuda_sm20_sqrt_rn_f32_slowpath)
        /*0068*/ 	.word	0x00000000


	//----- nvinfo : EIATTR_FRAME_SIZE
	.align		4
.L_29:
        /*006c*/ 	.byte	0x04, 0x11
        /*006e*/ 	.short	(.L_31 - .L_30)
	.align		4
.L_30:
        /*0070*/ 	.word	index@($__internal_0_$__cuda_sm20_dblrcp_rn_slowpath_v3)
        /*0074*/ 	.word	0x00000000


	//----- nvinfo : EIATTR_FRAME_SIZE
	.align		4
.L_31:
        /*0078*/ 	.byte	0x04, 0x11
        /*007a*/ 	.short	(.L_33 - .L_32)
	.align		4
.L_32:
        /*007c*/ 	.word	index@(_Z6coef3DPfS_S_S_S_S_Pd)
        /*0080*/ 	.word	0x00000000


	//----- nvinfo : EIATTR_MIN_STACK_SIZE
	.align		4
.L_33:
        /*0084*/ 	.byte	0x04, 0x12
        /*0086*/ 	.short	(.L_35 - .L_34)
	.align		4
.L_34:
        /*0088*/ 	.word	index@(_Z6coef3DPfS_S_S_S_S_Pd)
        /*008c*/ 	.word	0x00000000


	//----- nvinfo : EIATTR_MIN_STACK_SIZE
	.align		4
.L_35:
        /*0090*/ 	.byte	0x04, 0x12
        /*0092*/ 	.short	(.L_37 - .L_36)
	.align		4
.L_36:
        /*0094*/ 	.word	index@(_Z10compi_reduPdiii)
        /*0098*/ 	.word	0x00000000


	//----- nvinfo : EIATTR_MIN_STACK_SIZE
	.align		4
.L_37:
        /*009c*/ 	.byte	0x04, 0x12
        /*009e*/ 	.short	(.L_39 - .L_38)
	.align		4
.L_38:
        /*00a0*/ 	.word	index@(_Z6coef2DPfS_S_S_S_S_Pd)
        /*00a4*/ 	.word	0x00000000


	//----- nvinfo : EIATTR_MIN_STACK_SIZE
	.align		4
.L_39:
        /*00a8*/ 	.byte	0x04, 0x12
        /*00aa*/ 	.short	(.L_41 - .L_40)
	.align		4
.L_40:
        /*00ac*/ 	.word	index@(_Z2aaPfS_iii)
        /*00b0*/ 	.word	0x00000008
.L_41:


//--------------------- .nv.compat                --------------------------
	.section	.nv.compat,"",@"SHT_CUDA_COMPAT_INFO"
	.align	4
        /*0000*/ 	.byte	0x02, 0x09, 0x00, 0x00, 0x02, 0x02, 0x01, 0x00, 0x02, 0x05, 0x05, 0x00, 0x03, 0x07, 0x01, 0x01
        /*0010*/ 	.byte	0x02, 0x03, 0x00, 0x00, 0x02, 0x06, 0x01, 0x00, 0x04, 0x0b, 0x08, 0x00, 0x01, 0x00, 0x00, 0x00
        /*0020*/ 	.byte	0x00, 0x00, 0x00, 0x00


//--------------------- .nv.info._Z6coef3DPfS_S_S_S_S_Pd --------------------------
	.section	.nv.info._Z6coef3DPfS_S_S_S_S_Pd,"",@"SHT_CUDA_INFO"
	.sectionflags	@""
	.align	4


	//----- nvinfo : EIATTR_CUDA_API_VERSION
	.align		4
        /*0000*/ 	.byte	0x04, 0x37
        /*0002*/ 	.short	(.L_43 - .L_42)
.L_42:
        /*0004*/ 	.word	0x00000082


	//----- nvinfo : EIATTR_KPARAM_INFO
	.align		4
.L_43:
        /*0008*/ 	.byte	0x04, 0x17
        /*000a*/ 	.short	(.L_45 - .L_44)
.L_44:
        /*000c*/ 	.word	0x00000000
        /*0010*/ 	.short	0x0006
        /*0012*/ 	.short	0x0030
        /*0014*/ 	.byte	0x00, 0xf5, 0x21, 0x00


	//----- nvinfo : EIATTR_KPARAM_INFO
	.align		4
.L_45:
        /*0018*/ 	.byte	0x04, 0x17
        /*001a*/ 	.short	(.L_47 - .L_46)
.L_46:
        /*001c*/ 	.word	0x00000000
        /*0020*/ 	.short	0x0005
        /*0022*/ 	.short	0x0028
        /*0024*/ 	.byte	0x00, 0xf5, 0x21, 0x00


	//----- nvinfo : EIATTR_KPARAM_INFO
	.align		4
.L_47:
        /*0028*/ 	.byte	0x04, 0x17
        /*002a*/ 	.short	(.L_49 - .L_48)
.L_48:
        /*002c*/ 	.word	0x00000000
        /*0030*/ 	.short	0x0004
        /*0032*/ 	.short	0x0020
        /*0034*/ 	.byte	0x00, 0xf5, 0x21, 0x00


	//----- nvinfo : EIATTR_KPARAM_INFO
	.align		4
.L_49:
        /*0038*/ 	.byte	0x04, 0x17
        /*003a*/ 	.short	(.L_51 - .L_50)
.L_50:
        /*003c*/ 	.word	0x00000000
        /*0040*/ 	.short	0x0003
        /*0042*/ 	.short	0x0018
        /*0044*/ 	.byte	0x00, 0xf5, 0x21, 0x00


	//----- nvinfo : EIATTR_KPARAM_INFO
	.align		4
.L_51:
        /*0048*/ 	.byte	0x04, 0x17
        /*004a*/ 	.short	(.L_53 - .L_52)
.L_52:
        /*004c*/ 	.word	0x00000000
        /*0050*/ 	.short	0x0002
        /*0052*/ 	.short	0x0010
        /*0054*/ 	.byte	0x00, 0xf5, 0x21, 0x00


	//----- nvinfo : EIATTR_KPARAM_INFO
	.align		4
.L_53:
        /*0058*/ 	.byte	0x04, 0x17
        /*005a*/ 	.short	(.L_55 - .L_54)
.L_54:
        /*005c*/ 	.word	0x00000000
        /*0060*/ 	.short	0x0001
        /*0062*/ 	.short	0x0008
        /*0064*/ 	.byte	0x00, 0xf5, 0x21, 0x00


	//----- nvinfo : EIATTR_KPARAM_INFO
	.align		4
.L_55:
        /*0068*/ 	.byte	0x04, 0x17
        /*006a*/ 	.short	(.L_57 - .L_56)
.L_56:
        /*006c*/ 	.word	0x00000000
        /*0070*/ 	.short	0x0000
        /*0072*/ 	.short	0x0000
        /*0074*/ 	.byte	0x00, 0xf5, 0x21, 0x00


	//----- nvinfo : EIATTR_SPARSE_MMA_MASK
	.align		4
.L_57:
        /*0078*/ 	.byte	0x03, 0x50
        /*007a*/ 	.short	0x0000


	//----- nvinfo : EIATTR_MAXREG_COUNT
	.align		4
        /*007c*/ 	.byte	0x03, 0x1b
        /*007e*/ 	.short	0x00ff


	//----- nvinfo : EIATTR_NUM_BARRIERS
	.align		4
        /*0080*/ 	.byte	0x02, 0x4c
        /*0082*/ 	.byte	0x01
	.zero		1


	//----- nvinfo : EIATTR_MERCURY_ISA_VERSION
	.align		4
        /*0084*/ 	.byte	0x03, 0x5f
        /*0086*/ 	.short	0x0101


	//----- nvinfo : EIATTR_VRC_CTA_INIT_COUNT
	.align		4
        /*0088*/ 	.byte	0x02, 0x4a
	.zero		1
	.zero		1


	//----- nvinfo : EIATTR_EXIT_INSTR_OFFSETS
	.align		4
        /*008c*/ 	.byte	0x04, 0x1c
        /*008e*/ 	.short	(.L_59 - .L_58)


	//   ....[0]....
.L_58:
        /*0090*/ 	.word	0x00016f60


	//----- nvinfo : EIATTR_CRS_STACK_SIZE
	.align		4
.L_59:
        /*0094*/ 	.byte	0x04, 0x1e
        /*0096*/ 	.short	(.L_61 - .L_60)
.L_60:
        /*0098*/ 	.word	0x00000000


	//----- nvinfo : EIATTR_CBANK_PARAM_SIZE
	.align		4
.L_61:
        /*009c*/ 	.byte	0x03, 0x19
        /*009e*/ 	.short	0x0038


	//----- nvinfo : EIATTR_PARAM_CBANK
	.align		4
        /*00a0*/ 	.byte	0x04, 0x0a
        /*00a2*/ 	.short	(.L_63 - .L_62)
	.align		4
.L_62:
        /*00a4*/ 	.word	index@(.nv.constant0._Z6coef3DPfS_S_S_S_S_Pd)
        /*00a8*/ 	.short	0x0380
        /*00aa*/ 	.short	0x0038


	//----- nvinfo : EIATTR_SW_WAR
	.align		4
.L_63:
        /*00ac*/ 	.byte	0x04, 0x36
        /*00ae*/ 	.short	(.L_65 - .L_64)
.L_64:
        /*00b0*/ 	.word	0x00000008
.L_65:


//--------------------- .nv.info._Z10compi_reduPdiii --------------------------
	.section	.nv.info._Z10compi_reduPdiii,"",@"SHT_CUDA_INFO"
	.sectionflags	@""
	.align	4


	//----- nvinfo : EIATTR_CUDA_API_VERSION
	.align		4
        /*0000*/ 	.byte	0x04, 0x37
        /*0002*/ 	.short	(.L_67 - .L_66)
.L_66:
        /*0004*/ 	.word	0x00000082


	//----- nvinfo : EIATTR_KPARAM_INFO
	.align		4
.L_67:
        /*0008*/ 	.byte	0x04, 0x17
        /*000a*/ 	.short	(.L_69 - .L_68)
.L_68:
        /*000c*/ 	.word	0x00000000
        /*0010*/ 	.short	0x0003
        /*0012*/ 	.short	0x0010
        /*0014*/ 	.byte	0x00, 0xf0, 0x11, 0x00


	//----- nvinfo : EIATTR_KPARAM_INFO
	.align		4
.L_69:
        /*0018*/ 	.byte	0x04, 0x17
        /*001a*/ 	.short	(.L_71 - .L_70)
.L_70:
        /*001c*/ 	.word	0x00000000
        /*0020*/ 	.short	0x0002
        /*0022*/ 	.short	0x000c
        /*0024*/ 	.byte	0x00, 0xf0, 0x11, 0x00


	//----- nvinfo : EIATTR_KPARAM_INFO
	.align		4
.L_71:
        /*0028*/ 	.byte	0x04, 0x17
        /*002a*/ 	.short	(.L_73 - .L_72)
.L_72:
        /*002c*/ 	.word	0x00000000
        /*0030*/ 	.short	0x0001
        /*0032*/ 	.short	0x0008
        /*0034*/ 	.byte	0x00, 0xf0, 0x11, 0x00


	//----- nvinfo : EIATTR_KPARAM_INFO
	.align		4
.L_73:
        /*0038*/ 	.byte	0x04, 0x17
        /*003a*/ 	.short	(.L_75 - .L_74)
.L_74:
        /*003c*/ 	.word	0x00000000
        /*0040*/ 	.short	0x0000
        /*0042*/ 	.short	0x0000
        /*0044*/ 	.byte	0x00, 0xf5, 0x21, 0x00


	//----- nvinfo : EIATTR_SPARSE_MMA_MASK
	.align		4
.L_75:
        /*0048*/ 	.byte	0x03, 0x50
        /*004a*/ 	.short	0x0000


	//----- nvinfo : EIATTR_MAXREG_COUNT
	.align		4
        /*004c*/ 	.byte	0x03, 0x1b
        /*004e*/ 	.short	0x00ff


	//----- nvinfo : EIATTR_NUM_BARRIERS
	.align		4
        /*0050*/ 	.byte	0x02, 0x4c
        /*0052*/ 	.byte	0x01
	.zero		1


	//----- nvinfo : EIATTR_MERCURY_ISA_VERSION
	.align		4
        /*0054*/ 	.byte	0x03, 0x5f
        /*0056*/ 	.short	0x0101


	//----- nvinfo : EIATTR_VRC_CTA_INIT_COUNT
	.align		4
        /*0058*/ 	.byte	0x02, 0x4a
	.zero		1
	.zero		1


	//----- nvinfo : EIATTR_EXIT_INSTR_OFFSETS
	.align		4
        /*005c*/ 	.byte	0x04, 0x1c
        /*005e*/ 	.short	(.L_77 - .L_76)


	//   ....[0]....
.L_76:
        /*0060*/ 	.word	0x000009a0


	//----- nvinfo : EIATTR_CRS_STACK_SIZE
	.align		4
.L_77:
        /*0064*/ 	.byte	0x04, 0x1e
        /*0066*/ 	.short	(.L_79 - .L_78)
.L_78:
        /*0068*/ 	.word	0x00000000


	//----- nvinfo : EIATTR_CBANK_PARAM_SIZE
	.align		4
.L_79:
        /*006c*/ 	.byte	0x03, 0x19
        /*006e*/ 	.short	0x0014


	//----- nvinfo : EIATTR_PARAM_CBANK
	.align		4
        /*0070*/ 	.byte	0x04, 0x0a
        /*0072*/ 	.short	(.L_81 - .L_80)
	.align		4
.L_80:
        /*0074*/ 	.word	index@(.nv.constant0._Z10compi_reduPdiii)
        /*0078*/ 	.short	0x0380
        /*007a*/ 	.short	0x0014


	//----- nvinfo : EIATTR_SW_WAR
	.align		4
.L_81:
        /*007c*/ 	.byte	0x04, 0x36
        /*007e*/ 	.short	(.L_83 - .L_82)
.L_82:
        /*0080*/ 	.word	0x00000008
.L_83:


//--------------------- .nv.info._Z6coef2DPfS_S_S_S_S_Pd --------------------------
	.section	.nv.info._Z6coef2DPfS_S_S_S_S_Pd,"",@"SHT_CUDA_INFO"
	.sectionflags	@""
	.align	4


	//----- nvinfo : EIATTR_CUDA_API_VERSION
	.align		4
        /*0000*/ 	.byte	0x04, 0x37
        /*0002*/ 	.short	(.L_85 - .L_84)
.L_84:
        /*0004*/ 	.word	0x00000082


	//----- nvinfo : EIATTR_KPARAM_INFO
	.align		4
.L_85:
        /*0008*/ 	.byte	0x04, 0x17
        /*000a*/ 	.short	(.L_87 - .L_86)
.L_86:
        /*000c*/ 	.word	0x00000000
        /*0010*/ 	.short	0x0006
        /*0012*/ 	.short	0x0030
        /*0014*/ 	.byte	0x00, 0xf5, 0x21, 0x00


	//----- nvinfo : EIATTR_KPARAM_INFO
	.align		4
.L_87:
        /*0018*/ 	.byte	0x04, 0x17
        /*001a*/ 	.short	(.L_89 - .L_88)
.L_88:
        /*001c*/ 	.word	0x00000000
        /*0020*/ 	.short	0x0005
        /*0022*/ 	.short	0x0028
        /*0024*/ 	.byte	0x00, 0xf5, 0x21, 0x00


	//----- nvinfo : EIATTR_KPARAM_INFO
	.align		4
.L_89:
        /*0028*/ 	.byte	0x04, 0x17
        /*002a*/ 	.short	(.L_91 - .L_90)
.L_90:
        /*002c*/ 	.word	0x00000000
        /*0030*/ 	.short	0x0004
        /*0032*/ 	.short	0x0020
        /*0034*/ 	.byte	0x00, 0xf5, 0x21, 0x00


	//----- nvinfo : EIATTR_KPARAM_INFO
	.align		4
.L_91:
        /*0038*/ 	.byte	0x04, 0x17
        /*003a*/ 	.short	(.L_93 - .L_92)
.L_92:
        /*003c*/ 	.word	0x00000000
        /*0040*/ 	.short	0x0003
        /*0042*/ 	.short	0x0018
        /*0044*/ 	.byte	0x00, 0xf5, 0x21, 0x00


	//----- nvinfo : EIATTR_KPARAM_INFO
	.align		4
.L_93:
        /*0048*/ 	.byte	0x04, 0x17
        /*004a*/ 	.short	(.L_95 - .L_94)
.L_94:
        /*004c*/ 	.word	0x00000000
        /*0050*/ 	.short	0x0002
        /*0052*/ 	.short	0x0010
        /*0054*/ 	.byte	0x00, 0xf5, 0x21, 0x00


	//----- nvinfo : EIATTR_KPARAM_INFO
	.align		4
.L_95:
        /*0058*/ 	.byte	0x04, 0x17
        /*005a*/ 	.short	(.L_97 - .L_96)
.L_96:
        /*005c*/ 	.word	0x00000000
        /*0060*/ 	.short	0x0001
        /*0062*/ 	.short	0x0008
        /*0064*/ 	.byte	0x00, 0xf5, 0x21, 0x00


	//----- nvinfo : EIATTR_KPARAM_INFO
	.align		4
.L_97:
        /*0068*/ 	.byte	0x04, 0x17
        /*006a*/ 	.short	(.L_99 - .L_98)
.L_98:
        /*006c*/ 	.word	0x00000000
        /*0070*/ 	.short	0x0000
        /*0072*/ 	.short	0x0000
        /*0074*/ 	.byte	0x00, 0xf5, 0x21, 0x00


	//----- nvinfo : EIATTR_SPARSE_MMA_MASK
	.align		4
.L_99:
        /*0078*/ 	.byte	0x03, 0x50
        /*007a*/ 	.short	0x0000


	//----- nvinfo : EIATTR_MAXREG_COUNT
	.align		4
        /*007c*/ 	.byte	0x03, 0x1b
        /*007e*/ 	.short	0x00ff


	//----- nvinfo : EIATTR_NUM_BARRIERS
	.align		4
        /*0080*/ 	.byte	0x02, 0x4c
        /*0082*/ 	.byte	0x01
	.zero		1


	//----- nvinfo : EIATTR_MERCURY_ISA_VERSION
	.align		4
        /*0084*/ 	.byte	0x03, 0x5f
        /*0086*/ 	.short	0x0101


	//----- nvinfo : EIATTR_VRC_CTA_INIT_COUNT
	.align		4
        /*0088*/ 	.byte	0x02, 0x4a
	.zero		1
	.zero		1


	//----- nvinfo : EIATTR_EXIT_INSTR_OFFSETS
	.align		4
        /*008c*/ 	.byte	0x04, 0x1c
        /*008e*/ 	.short	(.L_101 - .L_100)


	//   ....[0]....
.L_100:
        /*0090*/ 	.word	0x00003e70


	//----- nvinfo : EIATTR_CRS_STACK_SIZE
	.align		4
.L_101:
        /*0094*/ 	.byte	0x04, 0x1e
        /*0096*/ 	.short	(.L_103 - .L_102)
.L_102:
        /*0098*/ 	.word	0x00000000


	//----- nvinfo : EIATTR_CBANK_PARAM_SIZE
	.align		4
.L_103:
        /*009c*/ 	.byte	0x03, 0x19
        /*009e*/ 	.short	0x0038


	//----- nvinfo : EIATTR_PARAM_CBANK
	.align		4
        /*00a0*/ 	.byte	0x04, 0x0a
        /*00a2*/ 	.short	(.L_105 - .L_104)
	.align		4
.L_104:
        /*00a4*/ 	.word	index@(.nv.constant0._Z6coef2DPfS_S_S_S_S_Pd)
        /*00a8*/ 	.short	0x0380
        /*00aa*/ 	.short	0x0038


	//----- nvinfo : EIATTR_SW_WAR
	.align		4
.L_105:
        /*00ac*/ 	.byte	0x04, 0x36
        /*00ae*/ 	.short	(.L_107 - .L_106)
.L_106:
        /*00b0*/ 	.word	0x00000008
.L_107:


//--------------------- .nv.info._Z2aaPfS_iii     --------------------------
	.section	.nv.info._Z2aaPfS_iii,"",@"SHT_CUDA_INFO"
	.sectionflags	@""
	.align	4


	//----- nvinfo : EIATTR_CUDA_API_VERSION
	.align		4
        /*0000*/ 	.byte	0x04, 0x37
        /*0002*/ 	.short	(.L_109 - .L_108)
.L_108:
        /*0004*/ 	.word	0x00000082


	//----- nvinfo : EIATTR_KPARAM_INFO
	.align		4
.L_109:
        /*0008*/ 	.byte	0x04, 0x17
        /*000a*/ 	.short	(.L_111 - .L_110)
.L_110:
        /*000c*/ 	.word	0x00000000
        /*0010*/ 	.short	0x0004
        /*0012*/ 	.short	0x0018
        /*0014*/ 	.byte	0x00, 0xf0, 0x11, 0x00


	//----- nvinfo : EIATTR_KPARAM_INFO
	.align		4
.L_111:
        /*0018*/ 	.byte	0x04, 0x17
        /*001a*/ 	.short	(.L_113 - .L_112)
.L_112:
        /*001c*/ 	.word	0x00000000
        /*0020*/ 	.short	0x0003
        /*0022*/ 	.short	0x0014
        /*0024*/ 	.byte	0x00, 0xf0, 0x11, 0x00


	//----- nvinfo : EIATTR_KPARAM_INFO
	.align		4
.L_113:
        /*0028*/ 	.byte	0x04, 0x17
        /*002a*/ 	.short	(.L_115 - .L_114)
.L_114:
        /*002c*/ 	.word	0x00000000
        /*0030*/ 	.short	0x0002
        /*0032*/ 	.short	0x0010
        /*0034*/ 	.byte	0x00, 0xf0, 0x11, 0x00


	//----- nvinfo : EIATTR_KPARAM_INFO
	.align		4
.L_115:
        /*0038*/ 	.byte	0x04, 0x17
        /*003a*/ 	.short	(.L_117 - .L_116)
.L_116:
        /*003c*/ 	.word	0x00000000
        /*0040*/ 	.short	0x0001
        /*0042*/ 	.short	0x0008
        /*0044*/ 	.byte	0x00, 0xf5, 0x21, 0x00


	//----- nvinfo : EIATTR_KPARAM_INFO
	.align		4
.L_117:
        /*0048*/ 	.byte	0x04, 0x17
        /*004a*/ 	.short	(.L_119 - .L_118)
.L_118:
        /*004c*/ 	.word	0x00000000
        /*0050*/ 	.short	0x0000
        /*0052*/ 	.short	0x0000
        /*0054*/ 	.byte	0x00, 0xf5, 0x21, 0x00


	//----- nvinfo : EIATTR_SPARSE_MMA_MASK
	.align		4
.L_119:
        /*0058*/ 	.byte	0x03, 0x50
        /*005a*/ 	.short	0x0000


	//----- nvinfo : EIATTR_MAXREG_COUNT
	.align		4
        /*005c*/ 	.byte	0x03, 0x1b
        /*005e*/ 	.short	0x00ff


	//----- nvinfo : EIATTR_NUM_BARRIERS
	.align		4
        /*0060*/ 	.byte	0x02, 0x4c
        /*0062*/ 	.byte	0x01
	.zero		1


	//----- nvinfo : EIATTR_EXTERNS
	.align		4
        /*0064*/ 	.byte	0x04, 0x0f
        /*0066*/ 	.short	(.L_121 - .L_120)


	//   ....[0]....
	.align		4
.L_120:
        /*0068*/ 	.word	index@(vprintf)


	//----- nvinfo : EIATTR_MERCURY_ISA_VERSION
	.align		4
.L_121:
        /*006c*/ 	.byte	0x03, 0x5f
        /*006e*/ 	.short	0x0101


	//----- nvinfo : EIATTR_VRC_CTA_INIT_COUNT
	.align		4
        /*0070*/ 	.byte	0x02, 0x4a
	.zero		1
	.zero		1


	//----- nvinfo : EIATTR_SYSCALL_OFFSETS
	.align		4
        /*0074*/ 	.byte	0x04, 0x46
        /*0076*/ 	.short	(.L_123 - .L_122)


	//   ....[0]....
.L_122:
        /*0078*/ 	.word	0x00000130


	//   ....[1]....
        /*007c*/ 	.word	0x000001f0


	//   ....[2]....
        /*0080*/ 	.word	0x00000290


	//   ....[3]....
        /*0084*/ 	.word	0x00000330


	//   ....[4]....
        /*0088*/ 	.word	0x000003d0


	//   ....[5]....
        /*008c*/ 	.word	0x00000470


	//   ....[6]....
        /*0090*/ 	.word	0x00000510


	//   ....[7]....
        /*0094*/ 	.word	0x000005b0


	//   ....[8]....
        /*0098*/ 	.word	0x00000650


	//----- nvinfo : EIATTR_EXIT_INSTR_OFFSETS
	.align		4
.L_123:
        /*009c*/ 	.byte	0x04, 0x1c
        /*009e*/ 	.short	(.L_125 - .L_124)


	//   ....[0]....
.L_124:
        /*00a0*/ 	.word	0x00000680


	//----- nvinfo : EIATTR_CBANK_PARAM_SIZE
	.align		4
.L_125:
        /*00a4*/ 	.byte	0x03, 0x19
        /*00a6*/ 	.short	0x001c


	//----- nvinfo : EIATTR_PARAM_CBANK
	.align		4
        /*00a8*/ 	.byte	0x04, 0x0a
        /*00aa*/ 	.short	(.L_127 - .L_126)
	.align		4
.L_126:
        /*00ac*/ 	.word	index@(.nv.constant0._Z2aaPfS_iii)
        /*00b0*/ 	.short	0x0380
        /*00b2*/ 	.short	0x001c


	//----- nvinfo : EIATTR_SW_WAR
	.align		4
.L_127:
        /*00b4*/ 	.byte	0x04, 0x36
        /*00b6*/ 	.short	(.L_129 - .L_128)
.L_128:
        /*00b8*/ 	.word	0x00000008
.L_129:


//--------------------- .nv.callgraph             --------------------------
	.section	.nv.callgraph,"",@"SHT_CUDA_CALLGRAPH"
	.align	4
	.sectionentsize	8
	.align		4
        /*0000*/ 	.word	0x00000000
	.align		4
        /*0004*/ 	.word	0xffffffff
	.align		4
        /*0008*/ 	.word	index@(_Z2aaPfS_iii)
	.align		4
        /*000c*/ 	.word	index@(vprintf)
	.align		4
        /*0010*/ 	.word	0x00000000
	.align		4
        /*0014*/ 	.word	0xfffffffe
	.align		4
        /*0018*/ 	.word	0x00000000
	.align		4
        /*001c*/ 	.word	0xfffffffd
	.align		4
        /*0020*/ 	.word	0x00000000
	.align		4
        /*0024*/ 	.word	0xfffffffc


//--------------------- .nv.constant3             --------------------------
	.section	.nv.constant3,"a",@progbits
	.align	8
.nv.constant3:
	.type		d_Data_Coef,@object
	.size		d_Data_Coef,(.L_0 - d_Data_Coef)
d_Data_Coef:
	.zero		12
.L_0:
	.zero		4
	.type		d_Tran_Coef,@object
	.size		d_Tran_Coef,(d_Sig_Coef - d_Tran_Coef)
d_Tran_Coef:
	.zero		96
	.type		d_Sig_Coef,@object
	.size		d_Sig_Coef,(.L_2 - d_Sig_Coef)
d_Sig_Coef:
	.zero		8
.L_2:


//--------------------- .nv.constant4             --------------------------
	.section	.nv.constant4,"a",@progbits
	.align	8
	.align		8
.nv.constant4:
        /*0000*/ 	.dword	$str
	.align		8
        /*0008*/ 	.dword	$str$1
	.align		8
        /*0010*/ 	.dword	$str$2
	.align		8
        /*0018*/ 	.dword	$str$3
	.align		8
        /*0020*/ 	.dword	$str$4
	.align		8
        /*0028*/ 	.dword	$str$5
	.align		8
        /*0030*/ 	.dword	$str$6
	.align		8
        /*0038*/ 	.dword	$str$7
	.align		8
        /*0040*/ 	.dword	$str$8
	.align		8
        /*0048*/ 	.dword	vprintf


//--------------------- .text._Z6coef3DPfS_S_S_S_S_Pd --------------------------
	.section	.text._Z6coef3DPfS_S_S_S_S_Pd,"ax",@progbits
	.align	128
        .global         _Z6coef3DPfS_S_S_S_S_Pd
        .type           _Z6coef3DPfS_S_S_S_S_Pd,@function
        .size           _Z6coef3DPfS_S_S_S_S_Pd,(.L_x_1455 - _Z6coef3DPfS_S_S_S_S_Pd)
        .other          _Z6coef3DPfS_S_S_S_S_Pd,@"STO_CUDA_ENTRY STV_DEFAULT"
_Z6coef3DPfS_S_S_S_S_Pd:
.text._Z6coef3DPfS_S_S_S_S_Pd:
[----:B------:R-:W-:Y:S08]  /*0000*/  LDC R1, c[0x0][0x37c] ;  /* 0x0000df00ff017b82 */ /* 0x000ff00000000800 */
[----:B------:R-:W0:Y:S01]  /*0010*/  LDC R4, c[0x3][0x74] ;  /* 0x00c01d00ff047b82 */ /* 0x000e220000000800 */
[----:B------:R-:W1:Y:S01]  /*0020*/  S2R R5, SR_TID.X ;  /* 0x0000000000057919 */ /* 0x000e620000002100 */
[----:B------:R-:W2:Y:S06]  /*0030*/  S2R R28, SR_TID.Y ;  /* 0x00000000001c7919 */ /* 0x000eac0000002200 */
[----:B------:R-:W3:Y:S08]  /*0040*/  LDC.64 R8, c[0x3][0x70] ;  /* 0x00c01c00ff087b82 */ /* 0x000ef00000000a00 */
[----:B------:R-:W4:Y:S01]  /*0050*/  S2UR UR4, SR_CTAID.Y ;  /* 0x00000000000479c3 */ /* 0x000f220000002600 */
[----:B0-----:R-:W3:Y:S01]  /*0060*/  MUFU.RCP64H R3, R4 ;  /* 0x0000000400037308 */ /* 0x001ee20000001800 */
[----:B------:R-:W-:-:S06]  /*0070*/  IADD3 R2, PT, PT, R4, 0x300402, RZ ;  /* 0x0030040204027810 */ /* 0x000fcc0007ffe0ff */
[----:B------:R-:W1:Y:S01]  /*0080*/  S2UR UR6, SR_CTAID.X ;  /* 0x00000000000679c3 */ /* 0x000e620000002500 */
[----:B------:R-:W-:-:S07]  /*0090*/  FSETP.GEU.AND P0, PT, |R2|, 5.8789094863358348022e-39, PT ;  /* 0x004004020200780b */ /* 0x000fce0003f0e200 */
[----:B------:R-:W1:Y:S01]  /*00a0*/  LDC R0, c[0x0][0x360] ;  /* 0x0000d800ff007b82 */ /* 0x000e620000000800 */
[----:B------:R-:W4:Y:S01]  /*00b0*/  LDCU UR5, c[0x0][0x364] ;  /* 0x00006c80ff0577ac */ /* 0x000f220008000800 */
[----:B---3--:R-:W-:-:S08]  /*00c0*/  DFMA R6, R2, -R8, 1 ;  /* 0x3ff000000206742b */ /* 0x008fd00000000808 */
[----:B------:R-:W-:Y:S01]  /*00d0*/  DFMA R6, R6, R6, R6 ;  /* 0x000000060606722b */ /* 0x000fe20000000006 */
[----:B----4-:R-:W-:-:S07]  /*00e0*/  UIMAD UR4, UR4, UR5, URZ ;  /* 0x00000005040472a4 */ /* 0x010fce000f8e02ff */
[----:B------:R-:W-:Y:S01]  /*00f0*/  DFMA R6, R2, R6, R2 ;  /* 0x000000060206722b */ /* 0x000fe20000000002 */
[----:B-1----:R-:W-:-:S07]  /*0100*/  IMAD R13, R0, UR6, R5 ;  /* 0x00000006000d7c24 */ /* 0x002fce000f8e0205 */
[----:B------:R-:W-:-:S08]  /*0110*/  DFMA R8, R6, -R8, 1 ;  /* 0x3ff000000608742b */ /* 0x000fd00000000808 */
[----:B------:R-:W-:Y:S01]  /*0120*/  DFMA R6, R6, R8, R6 ;  /* 0x000000080606722b */ /* 0x000fe20000000006 */
[----:B--2---:R-:W-:Y:S10]  /*0130*/  @P0 BRA `(.L_x_0) ;  /* 0x0000000000100947 */ /* 0x004ff40003800000 */
[----:B------:R-:W-:-:S04]  /*0140*/  LOP3.LUT R0, R4, 0x7fffffff, RZ, 0xc0, !PT ;  /* 0x7fffffff04007812 */ /* 0x000fc800078ec0ff */
[----:B------:R-:W-:Y:S02]  /*0150*/  IADD3 R9, PT, PT, R0, -0x100000, RZ ;  /* 0xfff0000000097810 */ /* 0x000fe40007ffe0ff */
[----:B------:R-:W-:-:S07]  /*0160*/  MOV R0, 0x180 ;  /* 0x0000018000007802 */ /* 0x000fce0000000f00 */
[----:B------:R-:W-:Y:S05]  /*0170*/  CALL.REL.NOINC `($__internal_0_$__cuda_sm20_dblrcp_rn_slowpath_v3) ;  /* 0x0000016c007c7944 */ /* 0x000fea0003c00000 */
.L_x_0:
[----:B------:R-:W0:Y:S01]  /*0180*/  LDCU UR7, c[0x3][URZ] ;  /* 0x00c00000ff0777ac */ /* 0x000e220008000800 */
[----:B------:R-:W1:Y:S01]  /*0190*/  S2UR UR8, SR_CgaCtaId ;  /* 0x00000000000879c3 */ /* 0x000e620000008800 */
[----:B------:R2:W3:Y:S01]  /*01a0*/  F2F.F32.F64 R25, R6 ;  /* 0x0000000600197310 */ /* 0x0004e20000301000 */
[----:B------:R-:W-:Y:S01]  /*01b0*/  BSSY.RECONVERGENT B0, `(.L_x_1) ;  /* 0x000004e000007945 */ /* 0x000fe20003800200 */
[----:B------:R-:W-:Y:S01]  /*01c0*/  UMOV UR6, 0x400 ;  /* 0x0000040000067882 */ /* 0x000fe20000000000 */
[----:B------:R-:W4:Y:S01]  /*01d0*/  LDCU.64 UR10, c[0x0][0x358] ;  /* 0x00006b00ff0a77ac */ /* 0x000f220008000a00 */
[----:B------:R-:W-:Y:S01]  /*01e0*/  UIADD3 UR5, UPT, UPT, UR6, 0x600, URZ ;  /* 0x0000060006057890 */ /* 0x000fe2000fffe0ff */
[----:B0-----:R-:W-:-:S04]  /*01f0*/  ISETP.GE.AND P0, PT, R13, UR7, PT ;  /* 0x000000070d007c0c */ /* 0x001fc8000bf06270 */
[----:B------:R-:W-:Y:S01]  /*0200*/  ISETP.NE.OR P0, PT, R28, RZ, P0 ;  /* 0x000000ff1c00720c */ /* 0x000fe20000705670 */
[----:B-1----:R-:W-:-:S06]  /*0210*/  ULEA UR5, UR8, UR5, 0x18 ;  /* 0x0000000508057291 */ /* 0x002fcc000f8ec0ff */
[----:B------:R-:W-:-:S06]  /*0220*/  LEA R29, R5, UR5, 0x2 ;  /* 0x00000005051d7c11 */ /* 0x000fcc000f8e10ff */
[----:B--234-:R-:W-:Y:S05]  /*0230*/  @P0 BRA `(.L_x_2) ;  /* 0x0000000400140947 */ /* 0x01cfea0003800000 */
[----:B------:R-:W0:Y:S01]  /*0240*/  LDC.64 R2, c[0x0][0x380] ;  /* 0x0000e000ff027b82 */ /* 0x000e220000000a00 */
[----:B------:R-:W1:Y:S07]  /*0250*/  LDCU UR9, c[0x3][0x8] ;  /* 0x00c00100ff0977ac */ /* 0x000e6e0008000800 */
[----:B------:R-:W2:Y:S01]  /*0260*/  LDC.64 R6, c[0x0][0x388] ;  /* 0x0000e200ff067b82 */ /* 0x000ea20000000a00 */
[----:B-1----:R-:W-:-:S04]  /*0270*/  IMAD R9, R13, UR9, RZ ;  /* 0x000000090d097c24 */ /* 0x002fc8000f8e02ff */
[C---:B------:R-:W-:Y:S02]  /*0280*/  IMAD R11, R9.reuse, UR9, RZ ;  /* 0x00000009090b7c24 */ /* 0x040fe4000f8e02ff */
[----:B0-----:R-:W-:Y:S02]  /*0290*/  IMAD.WIDE R2, R9, 0x4, R2 ;  /* 0x0000000409027825 */ /* 0x001fe400078e0202 */
[----:B------:R-:W0:Y:S03]  /*02a0*/  LDC.64 R8, c[0x0][0x390] ;  /* 0x0000e400ff087b82 */ /* 0x000e260000000a00 */
[----:B------:R-:W3:Y:S01]  /*02b0*/  LDG.E R0, desc[UR10][R2.64] ;  /* 0x0000000a02007981 */ /* 0x000ee2000c1e1900 */
[----:B--2---:R-:W-:-:S03]  /*02c0*/  IMAD.WIDE R6, R11, 0x4, R6 ;  /* 0x000000040b067825 */ /* 0x004fc600078e0206 */
[----:B------:R-:W2:Y:S04]  /*02d0*/  LDG.E R4, desc[UR10][R2.64+0x4] ;  /* 0x0000040a02047981 */ /* 0x000ea8000c1e1900 */
[----:B------:R1:W4:Y:S04]  /*02e0*/  LDG.E R10, desc[UR10][R2.64+0x8] ;  /* 0x0000080a020a7981 */ /* 0x000328000c1e1900 */
[----:B------:R-:W4:Y:S04]  /*02f0*/  LDG.E R11, desc[UR10][R6.64] ;  /* 0x0000000a060b7981 */ /* 0x000f28000c1e1900 */
[----:B------:R-:W4:Y:S04]  /*0300*/  LDG.E R14, desc[UR10][R6.64+0x8] ;  /* 0x0000080a060e7981 */ /* 0x000f28000c1e1900 */
[----:B------:R-:W4:Y:S04]  /*0310*/  LDG.E R15, desc[UR10][R6.64+0xc] ;  /* 0x00000c0a060f7981 */ /* 0x000f28000c1e1900 */
[----:B------:R-:W4:Y:S04]  /*0320*/  LDG.E R16, desc[UR10][R6.64+0x10] ;  /* 0x0000100a06107981 */ /* 0x000f28000c1e1900 */
[----:B------:R-:W4:Y:S04]  /*0330*/  LDG.E R18, desc[UR10][R6.64+0x14] ;  /* 0x0000140a06127981 */ /* 0x000f28000c1e1900 */
[----:B------:R-:W4:Y:S04]  /*0340*/  LDG.E R20, desc[UR10][R6.64+0x18] ;  /* 0x0000180a06147981 */ /* 0x000f28000c1e1900 */
[----:B------:R-:W4:Y:S04]  /*0350*/  LDG.E R21, desc[UR10][R6.64+0x1c] ;  /* 0x00001c0a06157981 */ /* 0x000f28000c1e1900 */
[----:B------:R-:W4:Y:S04]  /*0360*/  LDG.E R22, desc[UR10][R6.64+0x20] ;  /* 0x0000200a06167981 */ /* 0x000f28000c1e1900 */
[----:B------:R-:W4:Y:S01]  /*0370*/  LDG.E R12, desc[UR10][R6.64+0x4] ;  /* 0x0000040a060c7981 */ /* 0x000f22000c1e1900 */
[----:B------:R-:W-:Y:S01]  /*0380*/  ULEA UR7, UR8, UR6, 0x18 ;  /* 0x0000000608077291 */ /* 0x000fe2000f8ec0ff */
[----:B-1----:R-:W-:Y:S01]  /*0390*/  IMAD R2, R5, UR9, RZ ;  /* 0x0000000905027c24 */ /* 0x002fe2000f8e02ff */
[----:B------:R-:W-:Y:S01]  /*03a0*/  UIADD3 UR5, UPT, UPT, UR6, 0x180, URZ ;  /* 0x0000018006057890 */ /* 0x000fe2000fffe0ff */
[----:B0-----:R-:W-:-:S03]  /*03b0*/  IMAD.WIDE R8, R13, 0x4, R8 ;  /* 0x000000040d087825 */ /* 0x001fc600078e0208 */
[C---:B------:R-:W-:Y:S01]  /*03c0*/  LEA R3, R2.reuse, UR7, 0x2 ;  /* 0x0000000702037c11 */ /* 0x040fe2000f8e10ff */
[----:B------:R-:W-:Y:S01]  /*03d0*/  ULEA UR5, UR8, UR5, 0x18 ;  /* 0x0000000508057291 */ /* 0x000fe2000f8ec0ff */
[----:B------:R-:W-:Y:S01]  /*03e0*/  IMAD R2, R2, UR9, RZ ;  /* 0x0000000902027c24 */ /* 0x000fe2000f8e02ff */
[----:B------:R0:W5:Y:S04]  /*03f0*/  LDG.E R8, desc[UR10][R8.64] ;  /* 0x0000000a08087981 */ /* 0x000168000c1e1900 */
[----:B------:R-:W-:Y:S01]  /*0400*/  LEA R2, R2, UR5, 0x2 ;  /* 0x0000000502027c11 */ /* 0x000fe2000f8e10ff */
[----:B---3--:R1:W-:Y:S04]  /*0410*/  STS [R3], R0 ;  /* 0x0000000003007388 */ /* 0x0083e80000000800 */
[----:B--2---:R2:W-:Y:S04]  /*0420*/  STS [R3+0x4], R4 ;  /* 0x0000040403007388 */ /* 0x0045e80000000800 */
[----:B----4-:R3:W-:Y:S01]  /*0430*/  STS [R3+0x8], R10 ;  /* 0x0000080a03007388 */ /* 0x0107e20000000800 */
[C---:B-1----:R-:W-:Y:S01]  /*0440*/  FMUL R0, R25.reuse, R25 ;  /* 0x0000001919007220 */ /* 0x042fe20000400000 */
[----:B------:R-:W-:-:S03]  /*0450*/  FMUL R11, R25, R11 ;  /* 0x0000000b190b7220 */ /* 0x000fc60000400000 */
[C---:B--2---:R-:W-:Y:S01]  /*0460*/  FMUL R4, R25.reuse, R0 ;  /* 0x0000000019047220 */ /* 0x044fe20000400000 */
[C---:B0-----:R-:W-:Y:S01]  /*0470*/  FMUL R9, R25.reuse, R14 ;  /* 0x0000000e19097220 */ /* 0x041fe20000400000 */
[C---:B------:R-:W-:Y:S01]  /*0480*/  FMUL R15, R25.reuse, R15 ;  /* 0x0000000f190f7220 */ /* 0x040fe20000400000 */
[C---:B------:R-:W-:Y:S01]  /*0490*/  FMUL R17, R25.reuse, R16 ;  /* 0x0000001019117220 */ /* 0x040fe20000400000 */
[C---:B------:R-:W-:Y:S01]  /*04a0*/  FMUL R19, R25.reuse, R18 ;  /* 0x0000001219137220 */ /* 0x040fe20000400000 */
[C---:B---3--:R-:W-:Y:S01]  /*04b0*/  FMUL R3, R25.reuse, R20 ;  /* 0x0000001419037220 */ /* 0x048fe20000400000 */
[C---:B------:R-:W-:Y:S01]  /*04c0*/  FMUL R21, R25.reuse, R21 ;  /* 0x0000001519157220 */ /* 0x040fe20000400000 */
[----:B------:R-:W-:Y:S01]  /*04d0*/  FMUL R23, R25, R22 ;  /* 0x0000001619177220 */ /* 0x000fe20000400000 */
[----:B------:R-:W-:Y:S01]  /*04e0*/  STS [R2], R11 ;  /* 0x0000000b02007388 */ /* 0x000fe20000000800 */
[----:B------:R-:W-:-:S03]  /*04f0*/  IADD3 R0, PT, PT, R4, -0xd000000, RZ ;  /* 0xf300000004007810 */ /* 0x000fc60007ffe0ff */
[----:B------:R-:W-:Y:S01]  /*0500*/  STS [R2+0x8], R9 ;  /* 0x0000080902007388 */ /* 0x000fe20000000800 */
[----:B------:R-:W-:-:S03]  /*0510*/  FMUL R7, R25, R12 ;  /* 0x0000000c19077220 */ /* 0x000fc60000400000 */
[----:B------:R-:W-:Y:S04]  /*0520*/  STS [R2+0xc], R15 ;  /* 0x00000c0f02007388 */ /* 0x000fe80000000800 */
[----:B------:R-:W-:Y:S04]  /*0530*/  STS [R2+0x10], R17 ;  /* 0x0000101102007388 */ /* 0x000fe80000000800 */
[----:B------:R-:W-:Y:S04]  /*0540*/  STS [R2+0x14], R19 ;  /* 0x0000141302007388 */ /* 0x000fe80000000800 */
[----:B------:R-:W-:Y:S04]  /*0550*/  STS [R2+0x18], R3 ;  /* 0x0000180302007388 */ /* 0x000fe80000000800 */
[----:B------:R-:W-:Y:S04]  /*0560*/  STS [R2+0x1c], R21 ;  /* 0x00001c1502007388 */ /* 0x000fe80000000800 */
[----:B------:R-:W-:Y:S01]  /*0570*/  STS [R2+0x20], R23 ;  /* 0x0000201702007388 */ /* 0x000fe20000000800 */
[----:B------:R-:W-:-:S03]  /*0580*/  ISETP.GT.U32.AND P0, PT, R0, 0x727fffff, PT ;  /* 0x727fffff0000780c */ /* 0x000fc60003f04070 */
[----:B------:R0:W-:Y:S02]  /*0590*/  STS [R2+0x4], R7 ;  /* 0x0000040702007388 */ /* 0x0001e40000000800 */
[----:B0-----:R0:W1:Y:S08]  /*05a0*/  MUFU.RSQ R7, R4 ;  /* 0x0000000400077308 */ /* 0x0010700000001400 */
[----:B------:R-:W-:Y:S05]  /*05b0*/  @!P0 BRA `(.L_x_3) ;  /* 0x00000000001c8947 */ /* 0x000fea0003800000 */
[----:B------:R-:W-:Y:S01]  /*05c0*/  BSSY.RECONVERGENT B1, `(.L_x_4) ;  /* 0x0000004000017945 */ /* 0x000fe20003800200 */
[----:B------:R-:W-:Y:S02]  /*05d0*/  MOV R0, R4 ;  /* 0x0000000400007202 */ /* 0x000fe40000000f00 */
[----:B------:R-:W-:-:S07]  /*05e0*/  MOV R10, 0x600 ;  /* 0x00000600000a7802 */ /* 0x000fce0000000f00 */
[----:B01---5:R-:W-:Y:S05]  /*05f0*/  CALL.REL.NOINC `($__internal_1_$__cuda_sm20_sqrt_rn_f32_slowpath) ;  /* 0x0000016c000c7944 */ /* 0x023fea0003c00000 */
[----:B------:R-:W-:Y:S05]  /*0600*/  BSYNC.RECONVERGENT B1 ;  /* 0x0000000000017941 */ /* 0x000fea0003800200 */
.L_x_4:
[----:B------:R-:W-:Y:S01]  /*0610*/  MOV R3, R0 ;  /* 0x0000000000037202 */ /* 0x000fe20000000f00 */
[----:B------:R-:W-:Y:S06]  /*0620*/  BRA `(.L_x_5) ;  /* 0x0000000000107947 */ /* 0x000fec0003800000 */
.L_x_3:
[----:B-1----:R-:W-:Y:S01]  /*0630*/  FMUL.FTZ R3, R4, R7 ;  /* 0x0000000704037220 */ /* 0x002fe20000410000 */
[----:B------:R-:W-:-:S03]  /*0640*/  FMUL.FTZ R2, R7, 0.5 ;  /* 0x3f00000007027820 */ /* 0x000fc60000410000 */
[----:B------:R-:W-:-:S04]  /*0650*/  FFMA R0, -R3, R3, R4 ;  /* 0x0000000303007223 */ /* 0x000fc80000000104 */
[----:B------:R-:W-:-:S07]  /*0660*/  FFMA R3, R0, R2, R3 ;  /* 0x0000000200037223 */ /* 0x000fce0000000003 */
.L_x_5:
[----:B-----5:R-:W-:-:S05]  /*0670*/  FMUL R8, R8, R3 ;  /* 0x0000000308087220 */ /* 0x020fca0000400000 */
[----:B------:R1:W-:Y:S02]  /*0680*/  STS [R29], R8 ;  /* 0x000000081d007388 */ /* 0x0003e40000000800 */
.L_x_2:
[----:B------:R-:W-:Y:S05]  /*0690*/  BSYNC.RECONVERGENT B0 ;  /* 0x0000000000007941 */ /* 0x000fea0003800200 */
.L_x_1:
[----:B------:R-:W-:Y:S01]  /*06a0*/  BAR.SYNC.DEFER_BLOCKING 0x0 ;  /* 0x0000000000007b1d */ /* 0x000fe20000010000 */
[----:B------:R-:W-:-:S05]  /*06b0*/  ISETP.NE.AND P0, PT, R28, RZ, PT ;  /* 0x000000ff1c00720c */ /* 0x000fca0003f05270 */
[----:B------:R-:W-:Y:S08]  /*06c0*/  BSSY.RECONVERGENT B0, `(.L_x_6) ;  /* 0x0000059000007945 */ /* 0x000ff00003800200 */
[----:B------:R-:W-:Y:S05]  /*06d0*/  @P0 BRA `(.L_x_7) ;  /* 0x00000004005c0947 */ /* 0x000fea0003800000 */
[----:B------:R-:W2:Y:S01]  /*06e0*/  LDCU UR5, c[0x3][0x4] ;  /* 0x00c00080ff0577ac */ /* 0x000ea20008000800 */
[----:B------:R-:W-:-:S04]  /*06f0*/  IADD3 R11, PT, PT, R5, UR4, RZ ;  /* 0x00000004050b7c10 */ /* 0x000fc8000fffe0ff */
[----:B--2---:R-:W-:-:S13]  /*0700*/  ISETP.GE.U32.AND P0, PT, R11, UR5, PT ;  /* 0x000000050b007c0c */ /* 0x004fda000bf06070 */
[----:B------:R-:W-:Y:S05]  /*0710*/  @P0 BRA `(.L_x_7) ;  /* 0x00000004004c0947 */ /* 0x000fea0003800000 */
[----:B------:R-:W2:Y:S01]  /*0720*/  LDC R2, c[0x3][0x8] ;  /* 0x00c00200ff027b82 */ /* 0x000ea20000000800 */
[----:B------:R-:W3:Y:S01]  /*0730*/  LDCU.64 UR6, c[0x0][0x398] ;  /* 0x00007300ff0677ac */ /* 0x000ee20008000a00 */
[----:B------:R-:W4:Y:S06]  /*0740*/  LDCU.64 UR8, c[0x0][0x3a0] ;  /* 0x00007400ff0877ac */ /* 0x000f2c0008000a00 */
[----:B-1----:R-:W1:Y:S01]  /*0750*/  LDC.64 R8, c[0x0][0x3a8] ;  /* 0x0000ea00ff087b82 */ /* 0x002e620000000a00 */
[----:B--2---:R-:W-:Y:S02]  /*0760*/  IMAD R23, R5, R2, RZ ;  /* 0x0000000205177224 */ /* 0x004fe400078e02ff */
[----:B------:R-:W-:-:S02]  /*0770*/  IMAD R0, R2, UR4, RZ ;  /* 0x0000000402007c24 */ /* 0x000fc4000f8e02ff */
[CC--:B------:R-:W-:Y:S02]  /*0780*/  IMAD R22, R23.reuse, R2.reuse, RZ ;  /* 0x0000000217167224 */ /* 0x0c0fe400078e02ff */
[----:B------:R-:W-:Y:S01]  /*0790*/  IMAD R7, R0, R2, RZ ;  /* 0x0000000200077224 */ /* 0x000fe200078e02ff */
[----:B------:R-:W-:-:S04]  /*07a0*/  IADD3 R3, P0, PT, R23, R0, RZ ;  /* 0x0000000017037210 */ /* 0x000fc80007f1e0ff */
[----:B------:R-:W-:Y:S02]  /*07b0*/  IADD3 R0, P1, PT, R7, R22, RZ ;  /* 0x0000001607007210 */ /* 0x000fe40007f3e0ff */
[----:B0-----:R-:W-:Y:S02]  /*07c0*/  IADD3.X R4, PT, PT, RZ, RZ, RZ, P0, !PT ;  /* 0x000000ffff047210 */ /* 0x001fe400007fe4ff */
[C---:B---3--:R-:W-:Y:S02]  /*07d0*/  LEA R2, P0, R3.reuse, UR6, 0x2 ;  /* 0x0000000603027c11 */ /* 0x048fe4000f8010ff */
[----:B------:R-:W-:Y:S02]  /*07e0*/  IADD3.X R7, PT, PT, RZ, RZ, RZ, P1, !PT ;  /* 0x000000ffff077210 */ /* 0x000fe40000ffe4ff */
[----:B----4-:R-:W-:Y:S02]  /*07f0*/  LEA R6, P1, R0, UR8, 0x2 ;  /* 0x0000000800067c11 */ /* 0x010fe4000f8210ff */
[----:B------:R-:W-:-:S02]  /*0800*/  LEA.HI.X R3, R3, UR7, R4, 0x2, P0 ;  /* 0x0000000703037c11 */ /* 0x000fc400080f1404 */
[----:B------:R-:W-:-:S03]  /*0810*/  LEA.HI.X R7, R0, UR9, R7, 0x2, P1 ;  /* 0x0000000900077c11 */ /* 0x000fc600088f1407 */
[----:B------:R-:W2:Y:S04]  /*0820*/  LDG.E R10, desc[UR10][R2.64+0x8] ;  /* 0x0000080a020a7981 */ /* 0x000ea8000c1e1900 */
[----:B------:R-:W3:Y:S04]  /*0830*/  LDG.E R0, desc[UR10][R2.64] ;  /* 0x0000000a02007981 */ /* 0x000ee8000c1e1900 */
        /* <DEDUP_REMOVED lines=9> */
[----:B------:R0:W4:Y:S01]  /*08d0*/  LDG.E R17, desc[UR10][R6.64+0x10] ;  /* 0x0000100a06117981 */ /* 0x000122000c1e1900 */
[----:B-1----:R-:W-:-:S06]  /*08e0*/  IMAD.WIDE.U32 R8, R11, 0x4, R8 ;  /* 0x000000040b087825 */ /* 0x002fcc00078e0008 */
[----:B------:R1:W5:Y:S01]  /*08f0*/  LDG.E R8, desc[UR10][R8.64] ;  /* 0x0000000a08087981 */ /* 0x000362000c1e1900 */
[----:B------:R-:W0:Y:S01]  /*0900*/  S2UR UR7, SR_CgaCtaId ;  /* 0x00000000000779c3 */ /* 0x000e220000008800 */
[----:B------:R-:W-:Y:S02]  /*0910*/  UMOV UR6, 0x400 ;  /* 0x0000040000067882 */ /* 0x000fe40000000000 */
[----:B------:R-:W-:Y:S02]  /*0920*/  UIADD3 UR5, UPT, UPT, UR6, 0x680, URZ ;  /* 0x0000068006057890 */ /* 0x000fe4000fffe0ff */
[----:B------:R-:W-:Y:S02]  /*0930*/  UIADD3 UR6, UPT, UPT, UR6, 0x800, URZ ;  /* 0x0000080006067890 */ /* 0x000fe4000fffe0ff */
[----:B0-----:R-:W-:Y:S02]  /*0940*/  ULEA UR5, UR7, UR5, 0x18 ;  /* 0x0000000507057291 */ /* 0x001fe4000f8ec0ff */
[----:B------:R-:W-:-:S04]  /*0950*/  ULEA UR6, UR7, UR6, 0x18 ;  /* 0x0000000607067291 */ /* 0x000fc8000f8ec0ff */
[----:B------:R-:W-:Y:S02]  /*0960*/  LEA R3, R23, UR5, 0x2 ;  /* 0x0000000517037c11 */ /* 0x000fe4000f8e10ff */
[----:B------:R-:W-:-:S03]  /*0970*/  LEA R7, R22, UR6, 0x2 ;  /* 0x0000000616077c11 */ /* 0x000fc6000f8e10ff */
[----:B--2---:R0:W-:Y:S04]  /*0980*/  STS [R3+0x8], R10 ;  /* 0x0000080a03007388 */ /* 0x0041e80000000800 */
[----:B---3--:R2:W-:Y:S04]  /*0990*/  STS [R3], R0 ;  /* 0x0000000003007388 */ /* 0x0085e80000000800 */
[----:B----4-:R3:W-:Y:S01]  /*09a0*/  STS [R3+0x4], R4 ;  /* 0x0000040403007388 */ /* 0x0107e20000000800 */
[C---:B0-----:R-:W-:Y:S01]  /*09b0*/  FMUL R10, R25.reuse, R25 ;  /* 0x00000019190a7220 */ /* 0x041fe20000400000 */
[----:B------:R-:W-:-:S03]  /*09c0*/  FMUL R12, R25, R12 ;  /* 0x0000000c190c7220 */ /* 0x000fc60000400000 */
[C---:B------:R-:W-:Y:S01]  /*09d0*/  FMUL R10, R25.reuse, R10 ;  /* 0x0000000a190a7220 */ /* 0x040fe20000400000 */
[C---:B------:R-:W-:Y:S01]  /*09e0*/  FMUL R14, R25.reuse, R14 ;  /* 0x0000000e190e7220 */ /* 0x040fe20000400000 */
[C---:B------:R-:W-:Y:S01]  /*09f0*/  FMUL R2, R25.reuse, R15 ;  /* 0x0000000f19027220 */ /* 0x040fe20000400000 */
[C---:B------:R-:W-:Y:S01]  /*0a00*/  FMUL R16, R25.reuse, R16 ;  /* 0x0000001019107220 */ /* 0x040fe20000400000 */
[C---:B------:R-:W-:Y:S01]  /*0a10*/  FMUL R18, R25.reuse, R18 ;  /* 0x0000001219127220 */ /* 0x040fe20000400000 */
[C---:B--2---:R-:W-:Y:S01]  /*0a20*/  FMUL R0, R25.reuse, R19 ;  /* 0x0000001319007220 */ /* 0x044fe20000400000 */
[C---:B------:R-:W-:Y:S01]  /*0a30*/  FMUL R20, R25.reuse, R20 ;  /* 0x0000001419147220 */ /* 0x040fe20000400000 */
[C---:B---3--:R-:W-:Y:S01]  /*0a40*/  FMUL R4, R25.reuse, R21 ;  /* 0x0000001519047220 */ /* 0x048fe20000400000 */
[----:B------:R-:W-:Y:S04]  /*0a50*/  STS [R7], R12 ;  /* 0x0000000c07007388 */ /* 0x000fe80000000800 */
[----:B------:R-:W-:Y:S01]  /*0a60*/  STS [R7+0x4], R14 ;  /* 0x0000040e07007388 */ /* 0x000fe20000000800 */
[----:B------:R-:W-:-:S03]  /*0a70*/  FMUL R6, R25, R17 ;  /* 0x0000001119067220 */ /* 0x000fc60000400000 */
[----:B------:R0:W-:Y:S04]  /*0a80*/  STS [R7+0x8], R2 ;  /* 0x0000080207007388 */ /* 0x0001e80000000800 */
[----:B------:R-:W-:Y:S04]  /*0a90*/  STS [R7+0xc], R16 ;  /* 0x00000c1007007388 */ /* 0x000fe80000000800 */
[----:B------:R-:W-:Y:S01]  /*0aa0*/  STS [R7+0x14], R18 ;  /* 0x0000141207007388 */ /* 0x000fe20000000800 */
[----:B0-----:R-:W-:-:S03]  /*0ab0*/  IADD3 R2, PT, PT, R10, -0xd000000, RZ ;  /* 0xf30000000a027810 */ /* 0x001fc60007ffe0ff */
[----:B------:R-:W-:Y:S04]  /*0ac0*/  STS [R7+0x18], R0 ;  /* 0x0000180007007388 */ /* 0x000fe80000000800 */
[----:B------:R-:W-:Y:S04]  /*0ad0*/  STS [R7+0x1c], R20 ;  /* 0x00001c1407007388 */ /* 0x000fe80000000800 */
[----:B------:R-:W-:Y:S01]  /*0ae0*/  STS [R7+0x20], R4 ;  /* 0x0000200407007388 */ /* 0x000fe20000000800 */
[----:B------:R-:W-:-:S03]  /*0af0*/  ISETP.GT.U32.AND P0, PT, R2, 0x727fffff, PT ;  /* 0x727fffff0200780c */ /* 0x000fc60003f04070 */
[----:B------:R0:W-:Y:S02]  /*0b00*/  STS [R7+0x10], R6 ;  /* 0x0000100607007388 */ /* 0x0001e40000000800 */
[----:B0-----:R1:W0:Y:S08]  /*0b10*/  MUFU.RSQ R6, R10 ;  /* 0x0000000a00067308 */ /* 0x0012300000001400 */
[----:B------:R-:W-:Y:S05]  /*0b20*/  @!P0 BRA `(.L_x_8) ;  /* 0x00000000001c8947 */ /* 0x000fea0003800000 */
[----:B------:R-:W-:Y:S01]  /*0b30*/  BSSY.RECONVERGENT B1, `(.L_x_9) ;  /* 0x0000004000017945 */ /* 0x000fe20003800200 */
[----:B------:R-:W-:Y:S02]  /*0b40*/  MOV R0, R10 ;  /* 0x0000000a00007202 */ /* 0x000fe40000000f00 */
[----:B-1----:R-:W-:-:S07]  /*0b50*/  MOV R10, 0xb70 ;  /* 0x00000b70000a7802 */ /* 0x002fce0000000f00 */
[----:B0----5:R-:W-:Y:S05]  /*0b60*/  CALL.REL.NOINC `($__internal_1_$__cuda_sm20_sqrt_rn_f32_slowpath) ;  /* 0x0000016400b07944 */ /* 0x021fea0003c00000 */
[----:B------:R-:W-:Y:S05]  /*0b70*/  BSYNC.RECONVERGENT B1 ;  /* 0x0000000000017941 */ /* 0x000fea0003800200 */
.L_x_9:
[----:B------:R-:W-:Y:S01]  /*0b80*/  MOV R3, R0 ;  /* 0x0000000000037202 */ /* 0x000fe20000000f00 */
[----:B------:R-:W-:Y:S06]  /*0b90*/  BRA `(.L_x_10) ;  /* 0x0000000000107947 */ /* 0x000fec0003800000 */
.L_x_8:
[----:B0-----:R-:W-:Y:S01]  /*0ba0*/  FMUL.FTZ R3, R10, R6 ;  /* 0x000000060a037220 */ /* 0x001fe20000410000 */
[----:B------:R-:W-:-:S03]  /*0bb0*/  FMUL.FTZ R2, R6, 0.5 ;  /* 0x3f00000006027820 */ /* 0x000fc60000410000 */
[----:B------:R-:W-:-:S04]  /*0bc0*/  FFMA R0, -R3, R3, R10 ;  /* 0x0000000303007223 */ /* 0x000fc8000000010a */
[----:B------:R-:W-:-:S07]  /*0bd0*/  FFMA R3, R0, R2, R3 ;  /* 0x0000000200037223 */ /* 0x000fce0000000003 */
.L_x_10:
[----:B------:R-:W0:Y:S01]  /*0be0*/  S2UR UR6, SR_CgaCtaId ;  /* 0x00000000000679c3 */ /* 0x000e220000008800 */
[----:B------:R-:W-:Y:S01]  /*0bf0*/  UMOV UR5, 0x400 ;  /* 0x0000040000057882 */ /* 0x000fe20000000000 */
[----:B-----5:R-:W-:Y:S01]  /*0c00*/  FMUL R3, R8, R3 ;  /* 0x0000000308037220 */ /* 0x020fe20000400000 */
[----:B------:R-:W-:-:S04]  /*0c10*/  UIADD3 UR5, UPT, UPT, UR5, 0xc80, URZ ;  /* 0x00000c8005057890 */ /* 0x000fc8000fffe0ff */
[----:B0-----:R-:W-:-:S06]  /*0c20*/  ULEA UR5, UR6, UR5, 0x18 ;  /* 0x0000000506057291 */ /* 0x001fcc000f8ec0ff */
[----:B------:R-:W-:-:S05]  /*0c30*/  LEA R0, R5, UR5, 0x2 ;  /* 0x0000000505007c11 */ /* 0x000fca000f8e10ff */
[----:B------:R2:W-:Y:S02]  /*0c40*/  STS [R0], R3 ;  /* 0x0000000300007388 */ /* 0x0005e40000000800 */
.L_x_7:
[----:B------:R-:W-:Y:S05]  /*0c50*/  BSYNC.RECONVERGENT B0 ;  /* 0x0000000000007941 */ /* 0x000fea0003800200 */
.L_x_6:
[----:B------:R-:W2:Y:S01]  /*0c60*/  S2R R30, SR_CgaCtaId ;  /* 0x00000000001e7919 */ /* 0x000ea20000008800 */
[----:B------:R-:W-:Y:S01]  /*0c70*/  BAR.SYNC.DEFER_BLOCKING 0x0 ;  /* 0x0000000000007b1d */ /* 0x000fe20000010000 */
[----:B------:R-:W-:Y:S02]  /*0c80*/  ISETP.GT.U32.AND P1, PT, R28, 0x3, PT ;  /* 0x000000031c00780c */ /* 0x000fe40003f24070 */
[----:B------:R-:W-:-:S03]  /*0c90*/  MOV R33, 0x400 ;  /* 0x0000040000217802 */ /* 0x000fc60000000f00 */
[----:B------:R-:W-:Y:S01]  /*0ca0*/  BSSY.RECONVERGENT B0, `(.L_x_11) ;  /* 0x0000010000007945 */ /* 0x000fe20003800200 */
[----:B------:R-:W-:-:S04]  /*0cb0*/  IADD3 R31, PT, PT, R33, 0xd00, RZ ;  /* 0x00000d00211f7810 */ /* 0x000fc80007ffe0ff */
[----:B--2---:R-:W-:-:S05]  /*0cc0*/  LEA R3, R30, R31, 0x18 ;  /* 0x0000001f1e037211 */ /* 0x004fca00078ec0ff */
[----:B------:R-:W-:Y:S01]  /*0cd0*/  IMAD R62, R28, 0x1400, R3 ;  /* 0x000014001c3e7824 */ /* 0x000fe200078e0203 */
[----:B------:R-:W-:Y:S06]  /*0ce0*/  @P1 BRA `(.L_x_12) ;  /* 0x00000000002c1947 */ /* 0x000fec0003800000 */
[----:B------:R-:W-:-:S05]  /*0cf0*/  IMAD R0, R5, 0xa0, R62 ;  /* 0x000000a005007824 */ /* 0x000fca00078e023e */
[----:B------:R2:W-:Y:S04]  /*0d00*/  STS.128 [R0], RZ ;  /* 0x000000ff00007388 */ /* 0x0005e80000000c00 */
[----:B------:R2:W-:Y:S04]  /*0d10*/  STS.128 [R0+0x10], RZ ;  /* 0x000010ff00007388 */ /* 0x0005e80000000c00 */
[----:B------:R2:W-:Y:S04]  /*0d20*/  STS.128 [R0+0x20], RZ ;  /* 0x000020ff00007388 */ /* 0x0005e80000000c00 */
[----:B------:R2:W-:Y:S04]  /*0d30*/  STS.128 [R0+0x30], RZ ;  /* 0x000030ff00007388 */ /* 0x0005e80000000c00 */
[----:B------:R2:W-:Y:S04]  /*0d40*/  STS.128 [R0+0x40], RZ ;  /* 0x000040ff00007388 */ /* 0x0005e80000000c00 */
[----:B------:R2:W-:Y:S04]  /*0d50*/  STS.128 [R0+0x50], RZ ;  /* 0x000050ff00007388 */ /* 0x0005e80000000c00 */
[----:B------:R2:W-:Y:S04]  /*0d60*/  STS.128 [R0+0x60], RZ ;  /* 0x000060ff00007388 */ /* 0x0005e80000000c00 */
[----:B------:R2:W-:Y:S04]  /*0d70*/  STS.128 [R0+0x70], RZ ;  /* 0x000070ff00007388 */ /* 0x0005e80000000c00 */
[----:B------:R2:W-:Y:S04]  /*0d80*/  STS.128 [R0+0x80], RZ ;  /* 0x000080ff00007388 */ /* 0x0005e80000000c00 */
[----:B------:R2:W-:Y:S02]  /*0d90*/  STS.128 [R0+0x90], RZ ;  /* 0x000090ff00007388 */ /* 0x0005e40000000c00 */
.L_x_12:
[----:B------:R-:W-:Y:S05]  /*0da0*/  BSYNC.RECONVERGENT B0 ;  /* 0x0000000000007941 */ /* 0x000fea0003800200 */
.L_x_11:
[----:B------:R-:W3:Y:S01]  /*0db0*/  LDCU.64 UR6, c[0x3][URZ] ;  /* 0x00c00000ff0677ac */ /* 0x000ee20008000a00 */
[----:B--2---:R-:W-:Y:S01]  /*0dc0*/  IADD3 R0, PT, PT, R28, UR4, RZ ;  /* 0x000000041c007c10 */ /* 0x004fe2000fffe0ff */
[----:B------:R-:W-:Y:S03]  /*0dd0*/  BAR.SYNC.DEFER_BLOCKING 0x0 ;  /* 0x0000000000007b1d */ /* 0x000fe60000010000 */
[----:B---3--:R-:W-:-:S04]  /*0de0*/  ISETP.GE.AND P0, PT, R0, UR7, PT ;  /* 0x0000000700007c0c */ /* 0x008fc8000bf06270 */
[----:B------:R-:W-:-:S13]  /*0df0*/  ISETP.GE.OR P0, PT, R13, UR6, P0 ;  /* 0x000000060d007c0c */ /* 0x000fda0008706670 */
[----:B------:R-:W-:Y:S05]  /*0e00*/  @P0 BRA `(.L_x_13) ;  /* 0x0000015000080947 */ /* 0x000fea0003800000 */
[C---:B------:R-:W-:Y:S01]  /*0e10*/  IADD3 R3, PT, PT, R33.reuse, 0x800, RZ ;  /* 0x0000080021037810 */ /* 0x040fe20007ffe0ff */
[----:B------:R-:W2:Y:S01]  /*0e20*/  LDC.64 R26, c[0x3][0x28] ;  /* 0x00c00a00ff1a7b82 */ /* 0x000ea20000000a00 */
[C---:B------:R-:W-:Y:S01]  /*0e30*/  IADD3 R13, PT, PT, R33.reuse, 0x680, RZ ;  /* 0x00000680210d7810 */ /* 0x040fe20007ffe0ff */
[----:B-1----:R-:W-:Y:S01]  /*0e40*/  LDS R29, [R29] ;  /* 0x000000001d1d7984 */ /* 0x002fe20000000800 */
[C---:B------:R-:W-:Y:S01]  /*0e50*/  LEA R7, R30.reuse, R3, 0x18 ;  /* 0x000000031e077211 */ /* 0x040fe200078ec0ff */
[----:B------:R-:W-:Y:S01]  /*0e60*/  BSSY.RECONVERGENT B0, `(.L_x_14) ;  /* 0x0000117000007945 */ /* 0x000fe20003800200 */
[C---:B------:R-:W-:Y:S02]  /*0e70*/  LEA R15, R30.reuse, R13, 0x18 ;  /* 0x0000000d1e0f7211 */ /* 0x040fe400078ec0ff */
[----:B0-----:R-:W-:Y:S01]  /*0e80*/  LEA R4, R30, R33, 0x18 ;  /* 0x000000211e047211 */ /* 0x001fe200078ec0ff */
[C---:B------:R-:W-:Y:S01]  /*0e90*/  IMAD R46, R28.reuse, 0x24, R7 ;  /* 0x000000241c2e7824 */ /* 0x040fe200078e0207 */
[----:B------:R-:W0:Y:S01]  /*0ea0*/  LDC.64 R10, c[0x3][0x30] ;  /* 0x00c00c00ff0a7b82 */ /* 0x000e220000000a00 */
[----:B------:R-:W-:Y:S01]  /*0eb0*/  IADD3 R51, PT, PT, R33, 0x180, RZ ;  /* 0x0000018021337810 */ /* 0x000fe20007ffe0ff */
[----:B------:R-:W-:-:S02]  /*0ec0*/  IMAD R32, R28, 0xc, R15 ;  /* 0x0000000c1c207824 */ /* 0x000fc400078e020f */
[----:B------:R-:W1:Y:S01]  /*0ed0*/  LDS R36, [R46+0x4] ;  /* 0x000004002e247984 */ /* 0x000e620000000800 */
[C---:B------:R-:W-:Y:S01]  /*0ee0*/  IMAD R4, R5.reuse, 0xc, R4 ;  /* 0x0000000c05047824 */ /* 0x040fe200078e0204 */
[----:B------:R-:W-:Y:S02]  /*0ef0*/  LEA R98, R30, R51, 0x18 ;  /* 0x000000331e627211 */ /* 0x000fe400078ec0ff */
[----:B------:R-:W3:Y:S01]  /*0f00*/  LDS R44, [R46+0x10] ;  /* 0x000010002e2c7984 */ /* 0x000ee20000000800 */
[----:B------:R-:W4:Y:S02]  /*0f10*/  LDC.64 R24, c[0x3][0x38] ;  /* 0x00c00e00ff187b82 */ /* 0x000f240000000a00 */
[----:B------:R-:W-:Y:S01]  /*0f20*/  IMAD R98, R5, 0x24, R98 ;  /* 0x0000002405627824 */ /* 0x000fe200078e0262 */
[----:B------:R-:W5:Y:S04]  /*0f30*/  LDS R42, [R46+0xc] ;  /* 0x00000c002e2a7984 */ /* 0x000f680000000800 */
[----:B------:R-:W4:Y:S01]  /*0f40*/  LDS R34, [R46] ;  /* 0x000000002e227984 */ /* 0x000f220000000800 */
[----:B------:R-:W4:Y:S03]  /*0f50*/  LDC.64 R22, c[0x3][0x10] ;  /* 0x00c00400ff167b82 */ /* 0x000f260000000a00 */
[----:B------:R-:W4:Y:S04]  /*0f60*/  LDS R47, [R46+0x14] ;  /* 0x000014002e2f7984 */ /* 0x000f280000000800 */
[----:B------:R-:W4:Y:S01]  /*0f70*/  LDS R40, [R46+0x8] ;  /* 0x000008002e287984 */ /* 0x000f220000000800 */
[----:B------:R-:W4:Y:S03]  /*0f80*/  LDC.64 R12, c[0x3][0x18] ;  /* 0x00c00600ff0c7b82 */ /* 0x000f260000000a00 */
[----:B------:R-:W-:Y:S04]  /*0f90*/  LDS R52, [R46+0x18] ;  /* 0x000018002e347984 */ /* 0x000fe80000000800 */
[----:B------:R-:W-:Y:S01]  /*0fa0*/  LDS R64, [R46+0x1c] ;  /* 0x00001c002e407984 */ /* 0x000fe20000000800 */
[----:B------:R-:W4:Y:S03]  /*0fb0*/  LDC.64 R20, c[0x3][0x20] ;  /* 0x00c00800ff147b82 */ /* 0x000f260000000a00 */
[----:B------:R4:W-:Y:S04]  /*0fc0*/  LDS R58, [R46+0x20] ;  /* 0x000020002e3a7984 */ /* 0x0009e80000000800 */
[----:B------:R-:W4:Y:S01]  /*0fd0*/  LDS R0, [R4] ;  /* 0x0000000004007984 */ /* 0x000f220000000800 */
[----:B------:R-:W4:Y:S01]  /*0fe0*/  LDC.64 R18, c[0x3][0x40] ;  /* 0x00c01000ff127b82 */ /* 0x000f220000000a00 */
[----:B-1----:R-:W2:Y:S02]  /*0ff0*/  F2F.F64.F32 R36, R36 ;  /* 0x0000002400247310 */ /* 0x002ea40000201800 */
[----:B------:R-:W1:Y:S05]  /*1000*/  LDS R2, [R4+0x4] ;  /* 0x0000040004027984 */ /* 0x000e6a0000000800 */
[----:B------:R-:W1:Y:S01]  /*1010*/  LDC.64 R16, c[0x3][0x48] ;  /* 0x00c01200ff107b82 */ /* 0x000e620000000a00 */
[----:B------:R-:W1:Y:S01]  /*1020*/  LDS R63, [R32] ;  /* 0x00000000203f7984 */ /* 0x000e620000000800 */
[----:B---3--:R-:W3:Y:S03]  /*1030*/  F2F.F64.F32 R44, R44 ;  /* 0x0000002c002c7310 */ /* 0x008ee60000201800 */
[----:B------:R-:W1:Y:S03]  /*1040*/  LDS R86, [R32+0x4] ;  /* 0x0000040020567984 */ /* 0x000e660000000800 */
[----:B------:R-:W1:Y:S01]  /*1050*/  LDC.64 R14, c[0x3][0x50] ;  /* 0x00c01400ff0e7b82 */ /* 0x000e620000000a00 */
[----:B------:R3:W-:Y:S01]  /*1060*/  LDS R3, [R4+0x8] ;  /* 0x0000080004037984 */ /* 0x0007e20000000800 */
[C---:B--2---:R-:W-:Y:S01]  /*1070*/  DMUL R38, R36.reuse, R26 ;  /* 0x0000001a24267228 */ /* 0x044fe20000000000 */
[----:B-----5:R-:W2:Y:S01]  /*1080*/  F2F.F64.F32 R42, R42 ;  /* 0x0000002a002a7310 */ /* 0x020ea20000201800 */
[C---:B0-----:R-:W-:Y:S01]  /*1090*/  DMUL R50, R36.reuse, R10 ;  /* 0x0000000a24327228 */ /* 0x041fe20000000000 */
[----:B------:R-:W-:Y:S01]  /*10a0*/  LDS R88, [R32+0x8] ;  /* 0x0000080020587984 */ /* 0x000fe20000000800 */
[----:B----4-:R-:W-:-:S03]  /*10b0*/  DMUL R56, R36, R24 ;  /* 0x0000001824387228 */ /* 0x010fc60000000000 */
[----:B------:R-:W-:Y:S01]  /*10c0*/  LDS R77, [R98+0x4] ;  /* 0x00000400624d7984 */ /* 0x000fe20000000800 */
[C---:B---3--:R-:W-:Y:S01]  /*10d0*/  DMUL R36, R44.reuse, R26 ;  /* 0x0000001a2c247228 */ /* 0x048fe20000000000 */
[----:B------:R-:W0:Y:S01]  /*10e0*/  F2F.F64.F32 R34, R34 ;  /* 0x0000002200227310 */ /* 0x000e220000201800 */
[C---:B------:R-:W-:Y:S01]  /*10f0*/  DMUL R54, R44.reuse, R10 ;  /* 0x0000000a2c367228 */ /* 0x040fe20000000000 */
[----:B------:R-:W-:Y:S01]  /*1100*/  LDS R83, [R98] ;  /* 0x0000000062537984 */ /* 0x000fe20000000800 */
[----:B------:R-:W-:-:S03]  /*1110*/  DMUL R44, R44, R24 ;  /* 0x000000182c2c7228 */ /* 0x000fc60000000000 */
[----:B------:R-:W3:Y:S01]  /*1120*/  LDS R82, [R98+0x10] ;  /* 0x0000100062527984 */ /* 0x000ee20000000800 */
[C---:B--2---:R-:W-:Y:S01]  /*1130*/  DFMA R36, R42.reuse, R22, R36 ;  /* 0x000000162a24722b */ /* 0x044fe20000000024 */
[----:B------:R-:W2:Y:S01]  /*1140*/  F2F.F64.F32 R46, R47 ;  /* 0x0000002f002e7310 */ /* 0x000ea20000201800 */
[C---:B------:R-:W-:Y:S01]  /*1150*/  DFMA R4, R42.reuse, R12, R54 ;  /* 0x0000000c2a04722b */ /* 0x040fe20000000036 */
[----:B------:R-:W-:Y:S01]  /*1160*/  LDS R76, [R98+0x8] ;  /* 0x00000800624c7984 */ /* 0x000fe20000000800 */
[----:B------:R-:W-:Y:S02]  /*1170*/  DFMA R44, R42, R20, R44 ;  /* 0x000000142a2c722b */ /* 0x000fe4000000002c */
[----:B0-----:R-:W-:-:S03]  /*1180*/  DFMA R38, R34, R22, R38 ;  /* 0x000000162226722b */ /* 0x001fc60000000026 */
[----:B------:R-:W0:Y:S01]  /*1190*/  F2F.F64.F32 R40, R40 ;  /* 0x0000002800287310 */ /* 0x000e220000201800 */
[C---:B------:R-:W-:Y:S02]  /*11a0*/  DFMA R50, R34.reuse, R12, R50 ;  /* 0x0000000c2232722b */ /* 0x040fe40000000032 */
[----:B------:R-:W-:Y:S02]  /*11b0*/  DFMA R34, R34, R20, R56 ;  /* 0x000000142222722b */ /* 0x000fe40000000038 */
[----:B--2---:R-:W-:-:S03]  /*11c0*/  DFMA R36, R46, R18, R36 ;  /* 0x000000122e24722b */ /* 0x004fc60000000024 */
[----:B------:R-:W-:Y:S01]  /*11d0*/  F2F.F64.F32 R6, R0 ;  /* 0x0000000000067310 */ /* 0x000fe20000201800 */
[----:B-1----:R-:W-:Y:S02]  /*11e0*/  DFMA R42, R46, R16, R4 ;  /* 0x000000102e2a722b */ /* 0x002fe40000000004 */
[----:B0-----:R-:W-:-:S05]  /*11f0*/  DFMA R38, R40, R18, R38 ;  /* 0x000000122826722b */ /* 0x001fca0000000026 */
[----:B------:R-:W0:Y:S01]  /*1200*/  F2F.F64.F32 R8, R2 ;  /* 0x0000000200087310 */ /* 0x000e220000201800 */
[C---:B------:R-:W-:Y:S02]  /*1210*/  DFMA R56, R40.reuse, R16, R50 ;  /* 0x000000102838722b */ /* 0x040fe40000000032 */
[----:B------:R-:W-:Y:S02]  /*1220*/  DFMA R60, R40, R14, R34 ;  /* 0x0000000e283c722b */ /* 0x000fe40000000022 */
[C---:B------:R-:W-:Y:S01]  /*1230*/  DMUL R40, R36.reuse, R10 ;  /* 0x0000000a24287228 */ /* 0x040fe20000000000 */
[----:B------:R-:W0:Y:S01]  /*1240*/  LDC.64 R34, c[0x3][0x60] ;  /* 0x00c01800ff227b82 */ /* 0x000e220000000a00 */
[C---:B------:R-:W-:Y:S01]  /*1250*/  DMUL R4, R36.reuse, R26 ;  /* 0x0000001a24047228 */ /* 0x040fe20000000000 */
[----:B------:R1:W2:Y:S01]  /*1260*/  F2F.F64.F32 R54, R64 ;  /* 0x0000004000367310 */ /* 0x0002a20000201800 */
[-C--:B------:R-:W-:Y:S02]  /*1270*/  DMUL R66, R36, R24.reuse ;  /* 0x0000001824427228 */ /* 0x080fe40000000000 */
[----:B------:R-:W-:-:S02]  /*1280*/  DMUL R74, R42, R24 ;  /* 0x000000182a4a7228 */ /* 0x000fc40000000000 */
[----:B------:R-:W-:Y:S02]  /*1290*/  DFMA R68, R38, R12, R40 ;  /* 0x0000000c2644722b */ /* 0x000fe40000000028 */
[----:B------:R-:W4:Y:S01]  /*12a0*/  LDC.64 R40, c[0x3][0x58] ;  /* 0x00c01600ff287b82 */ /* 0x000f220000000a00 */
[----:B-1----:R-:W-:Y:S01]  /*12b0*/  DFMA R64, R46, R14, R44 ;  /* 0x0000000e2e40722b */ /* 0x002fe2000000002c */
[----:B------:R1:W5:Y:S01]  /*12c0*/  F2F.F64.F32 R36, R63 ;  /* 0x0000003f00247310 */ /* 0x0003620000201800 */
[C---:B------:R-:W-:Y:S01]  /*12d0*/  DFMA R50, R38.reuse, R22, R4 ;  /* 0x000000162632722b */ /* 0x040fe20000000004 */
[----:B------:R-:W-:Y:S01]  /*12e0*/  LDS R4, [R98+0xc] ;  /* 0x00000c0062047984 */ /* 0x000fe20000000800 */
[----:B------:R-:W-:Y:S02]  /*12f0*/  DFMA R78, R38, R20, R66 ;  /* 0x00000014264e722b */ /* 0x000fe40000000042 */
[C---:B------:R-:W-:Y:S01]  /*1300*/  DMUL R46, R42.reuse, R26 ;  /* 0x0000001a2a2e7228 */ /* 0x040fe20000000000 */
[----:B------:R-:W5:Y:S01]  /*1310*/  LDC.64 R38, c[0x3][0x68] ;  /* 0x00c01a00ff267b82 */ /* 0x000f620000000a00 */
[----:B------:R-:W-:Y:S01]  /*1320*/  DMUL R70, R42, R10 ;  /* 0x0000000a2a467228 */ /* 0x000fe20000000000 */
[----:B------:R-:W5:Y:S01]  /*1330*/  F2F.F64.F32 R52, R52 ;  /* 0x0000003400347310 */ /* 0x000f620000201800 */
[C---:B------:R-:W-:Y:S01]  /*1340*/  DMUL R66, R64.reuse, R26 ;  /* 0x0000001a40427228 */ /* 0x040fe20000000000 */
[----:B------:R-:W-:Y:S01]  /*1350*/  LDS R5, [R98+0x1c] ;  /* 0x00001c0062057984 */ /* 0x000fe20000000800 */
[C---:B------:R-:W-:Y:S01]  /*1360*/  DMUL R72, R64.reuse, R10 ;  /* 0x0000000a40487228 */ /* 0x040fe20000000000 */
[----:B-1----:R-:W-:Y:S01]  /*1370*/  IADD3 R63, PT, PT, R33, 0xc80, RZ ;  /* 0x00000c80213f7810 */ /* 0x002fe20007ffe0ff */
[----:B------:R-:W-:-:S02]  /*1380*/  DMUL R80, R64, R24 ;  /* 0x0000001840507228 */ /* 0x000fc40000000000 */
[----:B0-----:R-:W-:Y:S01]  /*1390*/  DADD R8, R8, -R34 ;  /* 0x0000000008087229 */ /* 0x001fe20000000822 */
[----:B------:R0:W1:Y:S01]  /*13a0*/  F2F.F64.F32 R44, R86 ;  /* 0x00000056002c7310 */ /* 0x0000620000201800 */
[C---:B------:R-:W-:Y:S01]  /*13b0*/  DFMA R84, R56.reuse, R20, R74 ;  /* 0x000000143854722b */ /* 0x040fe2000000004a */
[----:B------:R-:W-:Y:S01]  /*13c0*/  LEA R63, R30, R63, 0x18 ;  /* 0x0000003f1e3f7211 */ /* 0x000fe200078ec0ff */
[----:B------:R-:W-:Y:S01]  /*13d0*/  LDS R75, [R98+0x14] ;  /* 0x00001400624b7984 */ /* 0x000fe20000000800 */
[----:B------:R-:W-:Y:S02]  /*13e0*/  DFMA R64, R56, R22, R46 ;  /* 0x000000163840722b */ /* 0x000fe4000000002e */
[----:B----4-:R-:W-:Y:S01]  /*13f0*/  DADD R6, R6, -R40 ;  /* 0x0000000006067229 */ /* 0x010fe20000000828 */
[----:B------:R-:W-:Y:S01]  /*1400*/  LEA R28, R28, R63, 0x2 ;  /* 0x0000003f1c1c7211 */ /* 0x000fe200078e10ff */
[----:B------:R-:W-:Y:S01]  /*1410*/  DFMA R70, R56, R12, R70 ;  /* 0x0000000c3846722b */ /* 0x000fe20000000046 */
[----:B------:R-:W4:Y:S01]  /*1420*/  F2F.F64.F32 R58, R58 ;  /* 0x0000003a003a7310 */ /* 0x000f220000201800 */
[C---:B------:R-:W-:Y:S01]  /*1430*/  DFMA R66, R60.reuse, R22, R66 ;  /* 0x000000163c42722b */ /* 0x040fe20000000042 */
[C---:B---3--:R-:W-:Y:S01]  /*1440*/  FMUL R63, R2.reuse, R82 ;  /* 0x00000052023f7220 */ /* 0x048fe20000400000 */
[C---:B------:R-:W-:Y:S01]  /*1450*/  DFMA R72, R60.reuse, R12, R72 ;  /* 0x0000000c3c48722b */ /* 0x040fe20000000048 */
[----:B------:R-:W3:Y:S01]  /*1460*/  LDS R28, [R28] ;  /* 0x000000001c1c7984 */ /* 0x000ee20000000800 */
[----:B0-----:R-:W-:Y:S01]  /*1470*/  DFMA R86, R60, R20, R80 ;  /* 0x000000143c56722b */ /* 0x001fe20000000050 */
[----:B------:R-:W-:Y:S01]  /*1480*/  FMUL R63, R2, R63 ;  /* 0x0000003f023f7220 */ /* 0x000fe20000400000 */
[C---:B--2---:R-:W-:Y:S01]  /*1490*/  DMUL R56, R54.reuse, R26 ;  /* 0x0000001a36387228 */ /* 0x044fe20000000000 */
[----:B------:R-:W0:Y:S01]  /*14a0*/  F2F.F64.F32 R48, R3 ;  /* 0x0000000300307310 */ /* 0x000e220000201800 */
[C---:B------:R-:W-:Y:S01]  /*14b0*/  DMUL R60, R54.reuse, R10 ;  /* 0x0000000a363c7228 */ /* 0x040fe20000000000 */
[----:B------:R-:W-:Y:S01]  /*14c0*/  LDS R81, [R98+0x20] ;  /* 0x0000200062517984 */ /* 0x000fe20000000800 */
[----:B------:R-:W-:-:S02]  /*14d0*/  DMUL R54, R54, R24 ;  /* 0x0000001836367228 */ /* 0x000fc40000000000 */
[C---:B-----5:R-:W-:Y:S02]  /*14e0*/  DFMA R46, -R36.reuse, R12, R8 ;  /* 0x0000000c242e722b */ /* 0x060fe40000000108 */
[-C--:B------:R-:W-:Y:S01]  /*14f0*/  DFMA R8, -R36, R22.reuse, R6 ;  /* 0x000000162408722b */ /* 0x080fe20000000106 */
[----:B------:R-:W2:Y:S01]  /*1500*/  F2F.F64.F32 R42, R88 ;  /* 0x00000058002a7310 */ /* 0x000ea20000201800 */
[----:B------:R-:W5:Y:S01]  /*1510*/  LDS R6, [R98+0x18] ;  /* 0x0000180062067984 */ /* 0x000f620000000800 */
[C---:B------:R-:W-:Y:S02]  /*1520*/  DFMA R56, R52.reuse, R22, R56 ;  /* 0x000000163438722b */ /* 0x040fe40000000038 */
[C---:B------:R-:W-:Y:S02]  /*1530*/  DFMA R60, R52.reuse, R12, R60 ;  /* 0x0000000c343c722b */ /* 0x040fe4000000003c */
[----:B------:R-:W-:Y:S02]  /*1540*/  DFMA R52, R52, R20, R54 ;  /* 0x000000143434722b */ /* 0x000fe40000000036 */
[----:B-1----:R-:W-:Y:S01]  /*1550*/  DFMA R46, -R44, R10, R46 ;  /* 0x0000000a2c2e722b */ /* 0x002fe2000000012e */
[----:B------:R-:W1:Y:S01]  /*1560*/  F2F.F64.F32 R90, R77 ;  /* 0x0000004d005a7310 */ /* 0x000e620000201800 */
[----:B----4-:R-:W-:-:S02]  /*1570*/  DFMA R56, R58, R18, R56 ;  /* 0x000000123a38722b */ /* 0x010fc40000000038 */
[C---:B------:R-:W-:Y:S02]  /*1580*/  DFMA R54, R58.reuse, R16, R60 ;  /* 0x000000103a36722b */ /* 0x040fe4000000003c */
[----:B------:R-:W-:Y:S02]  /*1590*/  DFMA R58, R58, R14, R52 ;  /* 0x0000000e3a3a722b */ /* 0x000fe40000000034 */
[----:B0-----:R-:W-:Y:S01]  /*15a0*/  DADD R48, R48, -R38 ;  /* 0x0000000030307229 */ /* 0x001fe20000000826 */
[----:B------:R-:W-:Y:S01]  /*15b0*/  F2F.F64.F32 R88, R83 ;  /* 0x0000005300587310 */ /* 0x000fe20000201800 */
[----:B--2---:R-:W-:Y:S02]  /*15c0*/  DFMA R52, -R42, R16, R46 ;  /* 0x000000102a34722b */ /* 0x004fe4000000012e */
[----:B------:R-:W-:Y:S02]  /*15d0*/  DFMA R8, -R44, R26, R8 ;  /* 0x0000001a2c08722b */ /* 0x000fe40000000108 */
[----:B------:R-:W-:-:S02]  /*15e0*/  DFMA R70, R54, R16, R70 ;  /* 0x000000103646722b */ /* 0x000fc40000000046 */
[----:B------:R-:W-:Y:S01]  /*15f0*/  DFMA R48, -R36, R20, R48 ;  /* 0x000000142430722b */ /* 0x000fe20000000130 */
[----:B------:R-:W0:Y:S01]  /*1600*/  F2F.F64.F32 R96, R82 ;  /* 0x0000005200607310 */ /* 0x000e220000201800 */
[----:B-1----:R-:W-:Y:S02]  /*1610*/  DMUL R90, R52, R90 ;  /* 0x0000005a345a7228 */ /* 0x002fe40000000000 */
[-C--:B------:R-:W-:Y:S01]  /*1620*/  DFMA R8, -R42, R18.reuse, R8 ;  /* 0x000000122a08722b */ /* 0x080fe20000000108 */
[----:B---3--:R-:W-:Y:S01]  /*1630*/  FMUL R28, R29, R28 ;  /* 0x0000001c1d1c7220 */ /* 0x008fe20000400000 */
[C---:B------:R-:W-:Y:S02]  /*1640*/  DFMA R60, R56.reuse, R18, R50 ;  /* 0x00000012383c722b */ /* 0x040fe40000000032 */
[C---:B------:R-:W-:Y:S01]  /*1650*/  DFMA R68, R56.reuse, R16, R68 ;  /* 0x000000103844722b */ /* 0x040fe20000000044 */
[----:B------:R-:W1:Y:S01]  /*1660*/  F2F.F64.F32 R94, R4 ;  /* 0x00000004005e7310 */ /* 0x000e620000201800 */
[----:B------:R-:W-:-:S02]  /*1670*/  DFMA R46, R56, R14, R78 ;  /* 0x0000000e382e722b */ /* 0x000fc4000000004e */
[----:B------:R-:W-:Y:S02]  /*1680*/  DFMA R64, R54, R18, R64 ;  /* 0x000000123640722b */ /* 0x000fe40000000040 */
[----:B------:R-:W-:Y:S02]  /*1690*/  DMUL R56, R52, R70 ;  /* 0x0000004634387228 */ /* 0x000fe40000000000 */
[----:B------:R-:W-:Y:S01]  /*16a0*/  DFMA R50, -R44, R24, R48 ;  /* 0x000000182c32722b */ /* 0x000fe20000000130 */
[----:B------:R-:W2:Y:S01]  /*16b0*/  F2F.F64.F32 R92, R76 ;  /* 0x0000004c005c7310 */ /* 0x000ea20000201800 */
[----:B0-----:R-:W-:Y:S02]  /*16c0*/  DMUL R96, R52, R96 ;  /* 0x0000006034607228 */ /* 0x001fe40000000000 */
[----:B------:R-:W-:Y:S02]  /*16d0*/  DFMA R48, R54, R14, R84 ;  /* 0x0000000e3630722b */ /* 0x000fe40000000054 */
[----:B------:R-:W-:-:S02]  /*16e0*/  DFMA R88, R8, R88, R90 ;  /* 0x000000580858722b */ /* 0x000fc4000000005a */
[----:B------:R-:W-:Y:S01]  /*16f0*/  DFMA R78, R58, R16, R72 ;  /* 0x000000103a4e722b */ /* 0x000fe20000000048 */
[----:B------:R-:W0:Y:S01]  /*1700*/  F2F.F64.F32 R84, R75 ;  /* 0x0000004b00547310 */ /* 0x000e220000201800 */
[----:B------:R-:W-:Y:S02]  /*1710*/  DFMA R72, R8, R64, R56 ;  /* 0x000000400848722b */ /* 0x000fe40000000038 */
[----:B------:R-:W-:Y:S02]  /*1720*/  DFMA R54, -R42, R14, R50 ;  /* 0x0000000e2a36722b */ /* 0x000fe40000000132 */
[----:B------:R-:W-:Y:S02]  /*1730*/  DMUL R56, R52, R68 ;  /* 0x0000004434387228 */ /* 0x000fe40000000000 */
[----:B-1----:R-:W-:Y:S01]  /*1740*/  DFMA R94, R8, R94, R96 ;  /* 0x0000005e085e722b */ /* 0x002fe20000000060 */
[----:B------:R-:W1:Y:S01]  /*1750*/  F2F.F64.F32 R90, R5 ;  /* 0x00000005005a7310 */ /* 0x000e620000201800 */
[----:B------:R-:W-:-:S02]  /*1760*/  DFMA R50, R58, R14, R86 ;  /* 0x0000000e3a32722b */ /* 0x000fc40000000056 */
[----:B------:R-:W-:Y:S02]  /*1770*/  DFMA R66, R58, R18, R66 ;  /* 0x000000123a42722b */ /* 0x000fe40000000042 */
[----:B------:R-:W-:Y:S02]  /*1780*/  DFMA R72, R54, R48, R72 ;  /* 0x000000303648722b */ /* 0x000fe40000000048 */
[----:B------:R-:W-:Y:S01]  /*1790*/  DFMA R56, R8, R60, R56 ;  /* 0x0000003c0838722b */ /* 0x000fe20000000038 */
[----:B-----5:R-:W3:Y:S01]  /*17a0*/  F2F.F64.F32 R86, R6 ;  /* 0x0000000600567310 */ /* 0x020ee20000201800 */
[----:B------:R-:W-:Y:S02]  /*17b0*/  DMUL R58, R52, R78 ;  /* 0x0000004e343a7228 */ /* 0x000fe40000000000 */
[C---:B--2---:R-:W-:Y:S02]  /*17c0*/  DFMA R88, R54.reuse, R92, R88 ;  /* 0x0000005c3658722b */ /* 0x044fe40000000058 */
[----:B0-----:R-:W-:-:S02]  /*17d0*/  DFMA R84, R54, R84, R94 ;  /* 0x000000543654722b */ /* 0x001fc4000000005e */
[C---:B-1----:R-:W-:Y:S01]  /*17e0*/  DMUL R90, R52.reuse, R90 ;  /* 0x0000005a345a7228 */ /* 0x042fe20000000000 */
[----:B------:R-:W0:Y:S01]  /*17f0*/  F2F.F64.F32 R92, R81 ;  /* 0x00000051005c7310 */ /* 0x000e220000201800 */
[----:B------:R-:W-:Y:S02]  /*1800*/  DMUL R72, R52, R72 ;  /* 0x0000004834487228 */ /* 0x000fe40000000000 */
[----:B------:R-:W-:Y:S02]  /*1810*/  DFMA R56, R54, R46, R56 ;  /* 0x0000002e3638722b */ /* 0x000fe40000000038 */
[----:B------:R-:W-:Y:S02]  /*1820*/  DFMA R58, R8, R66, R58 ;  /* 0x00000042083a722b */ /* 0x000fe4000000003a */
[----:B------:R-:W-:Y:S01]  /*1830*/  DMUL R84, R52, R84 ;  /* 0x0000005434547228 */ /* 0x000fe20000000000 */
[----:B------:R-:W1:Y:S01]  /*1840*/  F2F.F32.F64 R74, R60 ;  /* 0x0000003c004a7310 */ /* 0x000e620000301000 */
[----:B---3--:R-:W-:-:S02]  /*1850*/  DFMA R86, R8, R86, R90 ;  /* 0x000000560856722b */ /* 0x008fc4000000005a */
[----:B------:R-:W-:Y:S01]  /*1860*/  DFMA R56, R8, R56, R72 ;  /* 0x000000380838722b */ /* 0x000fe20000000048 */
[----:B------:R-:W-:Y:S01]  /*1870*/  HFMA2 R91, -RZ, RZ, 1.119140625, -1.154296875 ;  /* 0x3c7abc9eff5b7431 */ /* 0x000fe200000001ff */
[----:B------:R-:W-:Y:S01]  /*1880*/  DFMA R58, R54, R50, R58 ;  /* 0x00000032363a722b */ /* 0x000fe2000000003a */
[----:B------:R-:W-:Y:S01]  /*1890*/  MOV R90, 0x3b39803f ;  /* 0x3b39803f005a7802 */ /* 0x000fe20000000f00 */
[----:B------:R-:W-:Y:S01]  /*18a0*/  DFMA R84, R8, R88, R84 ;  /* 0x000000580854722b */ /* 0x000fe20000000054 */
[----:B------:R2:W3:Y:S01]  /*18b0*/  F2F.F32.F64 R7, R64 ;  /* 0x0000004000077310 */ /* 0x0004e20000301000 */
[----:B0-----:R-:W-:Y:S01]  /*18c0*/  DFMA R86, R54, R92, R86 ;  /* 0x0000005c3656722b */ /* 0x001fe20000000056 */
[----:B------:R-:W-:Y:S01]  /*18d0*/  HFMA2 R89, -RZ, RZ, 1.974609375, 0.0977783203125 ;  /* 0x3fe62e42ff597431 */ /* 0x000fe200000001ff */
[----:B------:R-:W-:Y:S01]  /*18e0*/  MOV R88, 0xfefa39ef ;  /* 0xfefa39ef00587802 */ /* 0x000fe20000000f00 */
[----:B------:R-:W-:Y:S02]  /*18f0*/  DMUL R26, R44, R26 ;  /* 0x0000001a2c1a7228 */ /* 0x000fe40000000000 */
[----:B------:R-:W-:-:S02]  /*1900*/  DFMA R56, R54, R58, R56 ;  /* 0x0000003a3638722b */ /* 0x000fc40000000038 */
[----:B------:R-:W-:Y:S01]  /*1910*/  DMUL R32, R44, R10 ;  /* 0x0000000a2c207228 */ /* 0x000fe20000000000 */
[----:B------:R0:W4:Y:S01]  /*1920*/  F2F.F64.F32 R104, R28 ;  /* 0x0000001c00687310 */ /* 0x0001220000201800 */
[----:B------:R-:W-:Y:S01]  /*1930*/  DFMA R52, R54, R86, R84 ;  /* 0x000000563634722b */ /* 0x000fe20000000054 */
[----:B--2---:R-:W-:Y:S01]  /*1940*/  HFMA2 R65, -RZ, RZ, 1.833984375, -2.7109375 ;  /* 0x3f56c16cff417431 */ /* 0x004fe200000001ff */
[----:B------:R-:W-:Y:S01]  /*1950*/  MOV R54, 0x652b82fe ;  /* 0x652b82fe00367802 */ /* 0x000fe20000000f00 */
[----:B------:R-:W-:Y:S01]  /*1960*/  HFMA2 R55, -RZ, RZ, 1.9912109375, 0.00128841400146484375 ;  /* 0x3ff71547ff377431 */ /* 0x000fe200000001ff */
[----:B------:R-:W-:Y:S01]  /*1970*/  DMUL R56, R56, -0.5 ;  /* 0xbfe0000038387828 */ /* 0x000fe20000000000 */
[----:B------:R-:W-:Y:S01]  /*1980*/  MOV R64, 0x1852b7af ;  /* 0x1852b7af00407802 */ /* 0x000fe20000000f00 */
[----:B------:R-:W-:Y:S01]  /*1990*/  DMUL R24, R44, R24 ;  /* 0x000000182c187228 */ /* 0x000fe20000000000 */
[----:B------:R0:W2:Y:S01]  /*19a0*/  F2F.F32.F64 R10, R78 ;  /* 0x0000004e000a7310 */ /* 0x0000a20000301000 */
[----:B------:R-:W-:Y:S01]  /*19b0*/  DMUL R52, R52, -0.5 ;  /* 0xbfe0000034347828 */ /* 0x000fe20000000000 */
[----:B------:R-:W-:Y:S01]  /*19c0*/  HFMA2 R45, -RZ, RZ, 1.8759765625, 0.000618457794189453125 ;  /* 0x3f811111ff2d7431 */ /* 0x000fe200000001ff */
[----:B------:R-:W-:Y:S01]  /*19d0*/  MOV R44, 0x11122322 ;  /* 0x11122322002c7802 */ /* 0x000fe20000000f00 */
[----:B------:R-:W-:-:S02]  /*19e0*/  DFMA R26, R36, R22, R26 ;  /* 0x00000016241a722b */ /* 0x000fc4000000001a */
[-C--:B------:R-:W-:Y:S01]  /*19f0*/  DFMA R58, R56, R54.reuse, 6.75539944105574400000e+15 ;  /* 0x43380000383a742b */ /* 0x080fe20000000036 */
[----:B------:R-:W-:Y:S01]  /*1a00*/  HFMA2 R23, -RZ, RZ, 1.9111328125, 85.3125 ;  /* 0x3fa55555ff177431 */ /* 0x000fe200000001ff */
[----:B------:R-:W-:Y:S01]  /*1a10*/  MOV R22, 0x555502a1 ;  /* 0x555502a100167802 */ /* 0x000fe20000000f00 */
[----:B------:R-:W-:Y:S01]  /*1a20*/  DFMA R54, R52, R54, 6.75539944105574400000e+15 ;  /* 0x433800003436742b */ /* 0x000fe20000000036 */
[----:B------:R-:W-:Y:S01]  /*1a30*/  FSETP.GEU.AND P2, PT, |R57|, 4.1917929649353027344, PT ;  /* 0x4086232b3900780b */ /* 0x000fe20003f4e200 */
[----:B------:R-:W-:Y:S01]  /*1a40*/  DFMA R24, R36, R20, R24 ;  /* 0x000000142418722b */ /* 0x000fe20000000018 */
[----:B------:R0:W0:Y:S01]  /*1a50*/  F2F.F32.F64 R11, R46 ;  /* 0x0000002e000b7310 */ /* 0x0000220000301000 */
[----:B------:R-:W-:Y:S01]  /*1a60*/  HFMA2 R21, -RZ, RZ, 1.96875, 0 ;  /* 0x3fe00000ff157431 */ /* 0x000fe200000001ff */
[----:B------:R-:W-:Y:S01]  /*1a70*/  DADD R8, R58, -6.75539944105574400000e+15 ;  /* 0xc33800003a087429 */ /* 0x000fe20000000000 */
[----:B------:R-:W-:Y:S01]  /*1a80*/  MOV R20, 0xb ;  /* 0x0000000b00147802 */ /* 0x000fe20000000f00 */
[----:B------:R-:W-:Y:S01]  /*1a90*/  DFMA R32, R36, R12, R32 ;  /* 0x0000000c2420722b */ /* 0x000fe20000000020 */
[----:B------:R-:W-:Y:S01]  /*1aa0*/  FSETP.GEU.AND P0, PT, |R53|, 4.1917929649353027344, PT ;  /* 0x4086232b3500780b */ /* 0x000fe20003f0e200 */
[----:B------:R-:W-:Y:S01]  /*1ab0*/  DADD R86, R54, -6.75539944105574400000e+15 ;  /* 0xc338000036567429 */ /* 0x000fe20000000000 */
[C---:B------:R-:W-:Y:S01]  /*1ac0*/  FMUL R13, R0.reuse, R83 ;  /* 0x00000053000d7220 */ /* 0x040fe20000400000 */
[----:B------:R-:W-:Y:S01]  /*1ad0*/  DFMA R26, R42, R18, R26 ;  /* 0x000000122a1a722b */ /* 0x000fe2000000001a */
[----:B------:R0:W0:Y:S01]  /*1ae0*/  F2F.F32.F64 R12, R48 ;  /* 0x00000030000c7310 */ /* 0x0000220000301000 */
[----:B------:R-:W-:Y:S01]  /*1af0*/  DFMA R72, R8, -R88, R56 ;  /* 0x800000580848722b */ /* 0x000fe20000000038 */
[----:B------:R-:W-:Y:S01]  /*1b00*/  FMUL R18, R0, R4 ;  /* 0x0000000400127220 */ /* 0x000fe20000400000 */
[----:B------:R-:W-:-:S02]  /*1b10*/  DFMA R32, R42, R16, R32 ;  /* 0x000000102a20722b */ /* 0x000fc40000000020 */
[----:B------:R-:W-:Y:S01]  /*1b20*/  DFMA R88, R86, -R88, R52 ;  /* 0x800000585658722b */ /* 0x000fe20000000034 */
[C---:B------:R-:W-:Y:S01]  /*1b30*/  FMUL R16, R0.reuse, R77 ;  /* 0x0000004d00107220 */ /* 0x040fe20000400000 */
[----:B------:R-:W-:Y:S02]  /*1b40*/  DADD R26, R26, R40 ;  /* 0x000000001a1a7229 */ /* 0x000fe40000000028 */
[-C--:B------:R-:W-:Y:S01]  /*1b50*/  DFMA R84, R8, -R90.reuse, R72 ;  /* 0x8000005a0854722b */ /* 0x080fe20000000048 */
[----:B------:R-:W-:Y:S01]  /*1b60*/  HFMA2 R73, -RZ, RZ, 1.587890625, -389.25 ;  /* 0x3e5ade15ff497431 */ /* 0x000fe200000001ff */
[----:B------:R-:W-:Y:S02]  /*1b70*/  MOV R72, 0x69ce2bdf ;  /* 0x69ce2bdf00487802 */ /* 0x000fe40000000f00 */
[----:B------:R-:W-:Y:S01]  /*1b80*/  DFMA R88, R86, -R90, R88 ;  /* 0x8000005a5658722b */ /* 0x000fe20000000058 */
[----:B------:R-:W-:Y:S01]  /*1b90*/  HFMA2 R87, -RZ, RZ, 1.642578125, -0.00021207332611083984375 ;  /* 0x3e928af3ff577431 */ /* 0x000fe200000001ff */
[----:B------:R-:W-:Y:S01]  /*1ba0*/  MOV R86, 0xfca213ea ;  /* 0xfca213ea00567802 */ /* 0x000fe20000000f00 */
[----:B------:R-:W-:Y:S01]  /*1bb0*/  HFMA2 R91, -RZ, RZ, 1.6943359375, 0.00579071044921875 ;  /* 0x3ec71deeff5b7431 */ /* 0x000fe200000001ff */
[----:B------:R-:W-:Y:S01]  /*1bc0*/  MOV R90, 0x62401315 ;  /* 0x62401315005a7802 */ /* 0x000fe20000000f00 */
[----:B------:R-:W-:Y:S01]  /*1bd0*/  DFMA R24, R42, R14, R24 ;  /* 0x0000000e2a18722b */ /* 0x000fe20000000018 */
[----:B------:R-:W-:Y:S01]  /*1be0*/  FMUL R14, R0, R76 ;  /* 0x0000004c000e7220 */ /* 0x000fe20000400000 */
[----:B------:R-:W-:-:S02]  /*1bf0*/  DADD R32, R32, R34 ;  /* 0x0000000020207229 */ /* 0x000fc40000000022 */
[-CC-:B------:R-:W-:Y:S02]  /*1c00*/  DFMA R8, R84, R72.reuse, R86.reuse ;  /* 0x000000485408722b */ /* 0x180fe40000000056 */
[----:B------:R-:W-:-:S06]  /*1c10*/  DFMA R86, R88, R72, R86 ;  /* 0x000000485856722b */ /* 0x000fcc0000000056 */
[--C-:B------:R-:W-:Y:S02]  /*1c20*/  DFMA R72, R84, R8, R90.reuse ;  /* 0x000000085448722b */ /* 0x100fe4000000005a */
[----:B------:R-:W-:Y:S01]  /*1c30*/  DFMA R86, R88, R86, R90 ;  /* 0x000000565856722b */ /* 0x000fe2000000005a */
[----:B------:R0:W0:Y:S01]  /*1c40*/  F2F.F32.F64 R8, R66 ;  /* 0x0000004200087310 */ /* 0x0000220000301000 */
[----:B------:R-:W-:Y:S01]  /*1c50*/  HFMA2 R91, -RZ, RZ, 1.744140625, 2.4378299713134765625e-05 ;  /* 0x3efa0199ff5b7431 */ /* 0x000fe200000001ff */
[----:B------:R-:W-:-:S06]  /*1c60*/  MOV R90, 0x7c89eb71 ;  /* 0x7c89eb71005a7802 */ /* 0x000fcc0000000f00 */
[----:B------:R0:W0:Y:S01]  /*1c70*/  F2F.F32.F64 R9, R68 ;  /* 0x0000004400097310 */ /* 0x0000220000301000 */
[--C-:B------:R-:W-:Y:S02]  /*1c80*/  DFMA R72, R84, R72, R90.reuse ;  /* 0x000000485448722b */ /* 0x100fe4000000005a */
[----:B------:R-:W-:Y:S01]  /*1c90*/  DFMA R86, R88, R86, R90 ;  /* 0x000000565856722b */ /* 0x000fe2000000005a */
[----:B------:R-:W-:Y:S01]  /*1ca0*/  HFMA2 R91, -RZ, RZ, 1.791015625, 2.47955322265625e-05 ;  /* 0x3f2a01a0ff5b7431 */ /* 0x000fe200000001ff */
[----:B------:R-:W-:-:S06]  /*1cb0*/  MOV R90, 0x14761f65 ;  /* 0x14761f65005a7802 */ /* 0x000fcc0000000f00 */
[--C-:B------:R-:W-:Y:S02]  /*1cc0*/  DFMA R60, R84, R72, R90.reuse ;  /* 0x00000048543c722b */ /* 0x100fe4000000005a */
[----:B------:R-:W-:Y:S01]  /*1cd0*/  DFMA R86, R88, R86, R90 ;  /* 0x000000565856722b */ /* 0x000fe2000000005a */
[----:B------:R0:W0:Y:S05]  /*1ce0*/  F2F.F32.F64 R73, R70 ;  /* 0x0000004600497310 */ /* 0x00002a0000301000 */
[--C-:B------:R-:W-:Y:S02]  /*1cf0*/  DFMA R60, R84, R60, R64.reuse ;  /* 0x0000003c543c722b */ /* 0x100fe40000000040 */
[----:B------:R-:W-:Y:S01]  /*1d00*/  DFMA R86, R88, R86, R64 ;  /* 0x000000565856722b */ /* 0x000fe20000000040 */
[----:B------:R0:W0:Y:S05]  /*1d10*/  F2F.F32.F64 R72, R50 ;  /* 0x0000003200487310 */ /* 0x00002a0000301000 */
[----:B------:R-:W-:-:S02]  /*1d20*/  DFMA R60, R84, R60, R44 ;  /* 0x0000003c543c722b */ /* 0x000fc4000000002c */
[----:B------:R-:W-:Y:S01]  /*1d30*/  DFMA R86, R88, R86, R44 ;  /* 0x000000565856722b */ /* 0x000fe2000000002c */
[----:B------:R-:W-:Y:S01]  /*1d40*/  HFMA2 R45, -RZ, RZ, 1.9423828125, 85.3125 ;  /* 0x3fc55555ff2d7431 */ /* 0x000fe200000001ff */
[----:B------:R-:W-:-:S04]  /*1d50*/  MOV R44, 0x55555511 ;  /* 0x55555511002c7802 */ /* 0x000fc80000000f00 */
[--C-:B------:R-:W-:Y:S02]  /*1d60*/  DFMA R60, R84, R60, R22.reuse ;  /* 0x0000003c543c722b */ /* 0x100fe40000000016 */
[----:B------:R-:W-:Y:S01]  /*1d70*/  DFMA R86, R88, R86, R22 ;  /* 0x000000565856722b */ /* 0x000fe20000000016 */
[----:B------:R-:W-:Y:S01]  /*1d80*/  FFMA R22, R0, R13, R63 ;  /* 0x0000000d00167223 */ /* 0x000fe2000000003f */
[----:B------:R-:W-:-:S04]  /*1d90*/  FMUL R13, R3, R81 ;  /* 0x00000051030d7220 */ /* 0x000fc80000400000 */
[--C-:B------:R-:W-:Y:S01]  /*1da0*/  DFMA R60, R84, R60, R44.reuse ;  /* 0x0000003c543c722b */ /* 0x100fe2000000002c */
[----:B------:R-:W-:Y:S01]  /*1db0*/  FFMA R13, R3, R13, R22 ;  /* 0x0000000d030d7223 */ /* 0x000fe20000000016 */
[----:B------:R-:W-:-:S03]  /*1dc0*/  DFMA R86, R88, R86, R44 ;  /* 0x000000565856722b */ /* 0x000fc6000000002c */
[----:B------:R-:W-:Y:S01]  /*1dd0*/  FFMA R18, R2, R18, R13 ;  /* 0x0000001202127223 */ /* 0x000fe2000000000d */
[----:B------:R-:W-:Y:S02]  /*1de0*/  FMUL R13, R0, R6 ;  /* 0x00000006000d7220 */ /* 0x000fe40000400000 */
[--C-:B------:R-:W-:Y:S02]  /*1df0*/  DFMA R60, R84, R60, R20.reuse ;  /* 0x0000003c543c722b */ /* 0x100fe40000000014 */
[----:B------:R-:W-:Y:S01]  /*1e00*/  DFMA R86, R88, R86, R20 ;  /* 0x000000565856722b */ /* 0x000fe20000000014 */
[----:B------:R-:W-:Y:S01]  /*1e10*/  FFMA R17, R3, R13, R18 ;  /* 0x0000000d03117223 */ /* 0x000fe20000000012 */
[----:B------:R-:W0:Y:S01]  /*1e20*/  S2R R21, SR_TID.X ;  /* 0x0000000000157919 */ /* 0x000e220000002100 */
[----:B------:R0:W0:Y:S01]  /*1e30*/  F2F.F32.F64 R13, R26 ;  /* 0x0000001a000d7310 */ /* 0x0000220000301000 */
[C---:B------:R-:W-:Y:S01]  /*1e40*/  FMUL R20, R2.reuse, R75 ;  /* 0x0000004b02147220 */ /* 0x040fe20000400000 */
[C---:B------:R-:W-:Y:S01]  /*1e50*/  FFMA R16, R2.reuse, R16, R17 ;  /* 0x0000001002107223 */ /* 0x040fe20000000011 */
[----:B------:R-:W-:Y:S01]  /*1e60*/  DFMA R60, R84, R60, 1 ;  /* 0x3ff00000543c742b */ /* 0x000fe2000000003c */
[----:B------:R-:W-:Y:S01]  /*1e70*/  FMUL R17, R2, R5 ;  /* 0x0000000502117220 */ /* 0x000fe20000400000 */
[----:B------:R-:W-:-:S03]  /*1e80*/  DFMA R86, R88, R86, 1 ;  /* 0x3ff000005856742b */ /* 0x000fc60000000056 */
[----:B------:R-:W-:-:S03]  /*1e90*/  FFMA R16, R3, R17, R16 ;  /* 0x0000001103107223 */ /* 0x000fc60000000010 */
[----:B------:R-:W-:Y:S01]  /*1ea0*/  DFMA R60, R84, R60, 1 ;  /* 0x3ff00000543c742b */ /* 0x000fe2000000003c */
[----:B------:R-:W-:Y:S01]  /*1eb0*/  FFMA R18, R3, R14, R16 ;  /* 0x0000000e03127223 */ /* 0x000fe20000000010 */
[----:B------:R-:W-:-:S08]  /*1ec0*/  DFMA R86, R88, R86, 1 ;  /* 0x3ff000005856742b */ /* 0x000fd00000000056 */
[----:B------:R-:W-:Y:S02]  /*1ed0*/  LEA R15, R58, R61, 0x14 ;  /* 0x0000003d3a0f7211 */ /* 0x000fe400078ea0ff */
[----:B------:R-:W-:Y:S02]  /*1ee0*/  LEA R19, R54, R87, 0x14 ;  /* 0x0000005736137211 */ /* 0x000fe400078ea0ff */
[----:B------:R-:W-:Y:S01]  /*1ef0*/  MOV R14, R60 ;  /* 0x0000003c000e7202 */ /* 0x000fe20000000f00 */
[----:B-1234-:R-:W-:Y:S06]  /*1f00*/  @!P2 BRA `(.L_x_15) ;  /* 0x000000000030a947 */ /* 0x01efec0003800000 */
[----:B------:R-:W-:Y:S01]  /*1f10*/  FSETP.GEU.AND P3, PT, |R57|, 4.2275390625, PT ;  /* 0x408748003900780b */ /* 0x000fe20003f6e200 */
[C---:B------:R-:W-:Y:S02]  /*1f20*/  DADD R22, R56.reuse, +INF ;  /* 0x7ff0000038167429 */ /* 0x040fe40000000000 */
[----:B------:R-:W-:-:S08]  /*1f30*/  DSETP.GEU.AND P2, PT, R56, RZ, PT ;  /* 0x000000ff3800722a */ /* 0x000fd00003f4e000 */
[----:B------:R-:W-:Y:S02]  /*1f40*/  FSEL R15, R23, RZ, P2 ;  /* 0x000000ff170f7208 */ /* 0x000fe40001000000 */
[----:B------:R-:W-:-:S04]  /*1f50*/  @!P3 LEA.HI R14, R58, R58, RZ, 0x1 ;  /* 0x0000003a3a0eb211 */ /* 0x000fc800078f08ff */
[----:B------:R-:W-:Y:S02]  /*1f60*/  @!P3 SHF.R.S32.HI R17, RZ, 0x1, R14 ;  /* 0x00000001ff11b819 */ /* 0x000fe4000001140e */
[----:B------:R-:W-:Y:S02]  /*1f70*/  FSEL R14, R22, RZ, P2 ;  /* 0x000000ff160e7208 */ /* 0x000fe40001000000 */
[----:B------:R-:W-:Y:S02]  /*1f80*/  @!P3 IADD3 R16, PT, PT, R58, -R17, RZ ;  /* 0x800000113a10b210 */ /* 0x000fe40007ffe0ff */
[----:B------:R-:W-:Y:S02]  /*1f90*/  @!P3 LEA R61, R17, R61, 0x14 ;  /* 0x0000003d113db211 */ /* 0x000fe400078ea0ff */
[----:B------:R-:W-:Y:S02]  /*1fa0*/  @!P3 LEA R17, R16, 0x3ff00000, 0x14 ;  /* 0x3ff000001011b811 */ /* 0x000fe400078ea0ff */
[----:B------:R-:W-:-:S06]  /*1fb0*/  @!P3 MOV R16, RZ ;  /* 0x000000ff0010b202 */ /* 0x000fcc0000000f00 */
[----:B------:R-:W-:-:S11]  /*1fc0*/  @!P3 DMUL R14, R60, R16 ;  /* 0x000000103c0eb228 */ /* 0x000fd60000000000 */
.L_x_15:
[----:B------:R-:W-:Y:S05]  /*1fd0*/  BSYNC.RECONVERGENT B0 ;  /* 0x0000000000007941 */ /* 0x000fea0003800200 */
.L_x_14:
[----:B------:R-:W-:Y:S01]  /*1fe0*/  FFMA R20, R3, R20, R18 ;  /* 0x0000001403147223 */ /* 0x000fe20000000012 */
[----:B------:R-:W-:Y:S02]  /*1ff0*/  MOV R16, R86 ;  /* 0x0000005600107202 */ /* 0x000fe40000000f00 */
[----:B------:R-:W-:Y:S01]  /*2000*/  MOV R17, R19 ;  /* 0x0000001300117202 */ /* 0x000fe20000000f00 */
[----:B------:R-:W-:Y:S06]  /*2010*/  @!P0 BRA `(.L_x_16) ;  /* 0x0000000000308947 */ /* 0x000fec0003800000 */
        /* <DEDUP_REMOVED lines=12> */
.L_x_16:
[----:B------:R-:W-:Y:S05]  /*20e0*/  WARPSYNC.ALL ;  /* 0x0000000000007948 */ /* 0x000fea0003800000 */
[----:B------:R-:W-:Y:S01]  /*20f0*/  BAR.SYNC.DEFER_BLOCKING 0x0 ;  /* 0x0000000000007b1d */ /* 0x000fe20000010000 */
[----:B------:R-:W-:-:S05]  /*2100*/  LEA R31, R30, R31, 0x18 ;  /* 0x0000001f1e1f7211 */ /* 0x000fca00078ec0ff */
[----:B------:R-:W-:Y:S01]  /*2110*/  DADD R16, R16, R14 ;  /* 0x0000000010107229 */ /* 0x000fe2000000000e */
[----:B------:R-:W1:Y:S01]  /*2120*/  F2F.F64.F32 R18, R20 ;  /* 0x0000001400127310 */ /* 0x000e620000201800 */
[----:B------:R-:W-:Y:S01]  /*2130*/  DADD R24, R24, R38 ;  /* 0x0000000018187229 */ /* 0x000fe20000000026 */
[----:B------:R-:W-:Y:S05]  /*2140*/  BSSY.RECONVERGENT B0, `(.L_x_17) ;  /* 0x000000b000007945 */ /* 0x000fea0003800200 */
[----:B------:R-:W-:Y:S01]  /*2150*/  DMUL R104, R16, R104 ;  /* 0x0000006810687228 */ /* 0x000fe20000000000 */
[----:B------:R2:W3:Y:S01]  /*2160*/  F2F.F32.F64 R14, R32 ;  /* 0x00000020000e7310 */ /* 0x0004e20000301000 */
[----:B0-----:R-:W-:-:S05]  /*2170*/  LOP3.LUT R16, R21, 0x3, RZ, 0xc0, !PT ;  /* 0x0000000315107812 */ /* 0x001fca00078ec0ff */
[----:B------:R-:W-:Y:S01]  /*2180*/  IMAD R16, R16, 0x1400, R31 ;  /* 0x0000140010107824 */ /* 0x000fe200078e021f */
[----:B-1----:R-:W-:Y:S01]  /*2190*/  DMUL R18, R104, R18 ;  /* 0x0000001268127228 */ /* 0x002fe20000000000 */
[----:B------:R2:W0:Y:S10]  /*21a0*/  F2F.F32.F64 R15, R24 ;  /* 0x00000018000f7310 */ /* 0x0004340000301000 */
.L_x_18:
[----:B------:R-:W1:Y:S02]  /*21b0*/  LDS.64 R20, [R16] ;  /* 0x0000000010147984 */ /* 0x000e640000000a00 */
[----:B-1----:R-:W-:-:S07]  /*21c0*/  DADD R22, R18, R20 ;  /* 0x0000000012167229 */ /* 0x002fce0000000014 */
[----:B------:R-:W1:Y:S02]  /*21d0*/  ATOMS.CAST.SPIN.64 P0, [R16], R20, R22 ;  /* 0x000000141000758d */ /* 0x000e640001800416 */
[----:B-1----:R-:W-:Y:S05]  /*21e0*/  @!P0 BRA `(.L_x_18) ;  /* 0xfffffffc00f08947 */ /* 0x002fea000383ffff */
[----:B------:R-:W-:Y:S05]  /*21f0*/  BSYNC.RECONVERGENT B0 ;  /* 0x0000000000007941 */ /* 0x000fea0003800200 */
.L_x_17:
[C---:B------:R-:W-:Y:S01]  /*2200*/  FMUL R18, R13.reuse, R74 ;  /* 0x0000004a0d127220 */ /* 0x040fe20000400000 */
[----:B------:R-:W-:Y:S03]  /*2210*/  BAR.SYNC.DEFER_BLOCKING 0x0 ;  /* 0x0000000000007b1d */ /* 0x000fe60000010000 */
[----:B------:R-:W-:-:S03]  /*2220*/  FMUL R18, R13, R18 ;  /* 0x000000120d127220 */ /* 0x000fc60000400000 */
[----:B------:R-:W-:Y:S03]  /*2230*/  BSSY.RECONVERGENT B0, `(.L_x_19) ;  /* 0x0000007000007945 */ /* 0x000fe60003800200 */
[----:B------:R-:W2:Y:S02]  /*2240*/  F2F.F64.F32 R18, R18 ;  /* 0x0000001200127310 */ /* 0x000ea40000201800 */
[----:B--2---:R-:W-:-:S11]  /*2250*/  DMUL R24, R104, R18 ;  /* 0x0000001268187228 */ /* 0x004fd60000000000 */
.L_x_20:
[----:B------:R-:W1:Y:S02]  /*2260*/  LDS.64 R20, [R16+0x8] ;  /* 0x0000080010147984 */ /* 0x000e640000000a00 */
[----:B-1----:R-:W-:-:S07]  /*2270*/  DADD R22, R24, R20 ;  /* 0x0000000018167229 */ /* 0x002fce0000000014 */
[----:B------:R-:W1:Y:S02]  /*2280*/  ATOMS.CAST.SPIN.64 P0, [R16+0x8], R20, R22 ;  /* 0x000008141000758d */ /* 0x000e640001800416 */
[----:B-1----:R-:W-:Y:S05]  /*2290*/  @!P0 BRA `(.L_x_20) ;  /* 0xfffffffc00f08947 */ /* 0x002fea000383ffff */
[----:B------:R-:W-:Y:S05]  /*22a0*/  BSYNC.RECONVERGENT B0 ;  /* 0x0000000000007941 */ /* 0x000fea0003800200 */
.L_x_19:
[----:B------:R-:W-:Y:S01]  /*22b0*/  BSSY.RECONVERGENT B0, `(.L_x_21) ;  /* 0x0000005000007945 */ /* 0x000fe20003800200 */
.L_x_22:
[----:B------:R-:W1:Y:S02]  /*22c0*/  LDS.64 R20, [R16+0x10] ;  /* 0x0000100010147984 */ /* 0x000e640000000a00 */
[----:B-1----:R-:W-:-:S07]  /*22d0*/  DADD R22, R24, R20 ;  /* 0x0000000018167229 */ /* 0x002fce0000000014 */
[----:B------:R-:W1:Y:S02]  /*22e0*/  ATOMS.CAST.SPIN.64 P0, [R16+0x10], R20, R22 ;  /* 0x000010141000758d */ /* 0x000e640001800416 */
[----:B-1----:R-:W-:Y:S05]  /*22f0*/  @!P0 BRA `(.L_x_22) ;  /* 0xfffffffc00f08947 */ /* 0x002fea000383ffff */
[----:B------:R-:W-:Y:S05]  /*2300*/  BSYNC.RECONVERGENT B0 ;  /* 0x0000000000007941 */ /* 0x000fea0003800200 */
.L_x_21:
[C---:B---3--:R-:W-:Y:S01]  /*2310*/  FMUL R17, R14.reuse, R73 ;  /* 0x000000490e117220 */ /* 0x048fe20000400000 */
[----:B------:R-:W-:Y:S03]  /*2320*/  BSSY.RECONVERGENT B0, `(.L_x_23) ;  /* 0x0000008000007945 */ /* 0x000fe60003800200 */
[----:B------:R-:W-:-:S04]  /*2330*/  FMUL R17, R14, R17 ;  /* 0x000000110e117220 */ /* 0x000fc80000400000 */
[----:B------:R-:W1:Y:S02]  /*2340*/  F2F.F64.F32 R18, R17 ;  /* 0x0000001100127310 */ /* 0x000e640000201800 */
[----:B-1----:R-:W-:-:S11]  /*2350*/  DMUL R26, R104, R18 ;  /* 0x00000012681a7228 */ /* 0x002fd60000000000 */
.L_x_24:
[----:B------:R-:W1:Y:S02]  /*2360*/  LDS.64 R20, [R16+0x18] ;  /* 0x0000180010147984 */ /* 0x000e640000000a00 */
[----:B-1----:R-:W-:-:S07]  /*2370*/  DADD R22, R26, R20 ;  /* 0x000000001a167229 */ /* 0x002fce0000000014 */
[----:B------:R-:W1:Y:S02]  /*2380*/  ATOMS.CAST.SPIN.64 P0, [R16+0x18], R20, R22 ;  /* 0x000018141000758d */ /* 0x000e640001800416 */
[----:B-1----:R-:W-:Y:S05]  /*2390*/  @!P0 BRA `(.L_x_24) ;  /* 0xfffffffc00f08947 */ /* 0x002fea000383ffff */
[----:B------:R-:W-:Y:S05]  /*23a0*/  BSYNC.RECONVERGENT B0 ;  /* 0x0000000000007941 */ /* 0x000fea0003800200 */
.L_x_23:
[----:B------:R-:W-:Y:S01]  /*23b0*/  BSSY.RECONVERGENT B0, `(.L_x_25) ;  /* 0x0000005000007945 */ /* 0x000fe20003800200 */
.L_x_26:
[----:B------:R-:W1:Y:S02]  /*23c0*/  LDS.64 R20, [R16+0x20] ;  /* 0x0000200010147984 */ /* 0x000e640000000a00 */
[----:B-1----:R-:W-:-:S07]  /*23d0*/  DADD R22, R24, R20 ;  /* 0x0000000018167229 */ /* 0x002fce0000000014 */
[----:B------:R-:W1:Y:S02]  /*23e0*/  ATOMS.CAST.SPIN.64 P0, [R16+0x20], R20, R22 ;  /* 0x000020141000758d */ /* 0x000e640001800416 */
[----:B-1----:R-:W-:Y:S05]  /*23f0*/  @!P0 BRA `(.L_x_26) ;  /* 0xfffffffc00f08947 */ /* 0x002fea000383ffff */
[----:B------:R-:W-:Y:S05]  /*2400*/  BSYNC.RECONVERGENT B0 ;  /* 0x0000000000007941 */ /* 0x000fea0003800200 */
.L_x_25:
[----:B------:R-:W-:Y:S01]  /*2410*/  BSSY.RECONVERGENT B0, `(.L_x_27) ;  /* 0x0000005000007945 */ /* 0x000fe20003800200 */
.L_x_28:
[----:B------:R-:W1:Y:S02]  /*2420*/  LDS.64 R20, [R16+0x28] ;  /* 0x0000280010147984 */ /* 0x000e640000000a00 */
[----:B-1----:R-:W-:-:S07]  /*2430*/  DADD R22, R26, R20 ;  /* 0x000000001a167229 */ /* 0x002fce0000000014 */
[----:B------:R-:W1:Y:S02]  /*2440*/  ATOMS.CAST.SPIN.64 P0, [R16+0x28], R20, R22 ;  /* 0x000028141000758d */ /* 0x000e640001800416 */
[----:B-1----:R-:W-:Y:S05]  /*2450*/  @!P0 BRA `(.L_x_28) ;  /* 0xfffffffc00f08947 */ /* 0x002fea000383ffff */
[----:B------:R-:W-:Y:S05]  /*2460*/  BSYNC.RECONVERGENT B0 ;  /* 0x0000000000007941 */ /* 0x000fea0003800200 */
.L_x_27:
[C---:B0-----:R-:W-:Y:S01]  /*2470*/  FMUL R18, R15.reuse, R72 ;  /* 0x000000480f127220 */ /* 0x041fe20000400000 */
[----:B------:R-:W-:Y:S03]  /*2480*/  BSSY.RECONVERGENT B0, `(.L_x_29) ;  /* 0x0000008000007945 */ /* 0x000fe60003800200 */
[----:B------:R-:W-:-:S04]  /*2490*/  FMUL R17, R15, R18 ;  /* 0x000000120f117220 */ /* 0x000fc80000400000 */
[----:B------:R-:W0:Y:S02]  /*24a0*/  F2F.F64.F32 R18, R17 ;  /* 0x0000001100127310 */ /* 0x000e240000201800 */
[----:B0-----:R-:W-:-:S11]  /*24b0*/  DMUL R18, R104, R18 ;  /* 0x0000001268127228 */ /* 0x001fd60000000000 */
.L_x_30:
[----:B------:R-:W0:Y:S02]  /*24c0*/  LDS.64 R20, [R16+0x30] ;  /* 0x0000300010147984 */ /* 0x000e240000000a00 */
[----:B0-----:R-:W-:-:S07]  /*24d0*/  DADD R22, R18, R20 ;  /* 0x0000000012167229 */ /* 0x001fce0000000014 */
[----:B------:R-:W0:Y:S02]  /*24e0*/  ATOMS.CAST.SPIN.64 P0, [R16+0x30], R20, R22 ;  /* 0x000030141000758d */ /* 0x000e240001800416 */
[----:B0-----:R-:W-:Y:S05]  /*24f0*/  @!P0 BRA `(.L_x_30) ;  /* 0xfffffffc00f08947 */ /* 0x001fea000383ffff */
[----:B------:R-:W-:Y:S05]  /*2500*/  BSYNC.RECONVERGENT B0 ;  /* 0x0000000000007941 */ /* 0x000fea0003800200 */
.L_x_29:
[----:B------:R-:W-:Y:S01]  /*2510*/  BSSY.RECONVERGENT B0, `(.L_x_31) ;  /* 0x0000005000007945 */ /* 0x000fe20003800200 */
.L_x_32:
[----:B------:R-:W0:Y:S02]  /*2520*/  LDS.64 R20, [R16+0x38] ;  /* 0x0000380010147984 */ /* 0x000e240000000a00 */
[----:B0-----:R-:W-:-:S07]  /*2530*/  DADD R22, R26, R20 ;  /* 0x000000001a167229 */ /* 0x001fce0000000014 */
[----:B------:R-:W0:Y:S02]  /*2540*/  ATOMS.CAST.SPIN.64 P0, [R16+0x38], R20, R22 ;  /* 0x000038141000758d */ /* 0x000e240001800416 */
[----:B0-----:R-:W-:Y:S05]  /*2550*/  @!P0 BRA `(.L_x_32) ;  /* 0xfffffffc00f08947 */ /* 0x001fea000383ffff */
[----:B------:R-:W-:Y:S05]  /*2560*/  BSYNC.RECONVERGENT B0 ;  /* 0x0000000000007941 */ /* 0x000fea0003800200 */
.L_x_31:
[----:B------:R-:W-:Y:S01]  /*2570*/  BSSY.RECONVERGENT B0, `(.L_x_33) ;  /* 0x0000005000007945 */ /* 0x000fe20003800200 */
.L_x_34:
[----:B------:R-:W0:Y:S02]  /*2580*/  LDS.64 R20, [R16+0x40] ;  /* 0x0000400010147984 */ /* 0x000e240000000a00 */
[----:B0-----:R-:W-:-:S07]  /*2590*/  DADD R22, R18, R20 ;  /* 0x0000000012167229 */ /* 0x001fce0000000014 */
[----:B------:R-:W0:Y:S02]  /*25a0*/  ATOMS.CAST.SPIN.64 P0, [R16+0x40], R20, R22 ;  /* 0x000040141000758d */ /* 0x000e240001800416 */
[----:B0-----:R-:W-:Y:S05]  /*25b0*/  @!P0 BRA `(.L_x_34) ;  /* 0xfffffffc00f08947 */ /* 0x001fea000383ffff */
[----:B------:R-:W-:Y:S05]  /*25c0*/  BSYNC.RECONVERGENT B0 ;  /* 0x0000000000007941 */ /* 0x000fea0003800200 */
.L_x_33:
[----:B------:R-:W-:Y:S01]  /*25d0*/  BSSY.RECONVERGENT B0, `(.L_x_35) ;  /* 0x0000005000007945 */ /* 0x000fe20003800200 */
.L_x_36:
[----:B------:R-:W0:Y:S02]  /*25e0*/  LDS.64 R20, [R16+0x48] ;  /* 0x0000480010147984 */ /* 0x000e240000000a00 */
[----:B0-----:R-:W-:-:S07]  /*25f0*/  DADD R22, R18, R20 ;  /* 0x0000000012167229 */ /* 0x001fce0000000014 */
[----:B------:R-:W0:Y:S02]  /*2600*/  ATOMS.CAST.SPIN.64 P0, [R16+0x48], R20, R22 ;  /* 0x000048141000758d */ /* 0x000e240001800416 */
[----:B0-----:R-:W-:Y:S05]  /*2610*/  @!P0 BRA `(.L_x_36) ;  /* 0xfffffffc00f08947 */ /* 0x001fea000383ffff */
[----:B------:R-:W-:Y:S05]  /*2620*/  BSYNC.RECONVERGENT B0 ;  /* 0x0000000000007941 */ /* 0x000fea0003800200 */
.L_x_35:
[C---:B------:R-:W-:Y:S01]  /*2630*/  FMUL R17, R0.reuse, R74 ;  /* 0x0000004a00117220 */ /* 0x040fe20000400000 */
[----:B------:R-:W-:Y:S01]  /*2640*/  FMUL R19, R83, R13 ;  /* 0x0000000d53137220 */ /* 0x000fe20000400000 */
[----:B------:R-:W-:Y:S02]  /*2650*/  BSSY.RECONVERGENT B0, `(.L_x_37) ;  /* 0x0000009000007945 */ /* 0x000fe40003800200 */
[----:B------:R-:W-:-:S04]  /*2660*/  FMUL R18, R0, R17 ;  /* 0x0000001100127220 */ /* 0x000fc80000400000 */
[----:B------:R-:W-:-:S04]  /*2670*/  FFMA R17, R13, R19, R18 ;  /* 0x000000130d117223 */ /* 0x000fc80000000012 */
[----:B------:R-:W0:Y:S02]  /*2680*/  F2F.F64.F32 R18, R17 ;  /* 0x0000001100127310 */ /* 0x000e240000201800 */
[----:B0-----:R-:W-:-:S11]  /*2690*/  DMUL R18, R104, R18 ;  /* 0x0000001268127228 */ /* 0x001fd60000000000 */
.L_x_38:
[----:B------:R-:W0:Y:S02]  /*26a0*/  LDS.64 R20, [R16+0x50] ;  /* 0x0000500010147984 */ /* 0x000e240000000a00 */
[----:B0-----:R-:W-:-:S07]  /*26b0*/  DADD R22, R18, R20 ;  /* 0x0000000012167229 */ /* 0x001fce0000000014 */
[----:B------:R-:W0:Y:S02]  /*26c0*/  ATOMS.CAST.SPIN.64 P0, [R16+0x50], R20, R22 ;  /* 0x000050141000758d */ /* 0x000e240001800416 */
[----:B0-----:R-:W-:Y:S05]  /*26d0*/  @!P0 BRA `(.L_x_38) ;  /* 0xfffffffc00f08947 */ /* 0x001fea000383ffff */
[----:B------:R-:W-:Y:S05]  /*26e0*/  BSYNC.RECONVERGENT B0 ;  /* 0x0000000000007941 */ /* 0x000fea0003800200 */
.L_x_37:
[C---:B------:R-:W-:Y:S01]  /*26f0*/  FMUL R19, R0.reuse, R73 ;  /* 0x0000004900137220 */ /* 0x040fe20000400000 */
[----:B------:R-:W-:Y:S01]  /*2700*/  FMUL R17, R83, R14 ;  /* 0x0000000e53117220 */ /* 0x000fe20000400000 */
[----:B------:R-:W-:Y:S02]  /*2710*/  BSSY.RECONVERGENT B0, `(.L_x_39) ;  /* 0x0000009000007945 */ /* 0x000fe40003800200 */
[----:B------:R-:W-:-:S04]  /*2720*/  FMUL R19, R0, R19 ;  /* 0x0000001300137220 */ /* 0x000fc80000400000 */
[----:B------:R-:W-:-:S04]  /*2730*/  FFMA R17, R14, R17, R19 ;  /* 0x000000110e117223 */ /* 0x000fc80000000013 */
[----:B------:R-:W0:Y:S02]  /*2740*/  F2F.F64.F32 R18, R17 ;  /* 0x0000001100127310 */ /* 0x000e240000201800 */
[----:B0-----:R-:W-:-:S11]  /*2750*/  DMUL R18, R104, R18 ;  /* 0x0000001268127228 */ /* 0x001fd60000000000 */
.L_x_40:
[----:B------:R-:W0:Y:S02]  /*2760*/  LDS.64 R20, [R16+0x58] ;  /* 0x0000580010147984 */ /* 0x000e240000000a00 */
[----:B0-----:R-:W-:-:S07]  /*2770*/  DADD R22, R18, R20 ;  /* 0x0000000012167229 */ /* 0x001fce0000000014 */
[----:B------:R-:W0:Y:S02]  /*2780*/  ATOMS.CAST.SPIN.64 P0, [R16+0x58], R20, R22 ;  /* 0x000058141000758d */ /* 0x000e240001800416 */
[----:B0-----:R-:W-:Y:S05]  /*2790*/  @!P0 BRA `(.L_x_40) ;  /* 0xfffffffc00f08947 */ /* 0x001fea000383ffff */
[----:B------:R-:W-:Y:S05]  /*27a0*/  BSYNC.RECONVERGENT B0 ;  /* 0x0000000000007941 */ /* 0x000fea0003800200 */
.L_x_39:
[C---:B------:R-:W-:Y:S01]  /*27b0*/  FMUL R17, R0.reuse, R72 ;  /* 0x0000004800117220 */ /* 0x040fe20000400000 */
[----:B------:R-:W-:Y:S01]  /*27c0*/  FMUL R18, R83, R15 ;  /* 0x0000000f53127220 */ /* 0x000fe20000400000 */
[----:B------:R-:W-:Y:S02]  /*27d0*/  BSSY.RECONVERGENT B0, `(.L_x_41) ;  /* 0x0000009000007945 */ /* 0x000fe40003800200 */
[----:B------:R-:W-:-:S04]  /*27e0*/  FMUL R20, R0, R17 ;  /* 0x0000001100147220 */ /* 0x000fc80000400000 */
[----:B------:R-:W-:-:S04]  /*27f0*/  FFMA R20, R15, R18, R20 ;  /* 0x000000120f147223 */ /* 0x000fc80000000014 */
[----:B------:R-:W0:Y:S02]  /*2800*/  F2F.F64.F32 R18, R20 ;  /* 0x0000001400127310 */ /* 0x000e240000201800 */
[----:B0-----:R-:W-:-:S11]  /*2810*/  DMUL R18, R104, R18 ;  /* 0x0000001268127228 */ /* 0x001fd60000000000 */
.L_x_42:
[----:B------:R-:W0:Y:S02]  /*2820*/  LDS.64 R20, [R16+0x60] ;  /* 0x0000600010147984 */ /* 0x000e240000000a00 */
[----:B0-----:R-:W-:-:S07]  /*2830*/  DADD R22, R18, R20 ;  /* 0x0000000012167229 */ /* 0x001fce0000000014 */
[----:B------:R-:W0:Y:S02]  /*2840*/  ATOMS.CAST.SPIN.64 P0, [R16+0x60], R20, R22 ;  /* 0x000060141000758d */ /* 0x000e240001800416 */
[----:B0-----:R-:W-:Y:S05]  /*2850*/  @!P0 BRA `(.L_x_42) ;  /* 0xfffffffc00f08947 */ /* 0x001fea000383ffff */
[----:B------:R-:W-:Y:S05]  /*2860*/  BSYNC.RECONVERGENT B0 ;  /* 0x0000000000007941 */ /* 0x000fea0003800200 */
.L_x_41:
[----:B------:R-:W-:Y:S01]  /*2870*/  FMUL R17, R2, R74 ;  /* 0x0000004a02117220 */ /* 0x000fe20000400000 */
[----:B------:R-:W-:Y:S01]  /*2880*/  FMUL R19, R82, R13 ;  /* 0x0000000d52137220 */ /* 0x000fe20000400000 */
[----:B------:R-:W-:Y:S02]  /*2890*/  BSSY.RECONVERGENT B0, `(.L_x_43) ;  /* 0x0000009000007945 */ /* 0x000fe40003800200 */
[----:B------:R-:W-:-:S04]  /*28a0*/  FMUL R18, R2, R17 ;  /* 0x0000001102127220 */ /* 0x000fc80000400000 */
[----:B------:R-:W-:-:S04]  /*28b0*/  FFMA R17, R13, R19, R18 ;  /* 0x000000130d117223 */ /* 0x000fc80000000012 */
[----:B------:R-:W0:Y:S02]  /*28c0*/  F2F.F64.F32 R18, R17 ;  /* 0x0000001100127310 */ /* 0x000e240000201800 */
[----:B0-----:R-:W-:-:S11]  /*28d0*/  DMUL R18, R104, R18 ;  /* 0x0000001268127228 */ /* 0x001fd60000000000 */
.L_x_44:
[----:B------:R-:W0:Y:S02]  /*28e0*/  LDS.64 R20, [R16+0x68] ;  /* 0x0000680010147984 */ /* 0x000e240000000a00 */
[----:B0-----:R-:W-:-:S07]  /*28f0*/  DADD R22, R18, R20 ;  /* 0x0000000012167229 */ /* 0x001fce0000000014 */
[----:B------:R-:W0:Y:S02]  /*2900*/  ATOMS.CAST.SPIN.64 P0, [R16+0x68], R20, R22 ;  /* 0x000068141000758d */ /* 0x000e240001800416 */
[----:B0-----:R-:W-:Y:S05]  /*2910*/  @!P0 BRA `(.L_x_44) ;  /* 0xfffffffc00f08947 */ /* 0x001fea000383ffff */
[----:B------:R-:W-:Y:S05]  /*2920*/  BSYNC.RECONVERGENT B0 ;  /* 0x0000000000007941 */ /* 0x000fea0003800200 */
.L_x_43:
[----:B------:R-:W-:Y:S01]  /*2930*/  FMUL R18, R3, R74 ;  /* 0x0000004a03127220 */ /* 0x000fe20000400000 */
[----:B------:R-:W-:Y:S01]  /*2940*/  FMUL R17, R81, R13 ;  /* 0x0000000d51117220 */ /* 0x000fe20000400000 */
[----:B------:R-:W-:Y:S02]  /*2950*/  BSSY.RECONVERGENT B0, `(.L_x_45) ;  /* 0x0000009000007945 */ /* 0x000fe40003800200 */
[----:B------:R-:W-:-:S04]  /*2960*/  FMUL R18, R3, R18 ;  /* 0x0000001203127220 */ /* 0x000fc80000400000 */
[----:B------:R-:W-:-:S04]  /*2970*/  FFMA R17, R13, R17, R18 ;  /* 0x000000110d117223 */ /* 0x000fc80000000012 */
[----:B------:R-:W0:Y:S02]  /*2980*/  F2F.F64.F32 R18, R17 ;  /* 0x0000001100127310 */ /* 0x000e240000201800 */
[----:B0-----:R-:W-:-:S11]  /*2990*/  DMUL R18, R104, R18 ;  /* 0x0000001268127228 */ /* 0x001fd60000000000 */
.L_x_46:
[----:B------:R-:W0:Y:S02]  /*29a0*/  LDS.64 R20, [R16+0x70] ;  /* 0x0000700010147984 */ /* 0x000e240000000a00 */
[----:B0-----:R-:W-:-:S07]  /*29b0*/  DADD R22, R18, R20 ;  /* 0x0000000012167229 */ /* 0x001fce0000000014 */
[----:B------:R-:W0:Y:S02]  /*29c0*/  ATOMS.CAST.SPIN.64 P0, [R16+0x70], R20, R22 ;  /* 0x000070141000758d */ /* 0x000e240001800416 */
[----:B0-----:R-:W-:Y:S05]  /*29d0*/  @!P0 BRA `(.L_x_46) ;  /* 0xfffffffc00f08947 */ /* 0x001fea000383ffff */
[----:B------:R-:W-:Y:S05]  /*29e0*/  BSYNC.RECONVERGENT B0 ;  /* 0x0000000000007941 */ /* 0x000fea0003800200 */
.L_x_45:
[----:B------:R-:W-:Y:S01]  /*29f0*/  FMUL R17, R2, R73 ;  /* 0x0000004902117220 */ /* 0x000fe20000400000 */
[----:B------:R-:W-:Y:S01]  /*2a00*/  FMUL R18, R82, R14 ;  /* 0x0000000e52127220 */ /* 0x000fe20000400000 */
[----:B------:R-:W-:Y:S02]  /*2a10*/  BSSY.RECONVERGENT B0, `(.L_x_47) ;  /* 0x0000009000007945 */ /* 0x000fe40003800200 */
[----:B------:R-:W-:-:S04]  /*2a20*/  FMUL R17, R2, R17 ;  /* 0x0000001102117220 */ /* 0x000fc80000400000 */
[----:B------:R-:W-:-:S04]  /*2a30*/  FFMA R17, R14, R18, R17 ;  /* 0x000000120e117223 */ /* 0x000fc80000000011 */
[----:B------:R-:W0:Y:S02]  /*2a40*/  F2F.F64.F32 R18, R17 ;  /* 0x0000001100127310 */ /* 0x000e240000201800 */
[----:B0-----:R-:W-:-:S11]  /*2a50*/  DMUL R18, R104, R18 ;  /* 0x0000001268127228 */ /* 0x001fd60000000000 */
.L_x_48:
[----:B------:R-:W0:Y:S02]  /*2a60*/  LDS.64 R20, [R16+0x78] ;  /* 0x0000780010147984 */ /* 0x000e240000000a00 */
[----:B0-----:R-:W-:-:S07]  /*2a70*/  DADD R22, R18, R20 ;  /* 0x0000000012167229 */ /* 0x001fce0000000014 */
[----:B------:R-:W0:Y:S02]  /*2a80*/  ATOMS.CAST.SPIN.64 P0, [R16+0x78], R20, R22 ;  /* 0x000078141000758d */ /* 0x000e240001800416 */
[----:B0-----:R-:W-:Y:S05]  /*2a90*/  @!P0 BRA `(.L_x_48) ;  /* 0xfffffffc00f08947 */ /* 0x001fea000383ffff */
[----:B------:R-:W-:Y:S05]  /*2aa0*/  BSYNC.RECONVERGENT B0 ;  /* 0x0000000000007941 */ /* 0x000fea0003800200 */
.L_x_47:
[----:B------:R-:W-:Y:S01]  /*2ab0*/  FMUL R17, R2, R72 ;  /* 0x0000004802117220 */ /* 0x000fe20000400000 */
[----:B------:R-:W-:Y:S01]  /*2ac0*/  FMUL R18, R82, R15 ;  /* 0x0000000f52127220 */ /* 0x000fe20000400000 */
[----:B------:R-:W-:Y:S02]  /*2ad0*/  BSSY.RECONVERGENT B0, `(.L_x_49) ;  /* 0x0000009000007945 */ /* 0x000fe40003800200 */
[----:B------:R-:W-:-:S04]  /*2ae0*/  FMUL R20, R2, R17 ;  /* 0x0000001102147220 */ /* 0x000fc80000400000 */
[----:B------:R-:W-:-:S04]  /*2af0*/  FFMA R20, R15, R18, R20 ;  /* 0x000000120f147223 */ /* 0x000fc80000000014 */
[----:B------:R-:W0:Y:S02]  /*2b00*/  F2F.F64.F32 R18, R20 ;  /* 0x0000001400127310 */ /* 0x000e240000201800 */
[----:B0-----:R-:W-:-:S11]  /*2b10*/  DMUL R18, R104, R18 ;  /* 0x0000001268127228 */ /* 0x001fd60000000000 */
.L_x_50:
[----:B------:R-:W0:Y:S02]  /*2b20*/  LDS.64 R20, [R16+0x80] ;  /* 0x0000800010147984 */ /* 0x000e240000000a00 */
[----:B0-----:R-:W-:-:S07]  /*2b30*/  DADD R22, R18, R20 ;  /* 0x0000000012167229 */ /* 0x001fce0000000014 */
[----:B------:R-:W0:Y:S02]  /*2b40*/  ATOMS.CAST.SPIN.64 P0, [R16+0x80], R20, R22 ;  /* 0x000080141000758d */ /* 0x000e240001800416 */
[----:B0-----:R-:W-:Y:S05]  /*2b50*/  @!P0 BRA `(.L_x_50) ;  /* 0xfffffffc00f08947 */ /* 0x001fea000383ffff */
[----:B------:R-:W-:Y:S05]  /*2b60*/  BSYNC.RECONVERGENT B0 ;  /* 0x0000000000007941 */ /* 0x000fea0003800200 */
.L_x_49:
[----:B------:R-:W-:Y:S01]  /*2b70*/  FMUL R18, R3, R73 ;  /* 0x0000004903127220 */ /* 0x000fe20000400000 */
[----:B------:R-:W-:Y:S01]  /*2b80*/  FMUL R19, R81, R14 ;  /* 0x0000000e51137220 */ /* 0x000fe20000400000 */
[----:B------:R-:W-:Y:S02]  /*2b90*/  BSSY.RECONVERGENT B0, `(.L_x_51) ;  /* 0x0000009000007945 */ /* 0x000fe40003800200 */
[----:B------:R-:W-:-:S04]  /*2ba0*/  FMUL R17, R3, R18 ;  /* 0x0000001203117220 */ /* 0x000fc80000400000 */
[----:B------:R-:W-:-:S04]  /*2bb0*/  FFMA R17, R14, R19, R17 ;  /* 0x000000130e117223 */ /* 0x000fc80000000011 */
[----:B------:R-:W0:Y:S02]  /*2bc0*/  F2F.F64.F32 R18, R17 ;  /* 0x0000001100127310 */ /* 0x000e240000201800 */
[----:B0-----:R-:W-:-:S11]  /*2bd0*/  DMUL R18, R104, R18 ;  /* 0x0000001268127228 */ /* 0x001fd60000000000 */
.L_x_52:
[----:B------:R-:W0:Y:S02]  /*2be0*/  LDS.64 R20, [R16+0x88] ;  /* 0x0000880010147984 */ /* 0x000e240000000a00 */
[----:B0-----:R-:W-:-:S07]  /*2bf0*/  DADD R22, R18, R20 ;  /* 0x0000000012167229 */ /* 0x001fce0000000014 */
[----:B------:R-:W0:Y:S02]  /*2c00*/  ATOMS.CAST.SPIN.64 P0, [R16+0x88], R20, R22 ;  /* 0x000088141000758d */ /* 0x000e240001800416 */
[----:B0-----:R-:W-:Y:S05]  /*2c10*/  @!P0 BRA `(.L_x_52) ;  /* 0xfffffffc00f08947 */ /* 0x001fea000383ffff */
[----:B------:R-:W-:Y:S05]  /*2c20*/  BSYNC.RECONVERGENT B0 ;  /* 0x0000000000007941 */ /* 0x000fea0003800200 */
.L_x_51:
[----:B------:R-:W-:Y:S01]  /*2c30*/  FMUL R18, R3, R72 ;  /* 0x0000004803127220 */ /* 0x000fe20000400000 */
[----:B------:R-:W-:Y:S01]  /*2c40*/  FMUL R17, R81, R15 ;  /* 0x0000000f51117220 */ /* 0x000fe20000400000 */
[----:B------:R-:W-:Y:S02]  /*2c50*/  BSSY.RECONVERGENT B0, `(.L_x_53) ;  /* 0x0000009000007945 */ /* 0x000fe40003800200 */
[----:B------:R-:W-:-:S04]  /*2c60*/  FMUL R18, R3, R18 ;  /* 0x0000001203127220 */ /* 0x000fc80000400000 */
[----:B------:R-:W-:-:S04]  /*2c70*/  FFMA R17, R15, R17, R18 ;  /* 0x000000110f117223 */ /* 0x000fc80000000012 */
[----:B------:R-:W0:Y:S02]  /*2c80*/  F2F.F64.F32 R18, R17 ;  /* 0x0000001100127310 */ /* 0x000e240000201800 */
[----:B0-----:R-:W-:-:S11]  /*2c90*/  DMUL R18, R104, R18 ;  /* 0x0000001268127228 */ /* 0x001fd60000000000 */
.L_x_54:
[----:B------:R-:W0:Y:S02]  /*2ca0*/  LDS.64 R20, [R16+0x90] ;  /* 0x0000900010147984 */ /* 0x000e240000000a00 */
[----:B0-----:R-:W-:-:S07]  /*2cb0*/  DADD R22, R18, R20 ;  /* 0x0000000012167229 */ /* 0x001fce0000000014 */
[----:B------:R-:W0:Y:S02]  /*2cc0*/  ATOMS.CAST.SPIN.64 P0, [R16+0x90], R20, R22 ;  /* 0x000090141000758d */ /* 0x000e240001800416 */
[----:B0-----:R-:W-:Y:S05]  /*2cd0*/  @!P0 BRA `(.L_x_54) ;  /* 0xfffffffc00f08947 */ /* 0x001fea000383ffff */
[----:B------:R-:W-:Y:S05]  /*2ce0*/  BSYNC.RECONVERGENT B0 ;  /* 0x0000000000007941 */ /* 0x000fea0003800200 */
.L_x_53:
[----:B------:R-:W-:Y:S01]  /*2cf0*/  FMUL R80, R83, -2 ;  /* 0xc000000053507820 */ /* 0x000fe20000400000 */
[-C--:B------:R-:W-:Y:S01]  /*2d00*/  FMUL R25, R4, -R13.reuse ;  /* 0x8000000d04197220 */ /* 0x080fe20000400000 */
[-C--:B------:R-:W-:Y:S01]  /*2d10*/  FMUL R27, R6, -R13.reuse ;  /* 0x8000000d061b7220 */ /* 0x080fe20000400000 */
[----:B------:R-:W-:Y:S01]  /*2d20*/  FMUL R29, R77, -R13 ;  /* 0x8000000d4d1d7220 */ /* 0x000fe20000400000 */
[----:B------:R-:W-:Y:S01]  /*2d30*/  FMUL R17, R13, R80 ;  /* 0x000000500d117220 */ /* 0x000fe20000400000 */
[----:B------:R-:W-:Y:S01]  /*2d40*/  FMUL R19, R2, R25 ;  /* 0x0000001902137220 */ /* 0x000fe20000400000 */
[----:B------:R-:W-:Y:S01]  /*2d50*/  FMUL R31, R76, -R13 ;  /* 0x8000000d4c1f7220 */ /* 0x000fe20000400000 */
[----:B------:R-:W-:Y:S02]  /*2d60*/  BSSY.RECONVERGENT B0, `(.L_x_55) ;  /* 0x000000b000007945 */ /* 0x000fe40003800200 */
[----:B------:R-:W-:-:S04]  /*2d70*/  FFMA R18, R0, R17, R19 ;  /* 0x0000001100127223 */ /* 0x000fc80000000013 */
[----:B------:R-:W-:-:S04]  /*2d80*/  FFMA R17, R3, R27, R18 ;  /* 0x0000001b03117223 */ /* 0x000fc80000000012 */
[----:B------:R-:W-:-:S04]  /*2d90*/  FFMA R18, R2, R29, R17 ;  /* 0x0000001d02127223 */ /* 0x000fc80000000011 */
[----:B------:R-:W-:-:S04]  /*2da0*/  FFMA R17, R3, R31, R18 ;  /* 0x0000001f03117223 */ /* 0x000fc80000000012 */
[----:B------:R-:W0:Y:S02]  /*2db0*/  F2F.F64.F32 R18, R17 ;  /* 0x0000001100127310 */ /* 0x000e240000201800 */
[----:B0-----:R-:W-:-:S11]  /*2dc0*/  DMUL R18, R104, R18 ;  /* 0x0000001268127228 */ /* 0x001fd60000000000 */
.L_x_56:
[----:B------:R-:W0:Y:S02]  /*2dd0*/  LDS.64 R20, [R16+0x98] ;  /* 0x0000980010147984 */ /* 0x000e240000000a00 */
[----:B0-----:R-:W-:-:S07]  /*2de0*/  DADD R22, R18, R20 ;  /* 0x0000000012167229 */ /* 0x001fce0000000014 */
[----:B------:R-:W0:Y:S02]  /*2df0*/  ATOMS.CAST.SPIN.64 P0, [R16+0x98], R20, R22 ;  /* 0x000098141000758d */ /* 0x000e240001800416 */
[----:B0-----:R-:W-:Y:S05]  /*2e00*/  @!P0 BRA `(.L_x_56) ;  /* 0xfffffffc00f08947 */ /* 0x001fea000383ffff */
[----:B------:R-:W-:Y:S05]  /*2e10*/  BSYNC.RECONVERGENT B0 ;  /* 0x0000000000007941 */ /* 0x000fea0003800200 */
.L_x_55:
[----:B------:R-:W-:Y:S01]  /*2e20*/  FMUL R33, R4, -R14 ;  /* 0x8000000e04217220 */ /* 0x000fe20000400000 */
[----:B------:R-:W-:Y:S01]  /*2e30*/  FMUL R17, R14, R80 ;  /* 0x000000500e117220 */ /* 0x000fe20000400000 */
[-C--:B------:R-:W-:Y:S01]  /*2e40*/  FMUL R35, R6, -R14.reuse ;  /* 0x8000000e06237220 */ /* 0x080fe20000400000 */
[-C--:B------:R-:W-:Y:S01]  /*2e50*/  FMUL R37, R77, -R14.reuse ;  /* 0x8000000e4d257220 */ /* 0x080fe20000400000 */
        /* <DEDUP_REMOVED lines=9> */
.L_x_58:
[----:B------:R-:W0:Y:S02]  /*2ef0*/  LDS.64 R20, [R16+0xa0] ;  /* 0x0000a00010147984 */ /* 0x000e240000000a00 */
[----:B0-----:R-:W-:-:S07]  /*2f00*/  DADD R22, R18, R20 ;  /* 0x0000000012167229 */ /* 0x001fce0000000014 */
[----:B------:R-:W0:Y:S02]  /*2f10*/  ATOMS.CAST.SPIN.64 P0, [R16+0xa0], R20, R22 ;  /* 0x0000a0141000758d */ /* 0x000e240001800416 */
[----:B0-----:R-:W-:Y:S05]  /*2f20*/  @!P0 BRA `(.L_x_58) ;  /* 0xfffffffc00f08947 */ /* 0x001fea000383ffff */
[----:B------:R-:W-:Y:S05]  /*2f30*/  BSYNC.RECONVERGENT B0 ;  /* 0x0000000000007941 */ /* 0x000fea0003800200 */
.L_x_57:
[-C--:B------:R-:W-:Y:S01]  /*2f40*/  FMUL R41, R4, -R15.reuse ;  /* 0x8000000f04297220 */ /* 0x080fe20000400000 */
[----:B------:R-:W-:Y:S01]  /*2f50*/  FMUL R17, R15, R80 ;  /* 0x000000500f117220 */ /* 0x000fe20000400000 */
[-C--:B------:R-:W-:Y:S01]  /*2f60*/  FMUL R43, R6, -R15.reuse ;  /* 0x8000000f062b7220 */ /* 0x080fe20000400000 */
[----:B------:R-:W-:Y:S01]  /*2f70*/  FMUL R45, R77, -R15 ;  /* 0x8000000f4d2d7220 */ /* 0x000fe20000400000 */
        /* <DEDUP_REMOVED lines=9> */
.L_x_60:
[----:B------:R-:W0:Y:S02]  /*3010*/  LDS.64 R20, [R16+0xa8] ;  /* 0x0000a80010147984 */ /* 0x000e240000000a00 */
[----:B0-----:R-:W-:-:S07]  /*3020*/  DADD R22, R18, R20 ;  /* 0x0000000012167229 */ /* 0x001fce0000000014 */
[----:B------:R-:W0:Y:S02]  /*3030*/  ATOMS.CAST.SPIN.64 P0, [R16+0xa8], R20, R22 ;  /* 0x0000a8141000758d */ /* 0x000e240001800416 */
[----:B0-----:R-:W-:Y:S05]  /*3040*/  @!P0 BRA `(.L_x_60) ;  /* 0xfffffffc00f08947 */ /* 0x001fea000383ffff */
[----:B------:R-:W-:Y:S05]  /*3050*/  BSYNC.RECONVERGENT B0 ;  /* 0x0000000000007941 */ /* 0x000fea0003800200 */
.L_x_59:
[----:B------:R-:W-:Y:S01]  /*3060*/  FMUL R29, R0, R29 ;  /* 0x0000001d001d7220 */ /* 0x000fe20000400000 */
[----:B------:R-:W-:Y:S01]  /*3070*/  FMUL R79, R82, -2 ;  /* 0xc0000000524f7820 */ /* 0x000fe20000400000 */
[----:B------:R-:W-:Y:S02]  /*3080*/  BSSY.RECONVERGENT B0, `(.L_x_61) ;  /* 0x000000e000007945 */ /* 0x000fe40003800200 */
[----:B------:R-:W-:Y:S01]  /*3090*/  FFMA R29, R0, R25, R29 ;  /* 0x00000019001d7223 */ /* 0x000fe2000000001d */
[----:B------:R-:W-:Y:S01]  /*30a0*/  FMUL R17, R13, R79 ;  /* 0x0000004f0d117220 */ /* 0x000fe20000400000 */
[----:B------:R-:W-:-:S03]  /*30b0*/  FMUL R25, R5, -R13 ;  /* 0x8000000d05197220 */ /* 0x000fc60000400000 */
[----:B------:R-:W-:Y:S01]  /*30c0*/  FFMA R18, R2, R17, R29 ;  /* 0x0000001102127223 */ /* 0x000fe2000000001d */
[----:B------:R-:W-:-:S03]  /*30d0*/  FMUL R17, R75, -R13 ;  /* 0x8000000d4b117220 */ /* 0x000fc60000400000 */
[----:B------:R-:W-:-:S04]  /*30e0*/  FFMA R18, R3, R25, R18 ;  /* 0x0000001903127223 */ /* 0x000fc80000000012 */
[----:B------:R-:W-:-:S04]  /*30f0*/  FFMA R20, R3, R17, R18 ;  /* 0x0000001103147223 */ /* 0x000fc80000000012 */
[----:B------:R-:W0:Y:S02]  /*3100*/  F2F.F64.F32 R18, R20 ;  /* 0x0000001400127310 */ /* 0x000e240000201800 */
[----:B0-----:R-:W-:-:S11]  /*3110*/  DMUL R18, R104, R18 ;  /* 0x0000001268127228 */ /* 0x001fd60000000000 */
.L_x_62:
[----:B------:R-:W0:Y:S02]  /*3120*/  LDS.64 R20, [R16+0xb0] ;  /* 0x0000b00010147984 */ /* 0x000e240000000a00 */
[----:B0-----:R-:W-:-:S07]  /*3130*/  DADD R22, R18, R20 ;  /* 0x0000000012167229 */ /* 0x001fce0000000014 */
[----:B------:R-:W0:Y:S02]  /*3140*/  ATOMS.CAST.SPIN.64 P0, [R16+0xb0], R20, R22 ;  /* 0x0000b0141000758d */ /* 0x000e240001800416 */
[----:B0-----:R-:W-:Y:S05]  /*3150*/  @!P0 BRA `(.L_x_62) ;  /* 0xfffffffc00f08947 */ /* 0x001fea000383ffff */
[----:B------:R-:W-:Y:S05]  /*3160*/  BSYNC.RECONVERGENT B0 ;  /* 0x0000000000007941 */ /* 0x000fea0003800200 */
.L_x_61:
[----:B------:R-:W-:Y:S01]  /*3170*/  FMUL R37, R0, R37 ;  /* 0x0000002500257220 */ /* 0x000fe20000400000 */
[----:B------:R-:W-:Y:S01]  /*3180*/  FMUL R18, R14, R79 ;  /* 0x0000004f0e127220 */ /* 0x000fe20000400000 */
[-C--:B------:R-:W-:Y:S01]  /*3190*/  FMUL R29, R5, -R14.reuse ;  /* 0x8000000e051d7220 */ /* 0x080fe20000400000 */
[----:B------:R-:W-:Y:S01]  /*31a0*/  BSSY.RECONVERGENT B0, `(.L_x_63) ;  /* 0x000000c000007945 */ /* 0x000fe20003800200 */
[----:B------:R-:W-:Y:S01]  /*31b0*/  FFMA R37, R0, R33, R37 ;  /* 0x0000002100257223 */ /* 0x000fe20000000025 */
[----:B------:R-:W-:-:S03]  /*31c0*/  FMUL R33, R75, -R14 ;  /* 0x8000000e4b217220 */ /* 0x000fc60000400000 */
[----:B------:R-:W-:-:S04]  /*31d0*/  FFMA R18, R2, R18, R37 ;  /* 0x0000001202127223 */ /* 0x000fc80000000025 */
[----:B------:R-:W-:-:S04]  /*31e0*/  FFMA R18, R3, R29, R18 ;  /* 0x0000001d03127223 */ /* 0x000fc80000000012 */
[----:B------:R-:W-:-:S04]  /*31f0*/  FFMA R20, R3, R33, R18 ;  /* 0x0000002103147223 */ /* 0x000fc80000000012 */
[----:B------:R-:W0:Y:S02]  /*3200*/  F2F.F64.F32 R18, R20 ;  /* 0x0000001400127310 */ /* 0x000e240000201800 */
[----:B0-----:R-:W-:-:S11]  /*3210*/  DMUL R18, R104, R18 ;  /* 0x0000001268127228 */ /* 0x001fd60000000000 */
.L_x_64:
[----:B------:R-:W0:Y:S02]  /*3220*/  LDS.64 R20, [R16+0xb8] ;  /* 0x0000b80010147984 */ /* 0x000e240000000a00 */
[----:B0-----:R-:W-:-:S07]  /*3230*/  DADD R22, R18, R20 ;  /* 0x0000000012167229 */ /* 0x001fce0000000014 */
[----:B------:R-:W0:Y:S02]  /*3240*/  ATOMS.CAST.SPIN.64 P0, [R16+0xb8], R20, R22 ;  /* 0x0000b8141000758d */ /* 0x000e240001800416 */
[----:B0-----:R-:W-:Y:S05]  /*3250*/  @!P0 BRA `(.L_x_64) ;  /* 0xfffffffc00f08947 */ /* 0x001fea000383ffff */
[----:B------:R-:W-:Y:S05]  /*3260*/  BSYNC.RECONVERGENT B0 ;  /* 0x0000000000007941 */ /* 0x000fea0003800200 */
.L_x_63:
[C---:B------:R-:W-:Y:S01]  /*3270*/  FMUL R45, R0.reuse, R45 ;  /* 0x0000002d002d7220 */ /* 0x040fe20000400000 */
[----:B------:R-:W-:Y:S01]  /*3280*/  FMUL R18, R15, R79 ;  /* 0x0000004f0f127220 */ /* 0x000fe20000400000 */
[----:B------:R-:W-:Y:S01]  /*3290*/  FMUL R37, R5, -R15 ;  /* 0x8000000f05257220 */ /* 0x000fe20000400000 */
        /* <DEDUP_REMOVED lines=8> */
.L_x_66:
[----:B------:R-:W0:Y:S02]  /*3320*/  LDS.64 R20, [R16+0xc0] ;  /* 0x0000c00010147984 */ /* 0x000e240000000a00 */
[----:B0-----:R-:W-:-:S07]  /*3330*/  DADD R22, R18, R20 ;  /* 0x0000000012167229 */ /* 0x001fce0000000014 */
[----:B------:R-:W0:Y:S02]  /*3340*/  ATOMS.CAST.SPIN.64 P0, [R16+0xc0], R20, R22 ;  /* 0x0000c0141000758d */ /* 0x000e240001800416 */
[----:B0-----:R-:W-:Y:S05]  /*3350*/  @!P0 BRA `(.L_x_66) ;  /* 0xfffffffc00f08947 */ /* 0x001fea000383ffff */
[----:B------:R-:W-:Y:S05]  /*3360*/  BSYNC.RECONVERGENT B0 ;  /* 0x0000000000007941 */ /* 0x000fea0003800200 */
.L_x_65:
[----:B------:R-:W-:Y:S01]  /*3370*/  FMUL R25, R2, R25 ;  /* 0x0000001902197220 */ /* 0x000fe20000400000 */
[----:B------:R-:W-:Y:S01]  /*3380*/  FMUL R78, R81, -2 ;  /* 0xc0000000514e7820 */ /* 0x000fe20000400000 */
[----:B------:R-:W-:Y:S02]  /*3390*/  BSSY.RECONVERGENT B0, `(.L_x_67) ;  /* 0x000000c000007945 */ /* 0x000fe40003800200 */
[----:B------:R-:W-:Y:S01]  /*33a0*/  FFMA R18, R0, R27, R25 ;  /* 0x0000001b00127223 */ /* 0x000fe20000000019 */
[----:B------:R-:W-:-:S03]  /*33b0*/  FMUL R19, R13, R78 ;  /* 0x0000004e0d137220 */ /* 0x000fc60000400000 */
[----:B------:R-:W-:-:S04]  /*33c0*/  FFMA R31, R0, R31, R18 ;  /* 0x0000001f001f7223 */ /* 0x000fc80000000012 */
[----:B------:R-:W-:-:S04]  /*33d0*/  FFMA R18, R2, R17, R31 ;  /* 0x0000001102127223 */ /* 0x000fc8000000001f */
[----:B------:R-:W-:-:S04]  /*33e0*/  FFMA R17, R3, R19, R18 ;  /* 0x0000001303117223 */ /* 0x000fc80000000012 */
[----:B------:R-:W0:Y:S02]  /*33f0*/  F2F.F64.F32 R18, R17 ;  /* 0x0000001100127310 */ /* 0x000e240000201800 */
[----:B0-----:R-:W-:-:S11]  /*3400*/  DMUL R18, R104, R18 ;  /* 0x0000001268127228 */ /* 0x001fd60000000000 */
.L_x_68:
[----:B------:R-:W0:Y:S02]  /*3410*/  LDS.64 R20, [R16+0xc8] ;  /* 0x0000c80010147984 */ /* 0x000e240000000a00 */
[----:B0-----:R-:W-:-:S07]  /*3420*/  DADD R22, R18, R20 ;  /* 0x0000000012167229 */ /* 0x001fce0000000014 */
[----:B------:R-:W0:Y:S02]  /*3430*/  ATOMS.CAST.SPIN.64 P0, [R16+0xc8], R20, R22 ;  /* 0x0000c8141000758d */ /* 0x000e240001800416 */
[----:B0-----:R-:W-:Y:S05]  /*3440*/  @!P0 BRA `(.L_x_68) ;  /* 0xfffffffc00f08947 */ /* 0x001fea000383ffff */
[----:B------:R-:W-:Y:S05]  /*3450*/  BSYNC.RECONVERGENT B0 ;  /* 0x0000000000007941 */ /* 0x000fea0003800200 */
.L_x_67:
[----:B------:R-:W-:Y:S01]  /*3460*/  FMUL R29, R2, R29 ;  /* 0x0000001d021d7220 */ /* 0x000fe20000400000 */
[----:B------:R-:W-:Y:S01]  /*3470*/  FMUL R17, R14, R78 ;  /* 0x0000004e0e117220 */ /* 0x000fe20000400000 */
[----:B------:R-:W-:Y:S02]  /*3480*/  BSSY.RECONVERGENT B0, `(.L_x_69) ;  /* 0x000000b000007945 */ /* 0x000fe40003800200 */
[----:B------:R-:W-:-:S04]  /*3490*/  FFMA R18, R0, R35, R29 ;  /* 0x0000002300127223 */ /* 0x000fc8000000001d */
[----:B------:R-:W-:-:S04]  /*34a0*/  FFMA R39, R0, R39, R18 ;  /* 0x0000002700277223 */ /* 0x000fc80000000012 */
[----:B------:R-:W-:-:S04]  /*34b0*/  FFMA R18, R2, R33, R39 ;  /* 0x0000002102127223 */ /* 0x000fc80000000027 */
[----:B------:R-:W-:-:S04]  /*34c0*/  FFMA R17, R3, R17, R18 ;  /* 0x0000001103117223 */ /* 0x000fc80000000012 */
[----:B------:R-:W0:Y:S02]  /*34d0*/  F2F.F64.F32 R18, R17 ;  /* 0x0000001100127310 */ /* 0x000e240000201800 */
[----:B0-----:R-:W-:-:S11]  /*34e0*/  DMUL R18, R104, R18 ;  /* 0x0000001268127228 */ /* 0x001fd60000000000 */
.L_x_70:
[----:B------:R-:W0:Y:S02]  /*34f0*/  LDS.64 R20, [R16+0xd0] ;  /* 0x0000d00010147984 */ /* 0x000e240000000a00 */
[----:B0-----:R-:W-:-:S07]  /*3500*/  DADD R22, R18, R20 ;  /* 0x0000000012167229 */ /* 0x001fce0000000014 */
[----:B------:R-:W0:Y:S02]  /*3510*/  ATOMS.CAST.SPIN.64 P0, [R16+0xd0], R20, R22 ;  /* 0x0000d0141000758d */ /* 0x000e240001800416 */
[----:B0-----:R-:W-:Y:S05]  /*3520*/  @!P0 BRA `(.L_x_70) ;  /* 0xfffffffc00f08947 */ /* 0x001fea000383ffff */
[----:B------:R-:W-:Y:S05]  /*3530*/  BSYNC.RECONVERGENT B0 ;  /* 0x0000000000007941 */ /* 0x000fea0003800200 */
.L_x_69:
        /* <DEDUP_REMOVED lines=9> */
.L_x_72:
[----:B------:R-:W0:Y:S02]  /*35d0*/  LDS.64 R20, [R16+0xd8] ;  /* 0x0000d80010147984 */ /* 0x000e240000000a00 */
[----:B0-----:R-:W-:-:S07]  /*35e0*/  DADD R22, R18, R20 ;  /* 0x0000000012167229 */ /* 0x001fce0000000014 */
[----:B------:R-:W0:Y:S02]  /*35f0*/  ATOMS.CAST.SPIN.64 P0, [R16+0xd8], R20, R22 ;  /* 0x0000d8141000758d */ /* 0x000e240001800416 */
[----:B0-----:R-:W-:Y:S05]  /*3600*/  @!P0 BRA `(.L_x_72) ;  /* 0xfffffffc00f08947 */ /* 0x001fea000383ffff */
[----:B------:R-:W-:Y:S05]  /*3610*/  BSYNC.RECONVERGENT B0 ;  /* 0x0000000000007941 */ /* 0x000fea0003800200 */
.L_x_71:
[----:B------:R-:W-:Y:S01]  /*3620*/  FMUL R18, R13, R73 ;  /* 0x000000490d127220 */ /* 0x000fe20000400000 */
[C---:B------:R-:W-:Y:S01]  /*3630*/  FMUL R19, R14.reuse, R74 ;  /* 0x0000004a0e137220 */ /* 0x040fe20000400000 */
[----:B------:R-:W-:Y:S01]  /*3640*/  FADD R17, R7, R7 ;  /* 0x0000000707117221 */ /* 0x000fe20000000000 */
[----:B------:R-:W-:Y:S01]  /*3650*/  BSSY.RECONVERGENT B0, `(.L_x_73) ;  /* 0x000000e000007945 */ /* 0x000fe20003800200 */
[----:B------:R-:W-:Y:S01]  /*3660*/  FMUL R21, R13, R18 ;  /* 0x000000120d157220 */ /* 0x000fe20000400000 */
[----:B------:R-:W-:Y:S01]  /*3670*/  FADD R18, R9, R9 ;  /* 0x0000000909127221 */ /* 0x000fe20000000000 */
[C---:B------:R-:W-:Y:S02]  /*3680*/  FMUL R117, R13.reuse, R17 ;  /* 0x000000110d757220 */ /* 0x040fe40000400000 */
[----:B------:R-:W-:Y:S01]  /*3690*/  FFMA R20, R14, R19, R21 ;  /* 0x000000130e147223 */ /* 0x000fe20000000015 */
[----:B------:R-:W-:-:S03]  /*36a0*/  FMUL R116, R13, R18 ;  /* 0x000000120d747220 */ /* 0x000fc60000400000 */
[----:B------:R-:W-:-:S04]  /*36b0*/  FFMA R19, R14, R117, R20 ;  /* 0x000000750e137223 */ /* 0x000fc80000000014 */
[----:B------:R-:W-:-:S04]  /*36c0*/  FFMA R19, R14, R116, R19 ;  /* 0x000000740e137223 */ /* 0x000fc80000000013 */
[----:B------:R-:W0:Y:S02]  /*36d0*/  F2F.F64.F32 R20, R19 ;  /* 0x0000001300147310 */ /* 0x000e240000201800 */
[----:B0-----:R-:W-:-:S11]  /*36e0*/  DMUL R32, R104, R20 ;  /* 0x0000001468207228 */ /* 0x001fd60000000000 */
.L_x_74:
[----:B------:R-:W0:Y:S02]  /*36f0*/  LDS.64 R20, [R16+0xe0] ;  /* 0x0000e00010147984 */ /* 0x000e240000000a00 */
[----:B0-----:R-:W-:-:S07]  /*3700*/  DADD R22, R32, R20 ;  /* 0x0000000020167229 */ /* 0x001fce0000000014 */
[----:B------:R-:W0:Y:S02]  /*3710*/  ATOMS.CAST.SPIN.64 P0, [R16+0xe0], R20, R22 ;  /* 0x0000e0141000758d */ /* 0x000e240001800416 */
[----:B0-----:R-:W-:Y:S05]  /*3720*/  @!P0 BRA `(.L_x_74) ;  /* 0xfffffffc00f08947 */ /* 0x001fea000383ffff */
[----:B------:R-:W-:Y:S05]  /*3730*/  BSYNC.RECONVERGENT B0 ;  /* 0x0000000000007941 */ /* 0x000fea0003800200 */
.L_x_73:
[----:B------:R-:W-:Y:S01]  /*3740*/  FMUL R22, R13, R72 ;  /* 0x000000480d167220 */ /* 0x000fe20000400000 */
[----:B------:R-:W-:Y:S01]  /*3750*/  FMUL R20, R15, R74 ;  /* 0x0000004a0f147220 */ /* 0x000fe20000400000 */
[----:B------:R-:W-:Y:S01]  /*3760*/  FADD R19, R8, R8 ;  /* 0x0000000808137221 */ /* 0x000fe20000000000 */
[----:B------:R-:W-:Y:S01]  /*3770*/  FADD R85, R11, R11 ;  /* 0x0000000b0b557221 */ /* 0x000fe20000000000 */
[C---:B------:R-:W-:Y:S01]  /*3780*/  FMUL R22, R13.reuse, R22 ;  /* 0x000000160d167220 */ /* 0x040fe20000400000 */
[----:B------:R-:W-:Y:S01]  /*3790*/  BSSY.RECONVERGENT B0, `(.L_x_75) ;  /* 0x000000c000007945 */ /* 0x000fe20003800200 */
[C---:B------:R-:W-:Y:S01]  /*37a0*/  FMUL R115, R13.reuse, R19 ;  /* 0x000000130d737220 */ /* 0x040fe20000400000 */
[----:B------:R-:W-:Y:S01]  /*37b0*/  FMUL R114, R13, R85 ;  /* 0x000000550d727220 */ /* 0x000fe20000400000 */
[----:B------:R-:W-:-:S04]  /*37c0*/  FFMA R20, R15, R20, R22 ;  /* 0x000000140f147223 */ /* 0x000fc80000000016 */
[----:B------:R-:W-:-:S04]  /*37d0*/  FFMA R21, R15, R115, R20 ;  /* 0x000000730f157223 */ /* 0x000fc80000000014 */
[----:B------:R-:W-:-:S06]  /*37e0*/  FFMA R21, R15, R114, R21 ;  /* 0x000000720f157223 */ /* 0x000fcc0000000015 */
[----:B------:R-:W0:Y:S02]  /*37f0*/  F2F.F64.F32 R20, R21 ;  /* 0x0000001500147310 */ /* 0x000e240000201800 */
[----:B0-----:R-:W-:-:S11]  /*3800*/  DMUL R34, R104, R20 ;  /* 0x0000001468227228 */ /* 0x001fd60000000000 */
.L_x_76:
[----:B------:R-:W0:Y:S02]  /*3810*/  LDS.64 R20, [R16+0xe8] ;  /* 0x0000e80010147984 */ /* 0x000e240000000a00 */
[----:B0-----:R-:W-:-:S07]  /*3820*/  DADD R22, R34, R20 ;  /* 0x0000000022167229 */ /* 0x001fce0000000014 */
[----:B------:R-:W0:Y:S02]  /*3830*/  ATOMS.CAST.SPIN.64 P0, [R16+0xe8], R20, R22 ;  /* 0x0000e8141000758d */ /* 0x000e240001800416 */
[----:B0-----:R-:W-:Y:S05]  /*3840*/  @!P0 BRA `(.L_x_76) ;  /* 0xfffffffc00f08947 */ /* 0x001fea000383ffff */
[----:B------:R-:W-:Y:S05]  /*3850*/  BSYNC.RECONVERGENT B0 ;  /* 0x0000000000007941 */ /* 0x000fea0003800200 */
.L_x_75:
[----:B------:R-:W-:Y:S01]  /*3860*/  FADD R20, R74, R74 ;  /* 0x0000004a4a147221 */ /* 0x000fe20000000000 */
[----:B------:R-:W-:Y:S03]  /*3870*/  BSSY.RECONVERGENT B0, `(.L_x_77) ;  /* 0x0000009000007945 */ /* 0x000fe60003800200 */
[----:B------:R-:W-:-:S04]  /*3880*/  FMUL R64, R13, R20 ;  /* 0x000000140d407220 */ /* 0x000fc80000400000 */
[----:B------:R-:W-:-:S06]  /*3890*/  FMUL R22, R13, R64 ;  /* 0x000000400d167220 */ /* 0x000fcc0000400000 */
[----:B------:R-:W0:Y:S02]  /*38a0*/  F2F.F64.F32 R22, R22 ;  /* 0x0000001600167310 */ /* 0x000e240000201800 */
[----:B0-----:R-:W-:-:S11]  /*38b0*/  DMUL R28, R104, R22 ;  /* 0x00000016681c7228 */ /* 0x001fd60000000000 */
.L_x_78:
[----:B------:R-:W0:Y:S02]  /*38c0*/  LDS.64 R24, [R16+0xf0] ;  /* 0x0000f00010187984 */ /* 0x000e240000000a00 */
[----:B0-----:R-:W-:-:S07]  /*38d0*/  DADD R26, R28, R24 ;  /* 0x000000001c1a7229 */ /* 0x001fce0000000018 */
[----:B------:R-:W0:Y:S02]  /*38e0*/  ATOMS.CAST.SPIN.64 P0, [R16+0xf0], R24, R26 ;  /* 0x0000f0181000758d */ /* 0x000e24000180041a */
[----:B0-----:R-:W-:Y:S05]  /*38f0*/  @!P0 BRA `(.L_x_78) ;  /* 0xfffffffc00f08947 */ /* 0x001fea000383ffff */
[----:B------:R-:W-:Y:S05]  /*3900*/  BSYNC.RECONVERGENT B0 ;  /* 0x0000000000007941 */ /* 0x000fea0003800200 */
.L_x_77:
[----:B------:R-:W-:Y:S01]  /*3910*/  FMUL R23, R14, R72 ;  /* 0x000000480e177220 */ /* 0x000fe20000400000 */
[C---:B------:R-:W-:Y:S01]  /*3920*/  FMUL R22, R15.reuse, R73 ;  /* 0x000000490f167220 */ /* 0x040fe20000400000 */
        /* <DEDUP_REMOVED lines=11> */
.L_x_80:
[----:B------:R-:W0:Y:S02]  /*39e0*/  LDS.64 R24, [R16+0xf8] ;  /* 0x0000f80010187984 */ /* 0x000e240000000a00 */
[----:B0-----:R-:W-:-:S07]  /*39f0*/  DADD R26, R36, R24 ;  /* 0x00000000241a7229 */ /* 0x001fce0000000018 */
[----:B------:R-:W0:Y:S02]  /*3a00*/  ATOMS.CAST.SPIN.64 P0, [R16+0xf8], R24, R26 ;  /* 0x0000f8181000758d */ /* 0x000e24000180041a */
[----:B0-----:R-:W-:Y:S05]  /*3a10*/  @!P0 BRA `(.L_x_80) ;  /* 0xfffffffc00f08947 */ /* 0x001fea000383ffff */
[----:B------:R-:W-:Y:S05]  /*3a20*/  BSYNC.RECONVERGENT B0 ;  /* 0x0000000000007941 */ /* 0x000fea0003800200 */
.L_x_79:
[----:B------:R-:W-:Y:S01]  /*3a30*/  BSSY.RECONVERGENT B0, `(.L_x_81) ;  /* 0x0000005000007945 */ /* 0x000fe20003800200 */
.L_x_82:
[----:B------:R-:W0:Y:S02]  /*3a40*/  LDS.64 R24, [R16+0x100] ;  /* 0x0001000010187984 */ /* 0x000e240000000a00 */
[----:B0-----:R-:W-:-:S07]  /*3a50*/  DADD R26, R28, R24 ;  /* 0x000000001c1a7229 */ /* 0x001fce0000000018 */
[----:B------:R-:W0:Y:S02]  /*3a60*/  ATOMS.CAST.SPIN.64 P0, [R16+0x100], R24, R26 ;  /* 0x000100181000758d */ /* 0x000e24000180041a */
[----:B0-----:R-:W-:Y:S05]  /*3a70*/  @!P0 BRA `(.L_x_82) ;  /* 0xfffffffc00f08947 */ /* 0x001fea000383ffff */
[----:B------:R-:W-:Y:S05]  /*3a80*/  BSYNC.RECONVERGENT B0 ;  /* 0x0000000000007941 */ /* 0x000fea0003800200 */
.L_x_81:
[----:B------:R-:W-:Y:S01]  /*3a90*/  BSSY.RECONVERGENT B0, `(.L_x_83) ;  /* 0x0000005000007945 */ /* 0x000fe20003800200 */
.L_x_84:
[----:B------:R-:W0:Y:S02]  /*3aa0*/  LDS.64 R24, [R16+0x108] ;  /* 0x0001080010187984 */ /* 0x000e240000000a00 */
[----:B0-----:R-:W-:-:S07]  /*3ab0*/  DADD R26, R32, R24 ;  /* 0x00000000201a7229 */ /* 0x001fce0000000018 */
[----:B------:R-:W0:Y:S02]  /*3ac0*/  ATOMS.CAST.SPIN.64 P0, [R16+0x108], R24, R26 ;  /* 0x000108181000758d */ /* 0x000e24000180041a */
[----:B0-----:R-:W-:Y:S05]  /*3ad0*/  @!P0 BRA `(.L_x_84) ;  /* 0xfffffffc00f08947 */ /* 0x001fea000383ffff */
[----:B------:R-:W-:Y:S05]  /*3ae0*/  BSYNC.RECONVERGENT B0 ;  /* 0x0000000000007941 */ /* 0x000fea0003800200 */
.L_x_83:
[----:B------:R-:W-:Y:S01]  /*3af0*/  BSSY.RECONVERGENT B0, `(.L_x_85) ;  /* 0x0000005000007945 */ /* 0x000fe20003800200 */
.L_x_86:
[----:B------:R-:W0:Y:S02]  /*3b00*/  LDS.64 R24, [R16+0x110] ;  /* 0x0001100010187984 */ /* 0x000e240000000a00 */
[----:B0-----:R-:W-:-:S07]  /*3b10*/  DADD R26, R34, R24 ;  /* 0x00000000221a7229 */ /* 0x001fce0000000018 */
[----:B------:R-:W0:Y:S02]  /*3b20*/  ATOMS.CAST.SPIN.64 P0, [R16+0x110], R24, R26 ;  /* 0x000110181000758d */ /* 0x000e24000180041a */
[----:B0-----:R-:W-:Y:S05]  /*3b30*/  @!P0 BRA `(.L_x_86) ;  /* 0xfffffffc00f08947 */ /* 0x001fea000383ffff */
[----:B------:R-:W-:Y:S05]  /*3b40*/  BSYNC.RECONVERGENT B0 ;  /* 0x0000000000007941 */ /* 0x000fea0003800200 */
.L_x_85:
[----:B------:R-:W-:Y:S01]  /*3b50*/  FADD R22, R73, R73 ;  /* 0x0000004949167221 */ /* 0x000fe20000000000 */
[----:B------:R-:W-:Y:S03]  /*3b60*/  BSSY.RECONVERGENT B0, `(.L_x_87) ;  /* 0x0000009000007945 */ /* 0x000fe60003800200 */
[----:B------:R-:W-:-:S04]  /*3b70*/  FMUL R60, R14, R22 ;  /* 0x000000160e3c7220 */ /* 0x000fc80000400000 */
[----:B------:R-:W-:-:S06]  /*3b80*/  FMUL R24, R14, R60 ;  /* 0x0000003c0e187220 */ /* 0x000fcc0000400000 */
[----:B------:R-:W0:Y:S02]  /*3b90*/  F2F.F64.F32 R24, R24 ;  /* 0x0000001800187310 */ /* 0x000e240000201800 */
[----:B0-----:R-:W-:-:S11]  /*3ba0*/  DMUL R38, R104, R24 ;  /* 0x0000001868267228 */ /* 0x001fd60000000000 */
.L_x_88:
[----:B------:R-:W0:Y:S02]  /*3bb0*/  LDS.64 R24, [R16+0x118] ;  /* 0x0001180010187984 */ /* 0x000e240000000a00 */
[----:B0-----:R-:W-:-:S07]  /*3bc0*/  DADD R26, R38, R24 ;  /* 0x00000000261a7229 */ /* 0x001fce0000000018 */
[----:B------:R-:W0:Y:S02]  /*3bd0*/  ATOMS.CAST.SPIN.64 P0, [R16+0x118], R24, R26 ;  /* 0x000118181000758d */ /* 0x000e24000180041a */
[----:B0-----:R-:W-:Y:S05]  /*3be0*/  @!P0 BRA `(.L_x_88) ;  /* 0xfffffffc00f08947 */ /* 0x001fea000383ffff */
[----:B------:R-:W-:Y:S05]  /*3bf0*/  BSYNC.RECONVERGENT B0 ;  /* 0x0000000000007941 */ /* 0x000fea0003800200 */
.L_x_87:
[----:B------:R-:W-:Y:S01]  /*3c00*/  BSSY.RECONVERGENT B0, `(.L_x_89) ;  /* 0x0000005000007945 */ /* 0x000fe20003800200 */
.L_x_90:
[----:B------:R-:W0:Y:S02]  /*3c10*/  LDS.64 R24, [R16+0x120] ;  /* 0x0001200010187984 */ /* 0x000e240000000a00 */
[----:B0-----:R-:W-:-:S07]  /*3c20*/  DADD R26, R28, R24 ;  /* 0x000000001c1a7229 */ /* 0x001fce0000000018 */
[----:B------:R-:W0:Y:S02]  /*3c30*/  ATOMS.CAST.SPIN.64 P0, [R16+0x120], R24, R26 ;  /* 0x000120181000758d */ /* 0x000e24000180041a */
[----:B0-----:R-:W-:Y:S05]  /*3c40*/  @!P0 BRA `(.L_x_90) ;  /* 0xfffffffc00f08947 */ /* 0x001fea000383ffff */
[----:B------:R-:W-:Y:S05]  /*3c50*/  BSYNC.RECONVERGENT B0 ;  /* 0x0000000000007941 */ /* 0x000fea0003800200 */
.L_x_89:
[----:B------:R-:W-:Y:S01]  /*3c60*/  BSSY.RECONVERGENT B0, `(.L_x_91) ;  /* 0x0000005000007945 */ /* 0x000fe20003800200 */
.L_x_92:
[----:B------:R-:W0:Y:S02]  /*3c70*/  LDS.64 R24, [R16+0x128] ;  /* 0x0001280010187984 */ /* 0x000e240000000a00 */
[----:B0-----:R-:W-:-:S07]  /*3c80*/  DADD R26, R38, R24 ;  /* 0x00000000261a7229 */ /* 0x001fce0000000018 */
[----:B------:R-:W0:Y:S02]  /*3c90*/  ATOMS.CAST.SPIN.64 P0, [R16+0x128], R24, R26 ;  /* 0x000128181000758d */ /* 0x000e24000180041a */
[----:B0-----:R-:W-:Y:S05]  /*3ca0*/  @!P0 BRA `(.L_x_92) ;  /* 0xfffffffc00f08947 */ /* 0x001fea000383ffff */
[----:B------:R-:W-:Y:S05]  /*3cb0*/  BSYNC.RECONVERGENT B0 ;  /* 0x0000000000007941 */ /* 0x000fea0003800200 */
.L_x_91:
[----:B------:R-:W-:Y:S01]  /*3cc0*/  BSSY.RECONVERGENT B0, `(.L_x_93) ;  /* 0x0000005000007945 */ /* 0x000fe20003800200 */
.L_x_94:
[----:B------:R-:W0:Y:S02]  /*3cd0*/  LDS.64 R24, [R16+0x130] ;  /* 0x0001300010187984 */ /* 0x000e240000000a00 */
[----:B0-----:R-:W-:-:S07]  /*3ce0*/  DADD R26, R36, R24 ;  /* 0x00000000241a7229 */ /* 0x001fce0000000018 */
[----:B------:R-:W0:Y:S02]  /*3cf0*/  ATOMS.CAST.SPIN.64 P0, [R16+0x130], R24, R26 ;  /* 0x000130181000758d */ /* 0x000e24000180041a */
[----:B0-----:R-:W-:Y:S05]  /*3d00*/  @!P0 BRA `(.L_x_94) ;  /* 0xfffffffc00f08947 */ /* 0x001fea000383ffff */
[----:B------:R-:W-:Y:S05]  /*3d10*/  BSYNC.RECONVERGENT B0 ;  /* 0x0000000000007941 */ /* 0x000fea0003800200 */
.L_x_93:
[----:B------:R-:W-:Y:S01]  /*3d20*/  FADD R23, R72, R72 ;  /* 0x0000004848177221 */ /* 0x000fe20000000000 */
[----:B------:R-:W-:Y:S03]  /*3d30*/  BSSY.RECONVERGENT B0, `(.L_x_95) ;  /* 0x0000009000007945 */ /* 0x000fe60003800200 */
[----:B------:R-:W-:-:S04]  /*3d40*/  FMUL R24, R15, R23 ;  /* 0x000000170f187220 */ /* 0x000fc80000400000 */
[----:B------:R-:W-:-:S04]  /*3d50*/  FMUL R25, R15, R24 ;  /* 0x000000180f197220 */ /* 0x000fc80000400000 */
[----:B------:R-:W0:Y:S02]  /*3d60*/  F2F.F64.F32 R26, R25 ;  /* 0x00000019001a7310 */ /* 0x000e240000201800 */
[----:B0-----:R-:W-:-:S11]  /*3d70*/  DMUL R26, R104, R26 ;  /* 0x0000001a681a7228 */ /* 0x001fd60000000000 */
.L_x_96:
[----:B------:R-:W0:Y:S02]  /*3d80*/  LDS.64 R28, [R16+0x138] ;  /* 0x00013800101c7984 */ /* 0x000e240000000a00 */
[----:B0-----:R-:W-:-:S07]  /*3d90*/  DADD R30, R26, R28 ;  /* 0x000000001a1e7229 */ /* 0x001fce000000001c */
[----:B------:R-:W0:Y:S02]  /*3da0*/  ATOMS.CAST.SPIN.64 P0, [R16+0x138], R28, R30 ;  /* 0x0001381c1000758d */ /* 0x000e24000180041e */
[----:B0-----:R-:W-:Y:S05]  /*3db0*/  @!P0 BRA `(.L_x_96) ;  /* 0xfffffffc00f08947 */ /* 0x001fea000383ffff */
[----:B------:R-:W-:Y:S05]  /*3dc0*/  BSYNC.RECONVERGENT B0 ;  /* 0x0000000000007941 */ /* 0x000fea0003800200 */
.L_x_95:
[----:B------:R-:W-:Y:S01]  /*3dd0*/  BSSY.RECONVERGENT B0, `(.L_x_97) ;  /* 0x0000005000007945 */ /* 0x000fe20003800200 */
.L_x_98:
[----:B------:R-:W0:Y:S02]  /*3de0*/  LDS.64 R28, [R16+0x140] ;  /* 0x00014000101c7984 */ /* 0x000e240000000a00 */
[----:B0-----:R-:W-:-:S07]  /*3df0*/  DADD R30, R32, R28 ;  /* 0x00000000201e7229 */ /* 0x001fce000000001c */
[----:B------:R-:W0:Y:S02]  /*3e00*/  ATOMS.CAST.SPIN.64 P0, [R16+0x140], R28, R30 ;  /* 0x0001401c1000758d */ /* 0x000e24000180041e */
[----:B0-----:R-:W-:Y:S05]  /*3e10*/  @!P0 BRA `(.L_x_98) ;  /* 0xfffffffc00f08947 */ /* 0x001fea000383ffff */
[----:B------:R-:W-:Y:S05]  /*3e20*/  BSYNC.RECONVERGENT B0 ;  /* 0x0000000000007941 */ /* 0x000fea0003800200 */
.L_x_97:
[----:B------:R-:W-:Y:S01]  /*3e30*/  BSSY.RECONVERGENT B0, `(.L_x_99) ;  /* 0x0000005000007945 */ /* 0x000fe20003800200 */
.L_x_100:
[----:B------:R-:W0:Y:S02]  /*3e40*/  LDS.64 R28, [R16+0x148] ;  /* 0x00014800101c7984 */ /* 0x000e240000000a00 */
[----:B0-----:R-:W-:-:S07]  /*3e50*/  DADD R30, R34, R28 ;  /* 0x00000000221e7229 */ /* 0x001fce000000001c */
[----:B------:R-:W0:Y:S02]  /*3e60*/  ATOMS.CAST.SPIN.64 P0, [R16+0x148], R28, R30 ;  /* 0x0001481c1000758d */ /* 0x000e24000180041e */
[----:B0-----:R-:W-:Y:S05]  /*3e70*/  @!P0 BRA `(.L_x_100) ;  /* 0xfffffffc00f08947 */ /* 0x001fea000383ffff */
[----:B------:R-:W-:Y:S05]  /*3e80*/  BSYNC.RECONVERGENT B0 ;  /* 0x0000000000007941 */ /* 0x000fea0003800200 */
.L_x_99:
[----:B------:R-:W-:Y:S01]  /*3e90*/  BSSY.RECONVERGENT B0, `(.L_x_101) ;  /* 0x0000005000007945 */ /* 0x000fe20003800200 */
.L_x_102:
[----:B------:R-:W0:Y:S02]  /*3ea0*/  LDS.64 R28, [R16+0x150] ;  /* 0x00015000101c7984 */ /* 0x000e240000000a00 */
[----:B0-----:R-:W-:-:S07]  /*3eb0*/  DADD R30, R38, R28 ;  /* 0x00000000261e7229 */ /* 0x001fce000000001c */
[----:B------:R-:W0:Y:S02]  /*3ec0*/  ATOMS.CAST.SPIN.64 P0, [R16+0x150], R28, R30 ;  /* 0x0001501c1000758d */ /* 0x000e24000180041e */
[----:B0-----:R-:W-:Y:S05]  /*3ed0*/  @!P0 BRA `(.L_x_102) ;  /* 0xfffffffc00f08947 */ /* 0x001fea000383ffff */
[----:B------:R-:W-:Y:S05]  /*3ee0*/  BSYNC.RECONVERGENT B0 ;  /* 0x0000000000007941 */ /* 0x000fea0003800200 */
.L_x_101:
[----:B------:R-:W-:Y:S01]  /*3ef0*/  BSSY.RECONVERGENT B0, `(.L_x_103) ;  /* 0x0000005000007945 */ /* 0x000fe20003800200 */
.L_x_104:
[----:B------:R-:W0:Y:S02]  /*3f00*/  LDS.64 R28, [R16+0x158] ;  /* 0x00015800101c7984 */ /* 0x000e240000000a00 */
[----:B0-----:R-:W-:-:S07]  /*3f10*/  DADD R30, R26, R28 ;  /* 0x000000001a1e7229 */ /* 0x001fce000000001c */
[----:B------:R-:W0:Y:S02]  /*3f20*/  ATOMS.CAST.SPIN.64 P0, [R16+0x158], R28, R30 ;  /* 0x0001581c1000758d */ /* 0x000e24000180041e */
[----:B0-----:R-:W-:Y:S05]  /*3f30*/  @!P0 BRA `(.L_x_104) ;  /* 0xfffffffc00f08947 */ /* 0x001fea000383ffff */
[----:B------:R-:W-:Y:S05]  /*3f40*/  BSYNC.RECONVERGENT B0 ;  /* 0x0000000000007941 */ /* 0x000fea0003800200 */
.L_x_103:
[----:B------:R-:W-:Y:S01]  /*3f50*/  BSSY.RECONVERGENT B0, `(.L_x_105) ;  /* 0x0000005000007945 */ /* 0x000fe20003800200 */
.L_x_106:
[----:B------:R-:W0:Y:S02]  /*3f60*/  LDS.64 R28, [R16+0x160] ;  /* 0x00016000101c7984 */ /* 0x000e240000000a00 */
[----:B0-----:R-:W-:-:S07]  /*3f70*/  DADD R30, R36, R28 ;  /* 0x00000000241e7229 */ /* 0x001fce000000001c */
[----:B------:R-:W0:Y:S02]  /*3f80*/  ATOMS.CAST.SPIN.64 P0, [R16+0x160], R28, R30 ;  /* 0x0001601c1000758d */ /* 0x000e24000180041e */
[----:B0-----:R-:W-:Y:S05]  /*3f90*/  @!P0 BRA `(.L_x_106) ;  /* 0xfffffffc00f08947 */ /* 0x001fea000383ffff */
[----:B------:R-:W-:Y:S05]  /*3fa0*/  BSYNC.RECONVERGENT B0 ;  /* 0x0000000000007941 */ /* 0x000fea0003800200 */
.L_x_105:
[----:B------:R-:W-:Y:S01]  /*3fb0*/  BSSY.RECONVERGENT B0, `(.L_x_107) ;  /* 0x0000005000007945 */ /* 0x000fe20003800200 */
.L_x_108:
[----:B------:R-:W0:Y:S02]  /*3fc0*/  LDS.64 R28, [R16+0x168] ;  /* 0x00016800101c7984 */ /* 0x000e240000000a00 */
[----:B0-----:R-:W-:-:S07]  /*3fd0*/  DADD R30, R26, R28 ;  /* 0x000000001a1e7229 */ /* 0x001fce000000001c */
[----:B------:R-:W0:Y:S02]  /*3fe0*/  ATOMS.CAST.SPIN.64 P0, [R16+0x168], R28, R30 ;  /* 0x0001681c1000758d */ /* 0x000e24000180041e */
[----:B0-----:R-:W-:Y:S05]  /*3ff0*/  @!P0 BRA `(.L_x_108) ;  /* 0xfffffffc00f08947 */ /* 0x001fea000383ffff */
[----:B------:R-:W-:Y:S05]  /*4000*/  BSYNC.RECONVERGENT B0 ;  /* 0x0000000000007941 */ /* 0x000fea0003800200 */
.L_x_107:
[----:B------:R-:W-:Y:S01]  /*4010*/  FMUL R25, R74, -2 ;  /* 0xc00000004a197820 */ /* 0x000fe20000400000 */
[----:B------:R-:W-:Y:S03]  /*4020*/  BSSY.RECONVERGENT B0, `(.L_x_109) ;  /* 0x0000009000007945 */ /* 0x000fe60003800200 */
[----:B------:R-:W-:-:S04]  /*4030*/  FMUL R27, R13, R25 ;  /* 0x000000190d1b7220 */ /* 0x000fc80000400000 */
[----:B------:R-:W-:-:S04]  /*4040*/  FMUL R26, R0, R27 ;  /* 0x0000001b001a7220 */ /* 0x000fc80000400000 */
[----:B------:R-:W0:Y:S02]  /*4050*/  F2F.F64.F32 R124, R26 ;  /* 0x0000001a007c7310 */ /* 0x000e240000201800 */
[----:B0-----:R-:W-:-:S11]  /*4060*/  DMUL R124, R104, R124 ;  /* 0x0000007c687c7228 */ /* 0x001fd60000000000 */
.L_x_110:
[----:B------:R-:W0:Y:S02]  /*4070*/  LDS.64 R28, [R16+0x170] ;  /* 0x00017000101c7984 */ /* 0x000e240000000a00 */
[----:B0-----:R-:W-:-:S07]  /*4080*/  DADD R30, R124, R28 ;  /* 0x000000007c1e7229 */ /* 0x001fce000000001c */
[----:B------:R-:W0:Y:S02]  /*4090*/  ATOMS.CAST.SPIN.64 P0, [R16+0x170], R28, R30 ;  /* 0x0001701c1000758d */ /* 0x000e24000180041e */
[----:B0-----:R-:W-:Y:S05]  /*40a0*/  @!P0 BRA `(.L_x_110) ;  /* 0xfffffffc00f08947 */ /* 0x001fea000383ffff */
[----:B------:R-:W-:Y:S05]  /*40b0*/  BSYNC.RECONVERGENT B0 ;  /* 0x0000000000007941 */ /* 0x000fea0003800200 */
.L_x_109:
[----:B------:R-:W-:Y:S01]  /*40c0*/  FMUL R26, R2, R27 ;  /* 0x0000001b021a7220 */ /* 0x000fe20000400000 */
[----:B------:R-:W-:Y:S03]  /*40d0*/  BSSY.RECONVERGENT B0, `(.L_x_111) ;  /* 0x0000007000007945 */ /* 0x000fe60003800200 */
[----:B------:R-:W0:Y:S02]  /*40e0*/  F2F.F64.F32 R152, R26 ;  /* 0x0000001a00987310 */ /* 0x000e240000201800 */
[----:B0-----:R-:W-:-:S11]  /*40f0*/  DMUL R152, R104, R152 ;  /* 0x0000009868987228 */ /* 0x001fd60000000000 */
.L_x_112:
[----:B------:R-:W0:Y:S02]  /*4100*/  LDS.64 R28, [R16+0x178] ;  /* 0x00017800101c7984 */ /* 0x000e240000000a00 */
[----:B0-----:R-:W-:-:S07]  /*4110*/  DADD R30, R152, R28 ;  /* 0x00000000981e7229 */ /* 0x001fce000000001c */
[----:B------:R-:W0:Y:S02]  /*4120*/  ATOMS.CAST.SPIN.64 P0, [R16+0x178], R28, R30 ;  /* 0x0001781c1000758d */ /* 0x000e24000180041e */
[----:B0-----:R-:W-:Y:S05]  /*4130*/  @!P0 BRA `(.L_x_112) ;  /* 0xfffffffc00f08947 */ /* 0x001fea000383ffff */
[----:B------:R-:W-:Y:S05]  /*4140*/  BSYNC.RECONVERGENT B0 ;  /* 0x0000000000007941 */ /* 0x000fea0003800200 */
.L_x_111:
[----:B------:R-:W-:Y:S01]  /*4150*/  FMUL R26, R73, -2 ;  /* 0xc0000000491a7820 */ /* 0x000fe20000400000 */
[----:B------:R-:W-:Y:S03]  /*4160*/  BSSY.RECONVERGENT B0, `(.L_x_113) ;  /* 0x0000009000007945 */ /* 0x000fe60003800200 */
[----:B------:R-:W-:-:S04]  /*4170*/  FMUL R33, R14, R26 ;  /* 0x0000001a0e217220 */ /* 0x000fc80000400000 */
[----:B------:R-:W-:-:S04]  /*4180*/  FMUL R28, R0, R33 ;  /* 0x00000021001c7220 */ /* 0x000fc80000400000 */
[----:B------:R-:W0:Y:S02]  /*4190*/  F2F.F64.F32 R138, R28 ;  /* 0x0000001c008a7310 */ /* 0x000e240000201800 */
[----:B0-----:R-:W-:-:S11]  /*41a0*/  DMUL R138, R104, R138 ;  /* 0x0000008a688a7228 */ /* 0x001fd60000000000 */
.L_x_114:
[----:B------:R-:W0:Y:S02]  /*41b0*/  LDS.64 R28, [R16+0x180] ;  /* 0x00018000101c7984 */ /* 0x000e240000000a00 */
[----:B0-----:R-:W-:-:S07]  /*41c0*/  DADD R30, R138, R28 ;  /* 0x000000008a1e7229 */ /* 0x001fce000000001c */
[----:B------:R-:W0:Y:S02]  /*41d0*/  ATOMS.CAST.SPIN.64 P0, [R16+0x180], R28, R30 ;  /* 0x0001801c1000758d */ /* 0x000e24000180041e */
[----:B0-----:R-:W-:Y:S05]  /*41e0*/  @!P0 BRA `(.L_x_114) ;  /* 0xfffffffc00f08947 */ /* 0x001fea000383ffff */
[----:B------:R-:W-:Y:S05]  /*41f0*/  BSYNC.RECONVERGENT B0 ;  /* 0x0000000000007941 */ /* 0x000fea0003800200 */
.L_x_113:
[----:B------:R-:W-:Y:S01]  /*4200*/  FMUL R27, R3, R27 ;  /* 0x0000001b031b7220 */ /* 0x000fe20000400000 */
[----:B------:R-:W-:Y:S03]  /*4210*/  BSSY.RECONVERGENT B0, `(.L_x_115) ;  /* 0x0000007000007945 */ /* 0x000fe60003800200 */
[----:B------:R-:W0:Y:S02]  /*4220*/  F2F.F64.F32 R150, R27 ;  /* 0x0000001b00967310 */ /* 0x000e240000201800 */
[----:B0-----:R-:W-:-:S11]  /*4230*/  DMUL R150, R104, R150 ;  /* 0x0000009668967228 */ /* 0x001fd60000000000 */
.L_x_116:
[----:B------:R-:W0:Y:S02]  /*4240*/  LDS.64 R28, [R16+0x188] ;  /* 0x00018800101c7984 */ /* 0x000e240000000a00 */
[----:B0-----:R-:W-:-:S07]  /*4250*/  DADD R30, R150, R28 ;  /* 0x00000000961e7229 */ /* 0x001fce000000001c */
[----:B------:R-:W0:Y:S02]  /*4260*/  ATOMS.CAST.SPIN.64 P0, [R16+0x188], R28, R30 ;  /* 0x0001881c1000758d */ /* 0x000e24000180041e */
[----:B0-----:R-:W-:Y:S05]  /*4270*/  @!P0 BRA `(.L_x_116) ;  /* 0xfffffffc00f08947 */ /* 0x001fea000383ffff */
[----:B------:R-:W-:Y:S05]  /*4280*/  BSYNC.RECONVERGENT B0 ;  /* 0x0000000000007941 */ /* 0x000fea0003800200 */
.L_x_115:
[----:B------:R-:W-:Y:S01]  /*4290*/  FMUL R27, R2, R33 ;  /* 0x00000021021b7220 */ /* 0x000fe20000400000 */
[----:B------:R-:W-:Y:S03]  /*42a0*/  BSSY.RECONVERGENT B0, `(.L_x_117) ;  /* 0x0000007000007945 */ /* 0x000fe60003800200 */
[----:B------:R-:W0:Y:S02]  /*42b0*/  F2F.F64.F32 R148, R27 ;  /* 0x0000001b00947310 */ /* 0x000e240000201800 */
[----:B0-----:R-:W-:-:S11]  /*42c0*/  DMUL R148, R104, R148 ;  /* 0x0000009468947228 */ /* 0x001fd60000000000 */
.L_x_118:
[----:B------:R-:W0:Y:S02]  /*42d0*/  LDS.64 R28, [R16+0x190] ;  /* 0x00019000101c7984 */ /* 0x000e240000000a00 */
[----:B0-----:R-:W-:-:S07]  /*42e0*/  DADD R30, R148, R28 ;  /* 0x00000000941e7229 */ /* 0x001fce000000001c */
[----:B------:R-:W0:Y:S02]  /*42f0*/  ATOMS.CAST.SPIN.64 P0, [R16+0x190], R28, R30 ;  /* 0x0001901c1000758d */ /* 0x000e24000180041e */
[----:B0-----:R-:W-:Y:S05]  /*4300*/  @!P0 BRA `(.L_x_118) ;  /* 0xfffffffc00f08947 */ /* 0x001fea000383ffff */
[----:B------:R-:W-:Y:S05]  /*4310*/  BSYNC.RECONVERGENT B0 ;  /* 0x0000000000007941 */ /* 0x000fea0003800200 */
.L_x_117:
[----:B------:R-:W-:Y:S01]  /*4320*/  FMUL R27, R72, -2 ;  /* 0xc0000000481b7820 */ /* 0x000fe20000400000 */
[----:B------:R-:W-:Y:S03]  /*4330*/  BSSY.RECONVERGENT B0, `(.L_x_119) ;  /* 0x0000009000007945 */ /* 0x000fe60003800200 */
[----:B------:R-:W-:-:S04]  /*4340*/  FMUL R35, R15, R27 ;  /* 0x0000001b0f237220 */ /* 0x000fc80000400000 */
[----:B------:R-:W-:-:S04]  /*4350*/  FMUL R28, R0, R35 ;  /* 0x00000023001c7220 */ /* 0x000fc80000400000 */
[----:B------:R-:W0:Y:S02]  /*4360*/  F2F.F64.F32 R144, R28 ;  /* 0x0000001c00907310 */ /* 0x000e240000201800 */
[----:B0-----:R-:W-:-:S11]  /*4370*/  DMUL R144, R104, R144 ;  /* 0x0000009068907228 */ /* 0x001fd60000000000 */
.L_x_120:
[----:B------:R-:W0:Y:S02]  /*4380*/  LDS.64 R28, [R16+0x198] ;  /* 0x00019800101c7984 */ /* 0x000e240000000a00 */
[----:B0-----:R-:W-:-:S07]  /*4390*/  DADD R30, R144, R28 ;  /* 0x00000000901e7229 */ /* 0x001fce000000001c */
[----:B------:R-:W0:Y:S02]  /*43a0*/  ATOMS.CAST.SPIN.64 P0, [R16+0x198], R28, R30 ;  /* 0x0001981c1000758d */ /* 0x000e24000180041e */
[----:B0-----:R-:W-:Y:S05]  /*43b0*/  @!P0 BRA `(.L_x_120) ;  /* 0xfffffffc00f08947 */ /* 0x001fea000383ffff */
[----:B------:R-:W-:Y:S05]  /*43c0*/  BSYNC.RECONVERGENT B0 ;  /* 0x0000000000007941 */ /* 0x000fea0003800200 */
.L_x_119:
[----:B------:R-:W-:Y:S01]  /*43d0*/  FMUL R33, R3, R33 ;  /* 0x0000002103217220 */ /* 0x000fe20000400000 */
[----:B------:R-:W-:Y:S03]  /*43e0*/  BSSY.RECONVERGENT B0, `(.L_x_121) ;  /* 0x0000007000007945 */ /* 0x000fe60003800200 */
[----:B------:R-:W0:Y:S02]  /*43f0*/  F2F.F64.F32 R146, R33 ;  /* 0x0000002100927310 */ /* 0x000e240000201800 */
[----:B0-----:R-:W-:-:S11]  /*4400*/  DMUL R146, R104, R146 ;  /* 0x0000009268927228 */ /* 0x001fd60000000000 */
.L_x_122:
[----:B------:R-:W0:Y:S02]  /*4410*/  LDS.64 R28, [R16+0x1a0] ;  /* 0x0001a000101c7984 */ /* 0x000e240000000a00 */
[----:B0-----:R-:W-:-:S07]  /*4420*/  DADD R30, R146, R28 ;  /* 0x00000000921e7229 */ /* 0x001fce000000001c */
[----:B------:R-:W0:Y:S02]  /*4430*/  ATOMS.CAST.SPIN.64 P0, [R16+0x1a0], R28, R30 ;  /* 0x0001a01c1000758d */ /* 0x000e24000180041e */
[----:B0-----:R-:W-:Y:S05]  /*4440*/  @!P0 BRA `(.L_x_122) ;  /* 0xfffffffc00f08947 */ /* 0x001fea000383ffff */
[----:B------:R-:W-:Y:S05]  /*4450*/  BSYNC.RECONVERGENT B0 ;  /* 0x0000000000007941 */ /* 0x000fea0003800200 */
.L_x_121:
[----:B------:R-:W-:Y:S01]  /*4460*/  FMUL R28, R2, R35 ;  /* 0x00000023021c7220 */ /* 0x000fe20000400000 */
[----:B------:R-:W-:Y:S03]  /*4470*/  BSSY.RECONVERGENT B0, `(.L_x_123) ;  /* 0x0000007000007945 */ /* 0x000fe60003800200 */
[----:B------:R-:W0:Y:S02]  /*4480*/  F2F.F64.F32 R142, R28 ;  /* 0x0000001c008e7310 */ /* 0x000e240000201800 */
[----:B0-----:R-:W-:-:S11]  /*4490*/  DMUL R142, R104, R142 ;  /* 0x0000008e688e7228 */ /* 0x001fd60000000000 */
.L_x_124:
[----:B------:R-:W0:Y:S02]  /*44a0*/  LDS.64 R28, [R16+0x1a8] ;  /* 0x0001a800101c7984 */ /* 0x000e240000000a00 */
[----:B0-----:R-:W-:-:S07]  /*44b0*/  DADD R30, R142, R28 ;  /* 0x000000008e1e7229 */ /* 0x001fce000000001c */
[----:B------:R-:W0:Y:S02]  /*44c0*/  ATOMS.CAST.SPIN.64 P0, [R16+0x1a8], R28, R30 ;  /* 0x0001a81c1000758d */ /* 0x000e24000180041e */
[----:B0-----:R-:W-:Y:S05]  /*44d0*/  @!P0 BRA `(.L_x_124) ;  /* 0xfffffffc00f08947 */ /* 0x001fea000383ffff */
[----:B------:R-:W-:Y:S05]  /*44e0*/  BSYNC.RECONVERGENT B0 ;  /* 0x0000000000007941 */ /* 0x000fea0003800200 */
.L_x_123:
[----:B------:R-:W-:Y:S01]  /*44f0*/  FMUL R35, R3, R35 ;  /* 0x0000002303237220 */ /* 0x000fe20000400000 */
[----:B------:R-:W-:Y:S03]  /*4500*/  BSSY.RECONVERGENT B0, `(.L_x_125) ;  /* 0x0000007000007945 */ /* 0x000fe60003800200 */
[----:B------:R-:W0:Y:S02]  /*4510*/  F2F.F64.F32 R140, R35 ;  /* 0x00000023008c7310 */ /* 0x000e240000201800 */
[----:B0-----:R-:W-:-:S11]  /*4520*/  DMUL R140, R104, R140 ;  /* 0x0000008c688c7228 */ /* 0x001fd60000000000 */
.L_x_126:
[----:B------:R-:W0:Y:S02]  /*4530*/  LDS.64 R28, [R16+0x1b0] ;  /* 0x0001b000101c7984 */ /* 0x000e240000000a00 */
[----:B0-----:R-:W-:-:S07]  /*4540*/  DADD R30, R140, R28 ;  /* 0x000000008c1e7229 */ /* 0x001fce000000001c */
[----:B------:R-:W0:Y:S02]  /*4550*/  ATOMS.CAST.SPIN.64 P0, [R16+0x1b0], R28, R30 ;  /* 0x0001b01c1000758d */ /* 0x000e24000180041e */
[----:B0-----:R-:W-:Y:S05]  /*4560*/  @!P0 BRA `(.L_x_126) ;  /* 0xfffffffc00f08947 */ /* 0x001fea000383ffff */
[----:B------:R-:W-:Y:S05]  /*4570*/  BSYNC.RECONVERGENT B0 ;  /* 0x0000000000007941 */ /* 0x000fea0003800200 */
.L_x_125:
[C---:B------:R-:W-:Y:S01]  /*4580*/  FMUL R28, R0.reuse, R7 ;  /* 0x00000007001c7220 */ /* 0x040fe20000400000 */
[C---:B------:R-:W-:Y:S01]  /*4590*/  FMUL R108, R0.reuse, R9 ;  /* 0x00000009006c7220 */ /* 0x040fe20000400000 */
[----:B------:R-:W-:Y:S01]  /*45a0*/  FADD R68, R83, R83 ;  /* 0x0000005353447221 */ /* 0x000fe20000000000 */
[----:B------:R-:W-:Y:S01]  /*45b0*/  BSSY.RECONVERGENT B0, `(.L_x_127) ;  /* 0x000000b000007945 */ /* 0x000fe20003800200 */
[C---:B------:R-:W-:Y:S02]  /*45c0*/  FMUL R29, R0.reuse, R28 ;  /* 0x0000001c001d7220 */ /* 0x040fe40000400000 */
[----:B------:R-:W-:Y:S02]  /*45d0*/  FMUL R71, R13, R68 ;  /* 0x000000440d477220 */ /* 0x000fe40000400000 */
[----:B------:R-:W-:-:S04]  /*45e0*/  FFMA R29, R0, R108, R29 ;  /* 0x0000006c001d7223 */ /* 0x000fc8000000001d */
[----:B------:R-:W-:-:S04]  /*45f0*/  FFMA R29, R14, R71, R29 ;  /* 0x000000470e1d7223 */ /* 0x000fc8000000001d */
[----:B------:R-:W0:Y:S02]  /*4600*/  F2F.F64.F32 R30, R29 ;  /* 0x0000001d001e7310 */ /* 0x000e240000201800 */
[----:B0-----:R-:W-:-:S11]  /*4610*/  DMUL R30, R104, R30 ;  /* 0x0000001e681e7228 */ /* 0x001fd60000000000 */
.L_x_128:
[----:B------:R-:W0:Y:S02]  /*4620*/  LDS.64 R32, [R16+0x1b8] ;  /* 0x0001b80010207984 */ /* 0x000e240000000a00 */
[----:B0-----:R-:W-:-:S07]  /*4630*/  DADD R34, R30, R32 ;  /* 0x000000001e227229 */ /* 0x001fce0000000020 */
[----:B------:R-:W0:Y:S02]  /*4640*/  ATOMS.CAST.SPIN.64 P0, [R16+0x1b8], R32, R34 ;  /* 0x0001b8201000758d */ /* 0x000e240001800422 */
[----:B0-----:R-:W-:Y:S05]  /*4650*/  @!P0 BRA `(.L_x_128) ;  /* 0xfffffffc00f08947 */ /* 0x001fea000383ffff */
[----:B------:R-:W-:Y:S05]  /*4660*/  BSYNC.RECONVERGENT B0 ;  /* 0x0000000000007941 */ /* 0x000fea0003800200 */
.L_x_127:
[C---:B------:R-:W-:Y:S01]  /*4670*/  FMUL R29, R0.reuse, R8 ;  /* 0x00000008001d7220 */ /* 0x040fe20000400000 */
[C---:B------:R-:W-:Y:S01]  /*4680*/  FMUL R107, R0.reuse, R11 ;  /* 0x0000000b006b7220 */ /* 0x040fe20000400000 */
[----:B------:R-:W-:Y:S02]  /*4690*/  BSSY.RECONVERGENT B0, `(.L_x_129) ;  /* 0x000000a000007945 */ /* 0x000fe40003800200 */
[----:B------:R-:W-:-:S04]  /*46a0*/  FMUL R31, R0, R29 ;  /* 0x0000001d001f7220 */ /* 0x000fc80000400000 */
[----:B------:R-:W-:-:S04]  /*46b0*/  FFMA R30, R0, R107, R31 ;  /* 0x0000006b001e7223 */ /* 0x000fc8000000001f */
[----:B------:R-:W-:-:S04]  /*46c0*/  FFMA R32, R15, R71, R30 ;  /* 0x000000470f207223 */ /* 0x000fc8000000001e */
[----:B------:R-:W0:Y:S02]  /*46d0*/  F2F.F64.F32 R30, R32 ;  /* 0x00000020001e7310 */ /* 0x000e240000201800 */
[----:B0-----:R-:W-:-:S11]  /*46e0*/  DMUL R30, R104, R30 ;  /* 0x0000001e681e7228 */ /* 0x001fd60000000000 */
.L_x_130:
[----:B------:R-:W0:Y:S02]  /*46f0*/  LDS.64 R32, [R16+0x1c0] ;  /* 0x0001c00010207984 */ /* 0x000e240000000a00 */
[----:B0-----:R-:W-:-:S07]  /*4700*/  DADD R34, R30, R32 ;  /* 0x000000001e227229 */ /* 0x001fce0000000020 */
[----:B------:R-:W0:Y:S02]  /*4710*/  ATOMS.CAST.SPIN.64 P0, [R16+0x1c0], R32, R34 ;  /* 0x0001c0201000758d */ /* 0x000e240001800422 */
[----:B0-----:R-:W-:Y:S05]  /*4720*/  @!P0 BRA `(.L_x_130) ;  /* 0xfffffffc00f08947 */ /* 0x001fea000383ffff */
[----:B------:R-:W-:Y:S05]  /*4730*/  BSYNC.RECONVERGENT B0 ;  /* 0x0000000000007941 */ /* 0x000fea0003800200 */
.L_x_129:
[-C--:B------:R-:W-:Y:S01]  /*4740*/  FMUL R69, R77, R13.reuse ;  /* 0x0000000d4d457220 */ /* 0x080fe20000400000 */
[----:B------:R-:W-:Y:S01]  /*4750*/  FMUL R113, R4, R13 ;  /* 0x0000000d04717220 */ /* 0x000fe20000400000 */
[----:B------:R-:W-:Y:S01]  /*4760*/  FMUL R38, R0, R20 ;  /* 0x0000001400267220 */ /* 0x000fe20000400000 */
[----:B------:R-:W-:Y:S01]  /*4770*/  BSSY.RECONVERGENT B0, `(.L_x_131) ;  /* 0x000000a000007945 */ /* 0x000fe20003800200 */
[----:B------:R-:W-:-:S04]  /*4780*/  FMUL R30, R13, R69 ;  /* 0x000000450d1e7220 */ /* 0x000fc80000400000 */
[----:B------:R-:W-:-:S04]  /*4790*/  FFMA R31, R13, R113, R30 ;  /* 0x000000710d1f7223 */ /* 0x000fc8000000001e */
[----:B------:R-:W-:-:S04]  /*47a0*/  FFMA R32, R2, R38, R31 ;  /* 0x0000002602207223 */ /* 0x000fc8000000001f */
[----:B------:R-:W0:Y:S02]  /*47b0*/  F2F.F64.F32 R30, R32 ;  /* 0x00000020001e7310 */ /* 0x000e240000201800 */
[----:B0-----:R-:W-:-:S11]  /*47c0*/  DMUL R30, R104, R30 ;  /* 0x0000001e681e7228 */ /* 0x001fd60000000000 */
.L_x_132:
[----:B------:R-:W0:Y:S02]  /*47d0*/  LDS.64 R32, [R16+0x1c8] ;  /* 0x0001c80010207984 */ /* 0x000e240000000a00 */
[----:B0-----:R-:W-:-:S07]  /*47e0*/  DADD R34, R30, R32 ;  /* 0x000000001e227229 */ /* 0x001fce0000000020 */
[----:B------:R-:W0:Y:S02]  /*47f0*/  ATOMS.CAST.SPIN.64 P0, [R16+0x1c8], R32, R34 ;  /* 0x0001c8201000758d */ /* 0x000e240001800422 */
[----:B0-----:R-:W-:Y:S05]  /*4800*/  @!P0 BRA `(.L_x_132) ;  /* 0xfffffffc00f08947 */ /* 0x001fea000383ffff */
[----:B------:R-:W-:Y:S05]  /*4810*/  BSYNC.RECONVERGENT B0 ;  /* 0x0000000000007941 */ /* 0x000fea0003800200 */
.L_x_131:
        /* <DEDUP_REMOVED lines=9> */
.L_x_134:
[----:B------:R-:W0:Y:S02]  /*48b0*/  LDS.64 R32, [R16+0x1d0] ;  /* 0x0001d00010207984 */ /* 0x000e240000000a00 */
[----:B0-----:R-:W-:-:S07]  /*48c0*/  DADD R34, R30, R32 ;  /* 0x000000001e227229 */ /* 0x001fce0000000020 */
[----:B------:R-:W0:Y:S02]  /*48d0*/  ATOMS.CAST.SPIN.64 P0, [R16+0x1d0], R32, R34 ;  /* 0x0001d0201000758d */ /* 0x000e240001800422 */
[----:B0-----:R-:W-:Y:S05]  /*48e0*/  @!P0 BRA `(.L_x_134) ;  /* 0xfffffffc00f08947 */ /* 0x001fea000383ffff */
[----:B------:R-:W-:Y:S05]  /*48f0*/  BSYNC.RECONVERGENT B0 ;  /* 0x0000000000007941 */ /* 0x000fea0003800200 */
.L_x_133:
[C---:B------:R-:W-:Y:S01]  /*4900*/  FMUL R30, R0.reuse, R10 ;  /* 0x0000000a001e7220 */ /* 0x040fe20000400000 */
[----:B------:R-:W-:Y:S01]  /*4910*/  FMUL R103, R0, R12 ;  /* 0x0000000c00677220 */ /* 0x000fe20000400000 */
[----:B------:R-:W-:Y:S01]  /*4920*/  FMUL R70, R14, R68 ;  /* 0x000000440e467220 */ /* 0x000fe20000400000 */
[----:B------:R-:W-:Y:S01]  /*4930*/  BSSY.RECONVERGENT B0, `(.L_x_135) ;  /* 0x000000a000007945 */ /* 0x000fe20003800200 */
[----:B------:R-:W-:-:S04]  /*4940*/  FMUL R31, R0, R30 ;  /* 0x0000001e001f7220 */ /* 0x000fc80000400000 */
[----:B------:R-:W-:-:S04]  /*4950*/  FFMA R32, R0, R103, R31 ;  /* 0x0000006700207223 */ /* 0x000fc8000000001f */
[----:B------:R-:W-:-:S06]  /*4960*/  FFMA R32, R15, R70, R32 ;  /* 0x000000460f207223 */ /* 0x000fcc0000000020 */
[----:B------:R-:W0:Y:S02]  /*4970*/  F2F.F64.F32 R32, R32 ;  /* 0x0000002000207310 */ /* 0x000e240000201800 */
[----:B0-----:R-:W-:-:S11]  /*4980*/  DMUL R36, R104, R32 ;  /* 0x0000002068247228 */ /* 0x001fd60000000000 */
.L_x_136:
[----:B------:R-:W0:Y:S02]  /*4990*/  LDS.64 R32, [R16+0x1d8] ;  /* 0x0001d80010207984 */ /* 0x000e240000000a00 */
[----:B0-----:R-:W-:-:S07]  /*49a0*/  DADD R34, R36, R32 ;  /* 0x0000000024227229 */ /* 0x001fce0000000020 */
[----:B------:R-:W0:Y:S02]  /*49b0*/  ATOMS.CAST.SPIN.64 P0, [R16+0x1d8], R32, R34 ;  /* 0x0001d8201000758d */ /* 0x000e240001800422 */
[----:B0-----:R-:W-:Y:S05]  /*49c0*/  @!P0 BRA `(.L_x_136) ;  /* 0xfffffffc00f08947 */ /* 0x001fea000383ffff */
[----:B------:R-:W-:Y:S05]  /*49d0*/  BSYNC.RECONVERGENT B0 ;  /* 0x0000000000007941 */ /* 0x000fea0003800200 */
.L_x_135:
[-C--:B------:R-:W-:Y:S01]  /*49e0*/  FMUL R31, R77, R15.reuse ;  /* 0x0000000f4d1f7220 */ /* 0x080fe20000400000 */
        /* <DEDUP_REMOVED lines=8> */
.L_x_138:
[----:B------:R-:W0:Y:S02]  /*4a70*/  LDS.64 R32, [R16+0x1e0] ;  /* 0x0001e00010207984 */ /* 0x000e240000000a00 */
[----:B0-----:R-:W-:-:S07]  /*4a80*/  DADD R34, R36, R32 ;  /* 0x0000000024227229 */ /* 0x001fce0000000020 */
[----:B------:R-:W0:Y:S02]  /*4a90*/  ATOMS.CAST.SPIN.64 P0, [R16+0x1e0], R32, R34 ;  /* 0x0001e0201000758d */ /* 0x000e240001800422 */
[----:B0-----:R-:W-:Y:S05]  /*4aa0*/  @!P0 BRA `(.L_x_138) ;  /* 0xfffffffc00f08947 */ /* 0x001fea000383ffff */
[----:B------:R-:W-:Y:S05]  /*4ab0*/  BSYNC.RECONVERGENT B0 ;  /* 0x0000000000007941 */ /* 0x000fea0003800200 */
.L_x_137:
[-C--:B------:R-:W-:Y:S01]  /*4ac0*/  FMUL R32, R76, R13.reuse ;  /* 0x0000000d4c207220 */ /* 0x080fe20000400000 */
[----:B------:R-:W-:Y:S01]  /*4ad0*/  FMUL R106, R6, R13 ;  /* 0x0000000d066a7220 */ /* 0x000fe20000400000 */
[----:B------:R-:W-:Y:S02]  /*4ae0*/  BSSY.RECONVERGENT B0, `(.L_x_139) ;  /* 0x000000a000007945 */ /* 0x000fe40003800200 */
[----:B------:R-:W-:-:S04]  /*4af0*/  FMUL R34, R13, R32 ;  /* 0x000000200d227220 */ /* 0x000fc80000400000 */
[----:B------:R-:W-:-:S04]  /*4b00*/  FFMA R34, R13, R106, R34 ;  /* 0x0000006a0d227223 */ /* 0x000fc80000000022 */
[----:B------:R-:W-:-:S04]  /*4b10*/  FFMA R38, R3, R38, R34 ;  /* 0x0000002603267223 */ /* 0x000fc80000000022 */
[----:B------:R-:W0:Y:S02]  /*4b20*/  F2F.F64.F32 R34, R38 ;  /* 0x0000002600227310 */ /* 0x000e240000201800 */
[----:B0-----:R-:W-:-:S11]  /*4b30*/  DMUL R34, R104, R34 ;  /* 0x0000002268227228 */ /* 0x001fd60000000000 */
.L_x_140:
[----:B------:R-:W0:Y:S02]  /*4b40*/  LDS.64 R36, [R16+0x1e8] ;  /* 0x0001e80010247984 */ /* 0x000e240000000a00 */
[----:B0-----:R-:W-:-:S07]  /*4b50*/  DADD R38, R34, R36 ;  /* 0x0000000022267229 */ /* 0x001fce0000000024 */
[----:B------:R-:W0:Y:S02]  /*4b60*/  ATOMS.CAST.SPIN.64 P0, [R16+0x1e8], R36, R38 ;  /* 0x0001e8241000758d */ /* 0x000e240001800426 */
[----:B0-----:R-:W-:Y:S05]  /*4b70*/  @!P0 BRA `(.L_x_140) ;  /* 0xfffffffc00f08947 */ /* 0x001fea000383ffff */
[----:B------:R-:W-:Y:S05]  /*4b80*/  BSYNC.RECONVERGENT B0 ;  /* 0x0000000000007941 */ /* 0x000fea0003800200 */
.L_x_139:
[C---:B------:R-:W-:Y:S01]  /*4b90*/  FMUL R33, R2.reuse, R7 ;  /* 0x0000000702217220 */ /* 0x040fe20000400000 */
[----:B------:R-:W-:Y:S01]  /*4ba0*/  FMUL R100, R2, R9 ;  /* 0x0000000902647220 */ /* 0x000fe20000400000 */
[----:B------:R-:W-:Y:S01]  /*4bb0*/  FADD R34, R82, R82 ;  /* 0x0000005252227221 */ /* 0x000fe20000000000 */
[----:B------:R-:W-:Y:S01]  /*4bc0*/  BSSY.RECONVERGENT B0, `(.L_x_141) ;  /* 0x000000b000007945 */ /* 0x000fe20003800200 */
[C---:B------:R-:W-:Y:S02]  /*4bd0*/  FMUL R37, R2.reuse, R33 ;  /* 0x0000002102257220 */ /* 0x040fe40000400000 */
[----:B------:R-:W-:Y:S02]  /*4be0*/  FMUL R35, R13, R34 ;  /* 0x000000220d237220 */ /* 0x000fe40000400000 */
[----:B------:R-:W-:-:S04]  /*4bf0*/  FFMA R37, R2, R100, R37 ;  /* 0x0000006402257223 */ /* 0x000fc80000000025 */
[----:B------:R-:W-:-:S06]  /*4c00*/  FFMA R37, R14, R35, R37 ;  /* 0x000000230e257223 */ /* 0x000fcc0000000025 */
[----:B------:R-:W0:Y:S02]  /*4c10*/  F2F.F64.F32 R36, R37 ;  /* 0x0000002500247310 */ /* 0x000e240000201800 */
[----:B0-----:R-:W-:-:S11]  /*4c20*/  DMUL R40, R104, R36 ;  /* 0x0000002468287228 */ /* 0x001fd60000000000 */
.L_x_142:
[----:B------:R-:W0:Y:S02]  /*4c30*/  LDS.64 R36, [R16+0x1f0] ;  /* 0x0001f00010247984 */ /* 0x000e240000000a00 */
[----:B0-----:R-:W-:-:S07]  /*4c40*/  DADD R38, R40, R36 ;  /* 0x0000000028267229 */ /* 0x001fce0000000024 */
[----:B------:R-:W0:Y:S02]  /*4c50*/  ATOMS.CAST.SPIN.64 P0, [R16+0x1f0], R36, R38 ;  /* 0x0001f0241000758d */ /* 0x000e240001800426 */
[----:B0-----:R-:W-:Y:S05]  /*4c60*/  @!P0 BRA `(.L_x_142) ;  /* 0xfffffffc00f08947 */ /* 0x001fea000383ffff */
[----:B------:R-:W-:Y:S05]  /*4c70*/  BSYNC.RECONVERGENT B0 ;  /* 0x0000000000007941 */ /* 0x000fea0003800200 */
.L_x_141:
        /* <DEDUP_REMOVED lines=8> */
.L_x_144:
[----:B------:R-:W0:Y:S02]  /*4d00*/  LDS.64 R40, [R16+0x1f8] ;  /* 0x0001f80010287984 */ /* 0x000e240000000a00 */
[----:B0-----:R-:W-:-:S07]  /*4d10*/  DADD R42, R38, R40 ;  /* 0x00000000262a7229 */ /* 0x001fce0000000028 */
[----:B------:R-:W0:Y:S02]  /*4d20*/  ATOMS.CAST.SPIN.64 P0, [R16+0x1f8], R40, R42 ;  /* 0x0001f8281000758d */ /* 0x000e24000180042a */
[----:B0-----:R-:W-:Y:S05]  /*4d30*/  @!P0 BRA `(.L_x_144) ;  /* 0xfffffffc00f08947 */ /* 0x001fea000383ffff */
[----:B------:R-:W-:Y:S05]  /*4d40*/  BSYNC.RECONVERGENT B0 ;  /* 0x0000000000007941 */ /* 0x000fea0003800200 */
.L_x_143:
        /* <DEDUP_REMOVED lines=8> */
.L_x_146:
[----:B------:R-:W0:Y:S02]  /*4dd0*/  LDS.64 R40, [R16+0x200] ;  /* 0x0002000010287984 */ /* 0x000e240000000a00 */
[----:B0-----:R-:W-:-:S07]  /*4de0*/  DADD R42, R38, R40 ;  /* 0x00000000262a7229 */ /* 0x001fce0000000028 */
[----:B------:R-:W0:Y:S02]  /*4df0*/  ATOMS.CAST.SPIN.64 P0, [R16+0x200], R40, R42 ;  /* 0x000200281000758d */ /* 0x000e24000180042a */
[----:B0-----:R-:W-:Y:S05]  /*4e00*/  @!P0 BRA `(.L_x_146) ;  /* 0xfffffffc00f08947 */ /* 0x001fea000383ffff */
[----:B------:R-:W-:Y:S05]  /*4e10*/  BSYNC.RECONVERGENT B0 ;  /* 0x0000000000007941 */ /* 0x000fea0003800200 */
.L_x_145:
[-C--:B------:R-:W-:Y:S01]  /*4e20*/  FMUL R38, R76, R15.reuse ;  /* 0x0000000f4c267220 */ /* 0x080fe20000400000 */
[----:B------:R-:W-:Y:S01]  /*4e30*/  FMUL R40, R6, R15 ;  /* 0x0000000f06287220 */ /* 0x000fe20000400000 */
[----:B------:R-:W-:Y:S02]  /*4e40*/  BSSY.RECONVERGENT B0, `(.L_x_147) ;  /* 0x000000a000007945 */ /* 0x000fe40003800200 */
[----:B------:R-:W-:-:S04]  /*4e50*/  FMUL R42, R15, R38 ;  /* 0x000000260f2a7220 */ /* 0x000fc80000400000 */
[----:B------:R-:W-:-:S04]  /*4e60*/  FFMA R40, R15, R40, R42 ;  /* 0x000000280f287223 */ /* 0x000fc8000000002a */
[----:B------:R-:W-:-:S06]  /*4e70*/  FFMA R40, R3, R46, R40 ;  /* 0x0000002e03287223 */ /* 0x000fcc0000000028 */
[----:B------:R-:W0:Y:S02]  /*4e80*/  F2F.F64.F32 R40, R40 ;  /* 0x0000002800287310 */ /* 0x000e240000201800 */
[----:B0-----:R-:W-:-:S11]  /*4e90*/  DMUL R44, R104, R40 ;  /* 0x00000028682c7228 */ /* 0x001fd60000000000 */
.L_x_148:
[----:B------:R-:W0:Y:S02]  /*4ea0*/  LDS.64 R40, [R16+0x208] ;  /* 0x0002080010287984 */ /* 0x000e240000000a00 */
[----:B0-----:R-:W-:-:S07]  /*4eb0*/  DADD R42, R44, R40 ;  /* 0x000000002c2a7229 */ /* 0x001fce0000000028 */
[----:B------:R-:W0:Y:S02]  /*4ec0*/  ATOMS.CAST.SPIN.64 P0, [R16+0x208], R40, R42 ;  /* 0x000208281000758d */ /* 0x000e24000180042a */
[----:B0-----:R-:W-:Y:S05]  /*4ed0*/  @!P0 BRA `(.L_x_148) ;  /* 0xfffffffc00f08947 */ /* 0x001fea000383ffff */
[----:B------:R-:W-:Y:S05]  /*4ee0*/  BSYNC.RECONVERGENT B0 ;  /* 0x0000000000007941 */ /* 0x000fea0003800200 */
.L_x_147:
[C---:B------:R-:W-:Y:S01]  /*4ef0*/  FMUL R39, R2.reuse, R10 ;  /* 0x0000000a02277220 */ /* 0x040fe20000400000 */
        /* <DEDUP_REMOVED lines=8> */
.L_x_150:
[----:B------:R-:W0:Y:S02]  /*4f80*/  LDS.64 R44, [R16+0x210] ;  /* 0x00021000102c7984 */ /* 0x000e240000000a00 */
[----:B0-----:R-:W-:-:S07]  /*4f90*/  DADD R46, R42, R44 ;  /* 0x000000002a2e7229 */ /* 0x001fce000000002c */
[----:B------:R-:W0:Y:S02]  /*4fa0*/  ATOMS.CAST.SPIN.64 P0, [R16+0x210], R44, R46 ;  /* 0x0002102c1000758d */ /* 0x000e24000180042e */
[----:B0-----:R-:W-:Y:S05]  /*4fb0*/  @!P0 BRA `(.L_x_150) ;  /* 0xfffffffc00f08947 */ /* 0x001fea000383ffff */
[----:B------:R-:W-:Y:S05]  /*4fc0*/  BSYNC.RECONVERGENT B0 ;  /* 0x0000000000007941 */ /* 0x000fea0003800200 */
.L_x_149:
        /* <DEDUP_REMOVED lines=9> */
.L_x_152:
[----:B------:R-:W0:Y:S02]  /*5060*/  LDS.64 R44, [R16+0x218] ;  /* 0x00021800102c7984 */ /* 0x000e240000000a00 */
[----:B0-----:R-:W-:-:S07]  /*5070*/  DADD R46, R42, R44 ;  /* 0x000000002a2e7229 */ /* 0x001fce000000002c */
[----:B------:R-:W0:Y:S02]  /*5080*/  ATOMS.CAST.SPIN.64 P0, [R16+0x218], R44, R46 ;  /* 0x0002182c1000758d */ /* 0x000e24000180042e */
[----:B0-----:R-:W-:Y:S05]  /*5090*/  @!P0 BRA `(.L_x_152) ;  /* 0xfffffffc00f08947 */ /* 0x001fea000383ffff */
[----:B------:R-:W-:Y:S05]  /*50a0*/  BSYNC.RECONVERGENT B0 ;  /* 0x0000000000007941 */ /* 0x000fea0003800200 */
.L_x_151:
[C---:B------:R-:W-:Y:S01]  /*50b0*/  FMUL R42, R3.reuse, R7 ;  /* 0x00000007032a7220 */ /* 0x040fe20000400000 */
[----:B------:R-:W-:Y:S01]  /*50c0*/  FMUL R45, R3, R9 ;  /* 0x00000009032d7220 */ /* 0x000fe20000400000 */
[----:B------:R-:W-:Y:S01]  /*50d0*/  FADD R43, R81, R81 ;  /* 0x00000051512b7221 */ /* 0x000fe20000000000 */
[----:B------:R-:W-:Y:S01]  /*50e0*/  BSSY.RECONVERGENT B0, `(.L_x_153) ;  /* 0x000000b000007945 */ /* 0x000fe20003800200 */
[----:B------:R-:W-:Y:S02]  /*50f0*/  FMUL R46, R3, R42 ;  /* 0x0000002a032e7220 */ /* 0x000fe40000400000 */
[----:B------:R-:W-:Y:S02]  /*5100*/  FMUL R44, R13, R43 ;  /* 0x0000002b0d2c7220 */ /* 0x000fe40000400000 */
[----:B------:R-:W-:-:S04]  /*5110*/  FFMA R45, R3, R45, R46 ;  /* 0x0000002d032d7223 */ /* 0x000fc8000000002e */
[----:B------:R-:W-:-:S04]  /*5120*/  FFMA R45, R14, R44, R45 ;  /* 0x0000002c0e2d7223 */ /* 0x000fc8000000002d */
[----:B------:R-:W0:Y:S02]  /*5130*/  F2F.F64.F32 R46, R45 ;  /* 0x0000002d002e7310 */ /* 0x000e240000201800 */
[----:B0-----:R-:W-:-:S11]  /*5140*/  DMUL R46, R104, R46 ;  /* 0x0000002e682e7228 */ /* 0x001fd60000000000 */
.L_x_154:
[----:B------:R-:W0:Y:S02]  /*5150*/  LDS.64 R48, [R16+0x220] ;  /* 0x0002200010307984 */ /* 0x000e240000000a00 */
[----:B0-----:R-:W-:-:S07]  /*5160*/  DADD R50, R46, R48 ;  /* 0x000000002e327229 */ /* 0x001fce0000000030 */
[----:B------:R-:W0:Y:S02]  /*5170*/  ATOMS.CAST.SPIN.64 P0, [R16+0x220], R48, R50 ;  /* 0x000220301000758d */ /* 0x000e240001800432 */
[----:B0-----:R-:W-:Y:S05]  /*5180*/  @!P0 BRA `(.L_x_154) ;  /* 0xfffffffc00f08947 */ /* 0x001fea000383ffff */
[----:B------:R-:W-:Y:S05]  /*5190*/  BSYNC.RECONVERGENT B0 ;  /* 0x0000000000007941 */ /* 0x000fea0003800200 */
.L_x_153:
        /* <DEDUP_REMOVED lines=9> */
.L_x_156:
[----:B------:R-:W0:Y:S02]  /*5230*/  LDS.64 R48, [R16+0x228] ;  /* 0x0002280010307984 */ /* 0x000e240000000a00 */
[----:B0-----:R-:W-:-:S07]  /*5240*/  DADD R50, R46, R48 ;  /* 0x000000002e327229 */ /* 0x001fce0000000030 */
[----:B------:R-:W0:Y:S02]  /*5250*/  ATOMS.CAST.SPIN.64 P0, [R16+0x228], R48, R50 ;  /* 0x000228301000758d */ /* 0x000e240001800432 */
[----:B0-----:R-:W-:Y:S05]  /*5260*/  @!P0 BRA `(.L_x_156) ;  /* 0xfffffffc00f08947 */ /* 0x001fea000383ffff */
[----:B------:R-:W-:Y:S05]  /*5270*/  BSYNC.RECONVERGENT B0 ;  /* 0x0000000000007941 */ /* 0x000fea0003800200 */
.L_x_155:
[C---:B------:R-:W-:Y:S01]  /*5280*/  FMUL R46, R3.reuse, R8 ;  /* 0x00000008032e7220 */ /* 0x040fe20000400000 */
[C---:B------:R-:W-:Y:S01]  /*5290*/  FMUL R47, R3.reuse, R11 ;  /* 0x0000000b032f7220 */ /* 0x040fe20000400000 */
[----:B------:R-:W-:Y:S02]  /*52a0*/  BSSY.RECONVERGENT B0, `(.L_x_157) ;  /* 0x000000a000007945 */ /* 0x000fe40003800200 */
[----:B------:R-:W-:-:S04]  /*52b0*/  FMUL R48, R3, R46 ;  /* 0x0000002e03307220 */ /* 0x000fc80000400000 */
[----:B------:R-:W-:-:S04]  /*52c0*/  FFMA R48, R3, R47, R48 ;  /* 0x0000002f03307223 */ /* 0x000fc80000000030 */
[----:B------:R-:W-:-:S06]  /*52d0*/  FFMA R48, R15, R44, R48 ;  /* 0x0000002c0f307223 */ /* 0x000fcc0000000030 */
[----:B------:R-:W0:Y:S02]  /*52e0*/  F2F.F64.F32 R48, R48 ;  /* 0x0000003000307310 */ /* 0x000e240000201800 */
[----:B0-----:R-:W-:-:S11]  /*52f0*/  DMUL R52, R104, R48 ;  /* 0x0000003068347228 */ /* 0x001fd60000000000 */
.L_x_158:
[----:B------:R-:W0:Y:S02]  /*5300*/  LDS.64 R48, [R16+0x230] ;  /* 0x0002300010307984 */ /* 0x000e240000000a00 */
[----:B0-----:R-:W-:-:S07]  /*5310*/  DADD R50, R52, R48 ;  /* 0x0000000034327229 */ /* 0x001fce0000000030 */
[----:B------:R-:W0:Y:S02]  /*5320*/  ATOMS.CAST.SPIN.64 P0, [R16+0x230], R48, R50 ;  /* 0x000230301000758d */ /* 0x000e240001800432 */
[----:B0-----:R-:W-:Y:S05]  /*5330*/  @!P0 BRA `(.L_x_158) ;  /* 0xfffffffc00f08947 */ /* 0x001fea000383ffff */
[----:B------:R-:W-:Y:S05]  /*5340*/  BSYNC.RECONVERGENT B0 ;  /* 0x0000000000007941 */ /* 0x000fea0003800200 */
.L_x_157:
        /* <DEDUP_REMOVED lines=9> */
.L_x_160:
[----:B------:R-:W0:Y:S02]  /*53e0*/  LDS.64 R48, [R16+0x238] ;  /* 0x0002380010307984 */ /* 0x000e240000000a00 */
[----:B0-----:R-:W-:-:S07]  /*53f0*/  DADD R50, R52, R48 ;  /* 0x0000000034327229 */ /* 0x001fce0000000030 */
[----:B------:R-:W0:Y:S02]  /*5400*/  ATOMS.CAST.SPIN.64 P0, [R16+0x238], R48, R50 ;  /* 0x000238301000758d */ /* 0x000e240001800432 */
[----:B0-----:R-:W-:Y:S05]  /*5410*/  @!P0 BRA `(.L_x_160) ;  /* 0xfffffffc00f08947 */ /* 0x001fea000383ffff */
[----:B------:R-:W-:Y:S05]  /*5420*/  BSYNC.RECONVERGENT B0 ;  /* 0x0000000000007941 */ /* 0x000fea0003800200 */
.L_x_159:
[C---:B------:R-:W-:Y:S01]  /*5430*/  FMUL R48, R3.reuse, R10 ;  /* 0x0000000a03307220 */ /* 0x040fe20000400000 */
[C---:B------:R-:W-:Y:S01]  /*5440*/  FMUL R51, R3.reuse, R12 ;  /* 0x0000000c03337220 */ /* 0x040fe20000400000 */
[----:B------:R-:W-:Y:S01]  /*5450*/  FMUL R49, R14, R43 ;  /* 0x0000002b0e317220 */ /* 0x000fe20000400000 */
[----:B------:R-:W-:Y:S01]  /*5460*/  BSSY.RECONVERGENT B0, `(.L_x_161) ;  /* 0x000000a000007945 */ /* 0x000fe20003800200 */
[----:B------:R-:W-:-:S04]  /*5470*/  FMUL R50, R3, R48 ;  /* 0x0000003003327220 */ /* 0x000fc80000400000 */
[----:B------:R-:W-:-:S04]  /*5480*/  FFMA R50, R3, R51, R50 ;  /* 0x0000003303327223 */ /* 0x000fc80000000032 */
[----:B------:R-:W-:-:S04]  /*5490*/  FFMA R52, R15, R49, R50 ;  /* 0x000000310f347223 */ /* 0x000fc80000000032 */
[----:B------:R-:W0:Y:S02]  /*54a0*/  F2F.F64.F32 R50, R52 ;  /* 0x0000003400327310 */ /* 0x000e240000201800 */
[----:B0-----:R-:W-:-:S11]  /*54b0*/  DMUL R50, R104, R50 ;  /* 0x0000003268327228 */ /* 0x001fd60000000000 */
.L_x_162:
[----:B------:R-:W0:Y:S02]  /*54c0*/  LDS.64 R52, [R16+0x240] ;  /* 0x0002400010347984 */ /* 0x000e240000000a00 */
[----:B0-----:R-:W-:-:S07]  /*54d0*/  DADD R54, R50, R52 ;  /* 0x0000000032367229 */ /* 0x001fce0000000034 */
[----:B------:R-:W0:Y:S02]  /*54e0*/  ATOMS.CAST.SPIN.64 P0, [R16+0x240], R52, R54 ;  /* 0x000240341000758d */ /* 0x000e240001800436 */
[----:B0-----:R-:W-:Y:S05]  /*54f0*/  @!P0 BRA `(.L_x_162) ;  /* 0xfffffffc00f08947 */ /* 0x001fea000383ffff */
[----:B------:R-:W-:Y:S05]  /*5500*/  BSYNC.RECONVERGENT B0 ;  /* 0x0000000000007941 */ /* 0x000fea0003800200 */
.L_x_161:
        /* <DEDUP_REMOVED lines=8> */
.L_x_164:
[----:B------:R-:W0:Y:S02]  /*5590*/  LDS.64 R52, [R16+0x248] ;  /* 0x0002480010347984 */ /* 0x000e240000000a00 */
[----:B0-----:R-:W-:-:S07]  /*55a0*/  DADD R54, R130, R52 ;  /* 0x0000000082367229 */ /* 0x001fce0000000034 */
[----:B------:R-:W0:Y:S02]  /*55b0*/  ATOMS.CAST.SPIN.64 P0, [R16+0x248], R52, R54 ;  /* 0x000248341000758d */ /* 0x000e240001800436 */
[----:B0-----:R-:W-:Y:S05]  /*55c0*/  @!P0 BRA `(.L_x_164) ;  /* 0xfffffffc00f08947 */ /* 0x001fea000383ffff */
[----:B------:R-:W-:Y:S05]  /*55d0*/  BSYNC.RECONVERGENT B0 ;  /* 0x0000000000007941 */ /* 0x000fea0003800200 */
.L_x_163:
        /* <DEDUP_REMOVED lines=9> */
.L_x_166:
[----:B------:R-:W0:Y:S02]  /*5670*/  LDS.64 R56, [R16+0x250] ;  /* 0x0002500010387984 */ /* 0x000e240000000a00 */
[----:B0-----:R-:W-:-:S07]  /*5680*/  DADD R58, R128, R56 ;  /* 0x00000000803a7229 */ /* 0x001fce0000000038 */
[----:B------:R-:W0:Y:S02]  /*5690*/  ATOMS.CAST.SPIN.64 P0, [R16+0x250], R56, R58 ;  /* 0x000250381000758d */ /* 0x000e24000180043a */
[----:B0-----:R-:W-:Y:S05]  /*56a0*/  @!P0 BRA `(.L_x_166) ;  /* 0xfffffffc00f08947 */ /* 0x001fea000383ffff */
[----:B------:R-:W-:Y:S05]  /*56b0*/  BSYNC.RECONVERGENT B0 ;  /* 0x0000000000007941 */ /* 0x000fea0003800200 */
.L_x_165:
        /* <DEDUP_REMOVED lines=8> */
.L_x_168:
[----:B------:R-:W0:Y:S02]  /*5740*/  LDS.64 R56, [R16+0x258] ;  /* 0x0002580010387984 */ /* 0x000e240000000a00 */
[----:B0-----:R-:W-:-:S07]  /*5750*/  DADD R58, R126, R56 ;  /* 0x000000007e3a7229 */ /* 0x001fce0000000038 */
[----:B------:R-:W0:Y:S02]  /*5760*/  ATOMS.CAST.SPIN.64 P0, [R16+0x258], R56, R58 ;  /* 0x000258381000758d */ /* 0x000e24000180043a */
[----:B0-----:R-:W-:Y:S05]  /*5770*/  @!P0 BRA `(.L_x_168) ;  /* 0xfffffffc00f08947 */ /* 0x001fea000383ffff */
[----:B------:R-:W-:Y:S05]  /*5780*/  BSYNC.RECONVERGENT B0 ;  /* 0x0000000000007941 */ /* 0x000fea0003800200 */
.L_x_167:
        /* <DEDUP_REMOVED lines=9> */
.L_x_170:
[----:B------:R-:W0:Y:S02]  /*5820*/  LDS.64 R64, [R16+0x260] ;  /* 0x0002600010407984 */ /* 0x000e240000000a00 */
[----:B0-----:R-:W-:-:S07]  /*5830*/  DADD R66, R122, R64 ;  /* 0x000000007a427229 */ /* 0x001fce0000000040 */
[----:B------:R-:W0:Y:S02]  /*5840*/  ATOMS.CAST.SPIN.64 P0, [R16+0x260], R64, R66 ;  /* 0x000260401000758d */ /* 0x000e240001800442 */
[----:B0-----:R-:W-:Y:S05]  /*5850*/  @!P0 BRA `(.L_x_170) ;  /* 0xfffffffc00f08947 */ /* 0x001fea000383ffff */
[----:B------:R-:W-:Y:S05]  /*5860*/  BSYNC.RECONVERGENT B0 ;  /* 0x0000000000007941 */ /* 0x000fea0003800200 */
.L_x_169:
        /* <DEDUP_REMOVED lines=8> */
.L_x_172:
[----:B------:R-:W0:Y:S02]  /*58f0*/  LDS.64 R64, [R16+0x268] ;  /* 0x0002680010407984 */ /* 0x000e240000000a00 */
[----:B0-----:R-:W-:-:S07]  /*5900*/  DADD R66, R120, R64 ;  /* 0x0000000078427229 */ /* 0x001fce0000000040 */
[----:B------:R-:W0:Y:S02]  /*5910*/  ATOMS.CAST.SPIN.64 P0, [R16+0x268], R64, R66 ;  /* 0x000268401000758d */ /* 0x000e240001800442 */
[----:B0-----:R-:W-:Y:S05]  /*5920*/  @!P0 BRA `(.L_x_172) ;  /* 0xfffffffc00f08947 */ /* 0x001fea000383ffff */
[----:B------:R-:W-:Y:S05]  /*5930*/  BSYNC.RECONVERGENT B0 ;  /* 0x0000000000007941 */ /* 0x000fea0003800200 */
.L_x_171:
        /* <DEDUP_REMOVED lines=9> */
.L_x_174:
[----:B------:R-:W0:Y:S02]  /*59d0*/  LDS.64 R64, [R16+0x270] ;  /* 0x0002700010407984 */ /* 0x000e240000000a00 */
[----:B0-----:R-:W-:-:S07]  /*59e0*/  DADD R66, R118, R64 ;  /* 0x0000000076427229 */ /* 0x001fce0000000040 */
[----:B------:R-:W0:Y:S02]  /*59f0*/  ATOMS.CAST.SPIN.64 P0, [R16+0x270], R64, R66 ;  /* 0x000270401000758d */ /* 0x000e240001800442 */
[----:B0-----:R-:W-:Y:S05]  /*5a00*/  @!P0 BRA `(.L_x_174) ;  /* 0xfffffffc00f08947 */ /* 0x001fea000383ffff */
[----:B------:R-:W-:Y:S05]  /*5a10*/  BSYNC.RECONVERGENT B0 ;  /* 0x0000000000007941 */ /* 0x000fea0003800200 */
.L_x_173:
[----:B------:R-:W-:Y:S01]  /*5a20*/  BSSY.RECONVERGENT B0, `(.L_x_175) ;  /* 0x0000005000007945 */ /* 0x000fe20003800200 */
.L_x_176:
[----:B------:R-:W0:Y:S02]  /*5a30*/  LDS.64 R64, [R16+0x278] ;  /* 0x0002780010407984 */ /* 0x000e240000000a00 */
[----:B0-----:R-:W-:-:S07]  /*5a40*/  DADD R66, R130, R64 ;  /* 0x0000000082427229 */ /* 0x001fce0000000040 */
[----:B------:R-:W0:Y:S02]  /*5a50*/  ATOMS.CAST.SPIN.64 P0, [R16+0x278], R64, R66 ;  /* 0x000278401000758d */ /* 0x000e240001800442 */
[----:B0-----:R-:W-:Y:S05]  /*5a60*/  @!P0 BRA `(.L_x_176) ;  /* 0xfffffffc00f08947 */ /* 0x001fea000383ffff */
[----:B------:R-:W-:Y:S05]  /*5a70*/  BSYNC.RECONVERGENT B0 ;  /* 0x0000000000007941 */ /* 0x000fea0003800200 */
.L_x_175:
[----:B------:R-:W-:Y:S01]  /*5a80*/  BSSY.RECONVERGENT B0, `(.L_x_177) ;  /* 0x0000005000007945 */ /* 0x000fe20003800200 */
.L_x_178:
[----:B------:R-:W0:Y:S02]  /*5a90*/  LDS.64 R64, [R16+0x280] ;  /* 0x0002800010407984 */ /* 0x000e240000000a00 */
[----:B0-----:R-:W-:-:S07]  /*5aa0*/  DADD R66, R128, R64 ;  /* 0x0000000080427229 */ /* 0x001fce0000000040 */
[----:B------:R-:W0:Y:S02]  /*5ab0*/  ATOMS.CAST.SPIN.64 P0, [R16+0x280], R64, R66 ;  /* 0x000280401000758d */ /* 0x000e240001800442 */
[----:B0-----:R-:W-:Y:S05]  /*5ac0*/  @!P0 BRA `(.L_x_178) ;  /* 0xfffffffc00f08947 */ /* 0x001fea000383ffff */
[----:B------:R-:W-:Y:S05]  /*5ad0*/  BSYNC.RECONVERGENT B0 ;  /* 0x0000000000007941 */ /* 0x000fea0003800200 */
.L_x_177:
[----:B------:R-:W-:Y:S01]  /*5ae0*/  BSSY.RECONVERGENT B0, `(.L_x_179) ;  /* 0x0000005000007945 */ /* 0x000fe20003800200 */
.L_x_180:
[----:B------:R-:W0:Y:S02]  /*5af0*/  LDS.64 R64, [R16+0x288] ;  /* 0x0002880010407984 */ /* 0x000e240000000a00 */
[----:B0-----:R-:W-:-:S07]  /*5b00*/  DADD R66, R126, R64 ;  /* 0x000000007e427229 */ /* 0x001fce0000000040 */
[----:B------:R-:W0:Y:S02]  /*5b10*/  ATOMS.CAST.SPIN.64 P0, [R16+0x288], R64, R66 ;  /* 0x000288401000758d */ /* 0x000e240001800442 */
[----:B0-----:R-:W-:Y:S05]  /*5b20*/  @!P0 BRA `(.L_x_180) ;  /* 0xfffffffc00f08947 */ /* 0x001fea000383ffff */
[----:B------:R-:W-:Y:S05]  /*5b30*/  BSYNC.RECONVERGENT B0 ;  /* 0x0000000000007941 */ /* 0x000fea0003800200 */
.L_x_179:
[----:B------:R-:W-:Y:S01]  /*5b40*/  BSSY.RECONVERGENT B0, `(.L_x_181) ;  /* 0x0000005000007945 */ /* 0x000fe20003800200 */
.L_x_182:
[----:B------:R-:W0:Y:S02]  /*5b50*/  LDS.64 R64, [R16+0x290] ;  /* 0x0002900010407984 */ /* 0x000e240000000a00 */
[----:B0-----:R-:W-:-:S07]  /*5b60*/  DADD R66, R122, R64 ;  /* 0x000000007a427229 */ /* 0x001fce0000000040 */
[----:B------:R-:W0:Y:S02]  /*5b70*/  ATOMS.CAST.SPIN.64 P0, [R16+0x290], R64, R66 ;  /* 0x000290401000758d */ /* 0x000e240001800442 */
[----:B0-----:R-:W-:Y:S05]  /*5b80*/  @!P0 BRA `(.L_x_182) ;  /* 0xfffffffc00f08947 */ /* 0x001fea000383ffff */
[----:B------:R-:W-:Y:S05]  /*5b90*/  BSYNC.RECONVERGENT B0 ;  /* 0x0000000000007941 */ /* 0x000fea0003800200 */
.L_x_181:
[----:B------:R-:W-:Y:S01]  /*5ba0*/  BSSY.RECONVERGENT B0, `(.L_x_183) ;  /* 0x0000005000007945 */ /* 0x000fe20003800200 */
.L_x_184:
[----:B------:R-:W0:Y:S02]  /*5bb0*/  LDS.64 R64, [R16+0x298] ;  /* 0x0002980010407984 */ /* 0x000e240000000a00 */
[----:B0-----:R-:W-:-:S07]  /*5bc0*/  DADD R66, R120, R64 ;  /* 0x0000000078427229 */ /* 0x001fce0000000040 */
[----:B------:R-:W0:Y:S02]  /*5bd0*/  ATOMS.CAST.SPIN.64 P0, [R16+0x298], R64, R66 ;  /* 0x000298401000758d */ /* 0x000e240001800442 */
[----:B0-----:R-:W-:Y:S05]  /*5be0*/  @!P0 BRA `(.L_x_184) ;  /* 0xfffffffc00f08947 */ /* 0x001fea000383ffff */
[----:B------:R-:W-:Y:S05]  /*5bf0*/  BSYNC.RECONVERGENT B0 ;  /* 0x0000000000007941 */ /* 0x000fea0003800200 */
.L_x_183:
[----:B------:R-:W-:Y:S01]  /*5c00*/  BSSY.RECONVERGENT B0, `(.L_x_185) ;  /* 0x0000005000007945 */ /* 0x000fe20003800200 */
.L_x_186:
[----:B------:R-:W0:Y:S02]  /*5c10*/  LDS.64 R64, [R16+0x2a0] ;  /* 0x0002a00010407984 */ /* 0x000e240000000a00 */
[----:B0-----:R-:W-:-:S07]  /*5c20*/  DADD R66, R118, R64 ;  /* 0x0000000076427229 */ /* 0x001fce0000000040 */
[----:B------:R-:W0:Y:S02]  /*5c30*/  ATOMS.CAST.SPIN.64 P0, [R16+0x2a0], R64, R66 ;  /* 0x0002a0401000758d */ /* 0x000e240001800442 */
[----:B0-----:R-:W-:Y:S05]  /*5c40*/  @!P0 BRA `(.L_x_186) ;  /* 0xfffffffc00f08947 */ /* 0x001fea000383ffff */
[----:B------:R-:W-:Y:S05]  /*5c50*/  BSYNC.RECONVERGENT B0 ;  /* 0x0000000000007941 */ /* 0x000fea0003800200 */
.L_x_185:
[----:B------:R-:W-:Y:S01]  /*5c60*/  BSSY.RECONVERGENT B0, `(.L_x_187) ;  /* 0x0000005000007945 */ /* 0x000fe20003800200 */
.L_x_188:
[----:B------:R-:W0:Y:S02]  /*5c70*/  LDS.64 R64, [R16+0x2a8] ;  /* 0x0002a80010407984 */ /* 0x000e240000000a00 */
[----:B0-----:R-:W-:-:S07]  /*5c80*/  DADD R66, R130, R64 ;  /* 0x0000000082427229 */ /* 0x001fce0000000040 */
[----:B------:R-:W0:Y:S02]  /*5c90*/  ATOMS.CAST.SPIN.64 P0, [R16+0x2a8], R64, R66 ;  /* 0x0002a8401000758d */ /* 0x000e240001800442 */
[----:B0-----:R-:W-:Y:S05]  /*5ca0*/  @!P0 BRA `(.L_x_188) ;  /* 0xfffffffc00f08947 */ /* 0x001fea000383ffff */
[----:B------:R-:W-:Y:S05]  /*5cb0*/  BSYNC.RECONVERGENT B0 ;  /* 0x0000000000007941 */ /* 0x000fea0003800200 */
.L_x_187:
[----:B------:R-:W-:Y:S01]  /*5cc0*/  BSSY.RECONVERGENT B0, `(.L_x_189) ;  /* 0x0000005000007945 */ /* 0x000fe20003800200 */
.L_x_190:
[----:B------:R-:W0:Y:S02]  /*5cd0*/  LDS.64 R64, [R16+0x2b0] ;  /* 0x0002b00010407984 */ /* 0x000e240000000a00 */
[----:B0-----:R-:W-:-:S07]  /*5ce0*/  DADD R66, R128, R64 ;  /* 0x0000000080427229 */ /* 0x001fce0000000040 */
[----:B------:R-:W0:Y:S02]  /*5cf0*/  ATOMS.CAST.SPIN.64 P0, [R16+0x2b0], R64, R66 ;  /* 0x0002b0401000758d */ /* 0x000e240001800442 */
[----:B0-----:R-:W-:Y:S05]  /*5d00*/  @!P0 BRA `(.L_x_190) ;  /* 0xfffffffc00f08947 */ /* 0x001fea000383ffff */
[----:B------:R-:W-:Y:S05]  /*5d10*/  BSYNC.RECONVERGENT B0 ;  /* 0x0000000000007941 */ /* 0x000fea0003800200 */
.L_x_189:
[----:B------:R-:W-:Y:S01]  /*5d20*/  BSSY.RECONVERGENT B0, `(.L_x_191) ;  /* 0x0000005000007945 */ /* 0x000fe20003800200 */
.L_x_192:
[----:B------:R-:W0:Y:S02]  /*5d30*/  LDS.64 R64, [R16+0x2b8] ;  /* 0x0002b80010407984 */ /* 0x000e240000000a00 */
[----:B0-----:R-:W-:-:S07]  /*5d40*/  DADD R66, R126, R64 ;  /* 0x000000007e427229 */ /* 0x001fce0000000040 */
[----:B------:R-:W0:Y:S02]  /*5d50*/  ATOMS.CAST.SPIN.64 P0, [R16+0x2b8], R64, R66 ;  /* 0x0002b8401000758d */ /* 0x000e240001800442 */
[----:B0-----:R-:W-:Y:S05]  /*5d60*/  @!P0 BRA `(.L_x_192) ;  /* 0xfffffffc00f08947 */ /* 0x001fea000383ffff */
[----:B------:R-:W-:Y:S05]  /*5d70*/  BSYNC.RECONVERGENT B0 ;  /* 0x0000000000007941 */ /* 0x000fea0003800200 */
.L_x_191:
[----:B------:R-:W-:Y:S01]  /*5d80*/  BSSY.RECONVERGENT B0, `(.L_x_193) ;  /* 0x0000005000007945 */ /* 0x000fe20003800200 */
.L_x_194:
[----:B------:R-:W0:Y:S02]  /*5d90*/  LDS.64 R64, [R16+0x2c0] ;  /* 0x0002c00010407984 */ /* 0x000e240000000a00 */
[----:B0-----:R-:W-:-:S07]  /*5da0*/  DADD R66, R122, R64 ;  /* 0x000000007a427229 */ /* 0x001fce0000000040 */
[----:B------:R-:W0:Y:S02]  /*5db0*/  ATOMS.CAST.SPIN.64 P0, [R16+0x2c0], R64, R66 ;  /* 0x0002c0401000758d */ /* 0x000e240001800442 */
[----:B0-----:R-:W-:Y:S05]  /*5dc0*/  @!P0 BRA `(.L_x_194) ;  /* 0xfffffffc00f08947 */ /* 0x001fea000383ffff */
[----:B------:R-:W-:Y:S05]  /*5dd0*/  BSYNC.RECONVERGENT B0 ;  /* 0x0000000000007941 */ /* 0x000fea0003800200 */
.L_x_193:
[----:B------:R-:W-:Y:S01]  /*5de0*/  BSSY.RECONVERGENT B0, `(.L_x_195) ;  /* 0x0000005000007945 */ /* 0x000fe20003800200 */
.L_x_196:
[----:B------:R-:W0:Y:S02]  /*5df0*/  LDS.64 R64, [R16+0x2c8] ;  /* 0x0002c80010407984 */ /* 0x000e240000000a00 */
[----:B0-----:R-:W-:-:S07]  /*5e00*/  DADD R66, R120, R64 ;  /* 0x0000000078427229 */ /* 0x001fce0000000040 */
[----:B------:R-:W0:Y:S02]  /*5e10*/  ATOMS.CAST.SPIN.64 P0, [R16+0x2c8], R64, R66 ;  /* 0x0002c8401000758d */ /* 0x000e240001800442 */
[----:B0-----:R-:W-:Y:S05]  /*5e20*/  @!P0 BRA `(.L_x_196) ;  /* 0xfffffffc00f08947 */ /* 0x001fea000383ffff */
[----:B------:R-:W-:Y:S05]  /*5e30*/  BSYNC.RECONVERGENT B0 ;  /* 0x0000000000007941 */ /* 0x000fea0003800200 */
.L_x_195:
[----:B------:R-:W-:Y:S01]  /*5e40*/  BSSY.RECONVERGENT B0, `(.L_x_197) ;  /* 0x0000005000007945 */ /* 0x000fe20003800200 */
.L_x_198:
[----:B------:R-:W0:Y:S02]  /*5e50*/  LDS.64 R64, [R16+0x2d0] ;  /* 0x0002d00010407984 */ /* 0x000e240000000a00 */
[----:B0-----:R-:W-:-:S07]  /*5e60*/  DADD R66, R118, R64 ;  /* 0x0000000076427229 */ /* 0x001fce0000000040 */
[----:B------:R-:W0:Y:S02]  /*5e70*/  ATOMS.CAST.SPIN.64 P0, [R16+0x2d0], R64, R66 ;  /* 0x0002d0401000758d */ /* 0x000e240001800442 */
[----:B0-----:R-:W-:Y:S05]  /*5e80*/  @!P0 BRA `(.L_x_198) ;  /* 0xfffffffc00f08947 */ /* 0x001fea000383ffff */
[----:B------:R-:W-:Y:S05]  /*5e90*/  BSYNC.RECONVERGENT B0 ;  /* 0x0000000000007941 */ /* 0x000fea0003800200 */
.L_x_197:
[C---:B------:R-:W-:Y:S01]  /*5ea0*/  FMUL R65, R14.reuse, R50 ;  /* 0x000000320e417220 */ /* 0x040fe20000400000 */
[----:B------:R-:W-:Y:S03]  /*5eb0*/  BSSY.RECONVERGENT B0, `(.L_x_199) ;  /* 0x0000008000007945 */ /* 0x000fe60003800200 */
[----:B------:R-:W-:-:S04]  /*5ec0*/  FFMA R65, R14, R51, R65 ;  /* 0x000000330e417223 */ /* 0x000fc80000000041 */
[----:B------:R-:W0:Y:S02]  /*5ed0*/  F2F.F64.F32 R88, R65 ;  /* 0x0000004100587310 */ /* 0x000e240000201800 */
[----:B0-----:R-:W-:-:S11]  /*5ee0*/  DMUL R88, R104, R88 ;  /* 0x0000005868587228 */ /* 0x001fd60000000000 */
.L_x_200:
[----:B------:R-:W0:Y:S02]  /*5ef0*/  LDS.64 R64, [R16+0x2d8] ;  /* 0x0002d80010407984 */ /* 0x000e240000000a00 */
[----:B0-----:R-:W-:-:S07]  /*5f00*/  DADD R66, R88, R64 ;  /* 0x0000000058427229 */ /* 0x001fce0000000040 */
[----:B------:R-:W0:Y:S02]  /*5f10*/  ATOMS.CAST.SPIN.64 P0, [R16+0x2d8], R64, R66 ;  /* 0x0002d8401000758d */ /* 0x000e240001800442 */
[----:B0-----:R-:W-:Y:S05]  /*5f20*/  @!P0 BRA `(.L_x_200) ;  /* 0xfffffffc00f08947 */ /* 0x001fea000383ffff */
[----:B------:R-:W-:Y:S05]  /*5f30*/  BSYNC.RECONVERGENT B0 ;  /* 0x0000000000007941 */ /* 0x000fea0003800200 */
.L_x_199:
[----:B------:R-:W-:Y:S01]  /*5f40*/  BSSY.RECONVERGENT B0, `(.L_x_201) ;  /* 0x0000005000007945 */ /* 0x000fe20003800200 */
.L_x_202:
[----:B------:R-:W0:Y:S02]  /*5f50*/  LDS.64 R64, [R16+0x2e0] ;  /* 0x0002e00010407984 */ /* 0x000e240000000a00 */
[----:B0-----:R-:W-:-:S07]  /*5f60*/  DADD R66, R88, R64 ;  /* 0x0000000058427229 */ /* 0x001fce0000000040 */
[----:B------:R-:W0:Y:S02]  /*5f70*/  ATOMS.CAST.SPIN.64 P0, [R16+0x2e0], R64, R66 ;  /* 0x0002e0401000758d */ /* 0x000e240001800442 */
[----:B0-----:R-:W-:Y:S05]  /*5f80*/  @!P0 BRA `(.L_x_202) ;  /* 0xfffffffc00f08947 */ /* 0x001fea000383ffff */
[----:B------:R-:W-:Y:S05]  /*5f90*/  BSYNC.RECONVERGENT B0 ;  /* 0x0000000000007941 */ /* 0x000fea0003800200 */
.L_x_201:
[C---:B------:R-:W-:Y:S01]  /*5fa0*/  FMUL R64, R15.reuse, R54 ;  /* 0x000000360f407220 */ /* 0x040fe20000400000 */
[----:B------:R-:W-:Y:S03]  /*5fb0*/  BSSY.RECONVERGENT B0, `(.L_x_203) ;  /* 0x0000008000007945 */ /* 0x000fe60003800200 */
[----:B------:R-:W-:-:S04]  /*5fc0*/  FFMA R64, R15, R55, R64 ;  /* 0x000000370f407223 */ /* 0x000fc80000000040 */
[----:B------:R-:W0:Y:S02]  /*5fd0*/  F2F.F64.F32 R86, R64 ;  /* 0x0000004000567310 */ /* 0x000e240000201800 */
[----:B0-----:R-:W-:-:S11]  /*5fe0*/  DMUL R86, R104, R86 ;  /* 0x0000005668567228 */ /* 0x001fd60000000000 */
.L_x_204:
[----:B------:R-:W0:Y:S02]  /*5ff0*/  LDS.64 R64, [R16+0x2e8] ;  /* 0x0002e80010407984 */ /* 0x000e240000000a00 */
[----:B0-----:R-:W-:-:S07]  /*6000*/  DADD R66, R86, R64 ;  /* 0x0000000056427229 */ /* 0x001fce0000000040 */
[----:B------:R-:W0:Y:S02]  /*6010*/  ATOMS.CAST.SPIN.64 P0, [R16+0x2e8], R64, R66 ;  /* 0x0002e8401000758d */ /* 0x000e240001800442 */
[----:B0-----:R-:W-:Y:S05]  /*6020*/  @!P0 BRA `(.L_x_204) ;  /* 0xfffffffc00f08947 */ /* 0x001fea000383ffff */
[----:B------:R-:W-:Y:S05]  /*6030*/  BSYNC.RECONVERGENT B0 ;  /* 0x0000000000007941 */ /* 0x000fea0003800200 */
.L_x_203:
[----:B------:R-:W-:Y:S01]  /*6040*/  BSSY.RECONVERGENT B0, `(.L_x_205) ;  /* 0x0000005000007945 */ /* 0x000fe20003800200 */
.L_x_206:
[----:B------:R-:W0:Y:S02]  /*6050*/  LDS.64 R64, [R16+0x2f0] ;  /* 0x0002f00010407984 */ /* 0x000e240000000a00 */
[----:B0-----:R-:W-:-:S07]  /*6060*/  DADD R66, R86, R64 ;  /* 0x0000000056427229 */ /* 0x001fce0000000040 */
[----:B------:R-:W0:Y:S02]  /*6070*/  ATOMS.CAST.SPIN.64 P0, [R16+0x2f0], R64, R66 ;  /* 0x0002f0401000758d */ /* 0x000e240001800442 */
[----:B0-----:R-:W-:Y:S05]  /*6080*/  @!P0 BRA `(.L_x_206) ;  /* 0xfffffffc00f08947 */ /* 0x001fea000383ffff */
[----:B------:R-:W-:Y:S05]  /*6090*/  BSYNC.RECONVERGENT B0 ;  /* 0x0000000000007941 */ /* 0x000fea0003800200 */
.L_x_205:
[----:B------:R-:W-:Y:S01]  /*60a0*/  BSSY.RECONVERGENT B0, `(.L_x_207) ;  /* 0x0000005000007945 */ /* 0x000fe20003800200 */
.L_x_208:
[----:B------:R-:W0:Y:S02]  /*60b0*/  LDS.64 R64, [R16+0x2f8] ;  /* 0x0002f80010407984 */ /* 0x000e240000000a00 */
[----:B0-----:R-:W-:-:S07]  /*60c0*/  DADD R66, R88, R64 ;  /* 0x0000000058427229 */ /* 0x001fce0000000040 */
[----:B------:R-:W0:Y:S02]  /*60d0*/  ATOMS.CAST.SPIN.64 P0, [R16+0x2f8], R64, R66 ;  /* 0x0002f8401000758d */ /* 0x000e240001800442 */
[----:B0-----:R-:W-:Y:S05]  /*60e0*/  @!P0 BRA `(.L_x_208) ;  /* 0xfffffffc00f08947 */ /* 0x001fea000383ffff */
[----:B------:R-:W-:Y:S05]  /*60f0*/  BSYNC.RECONVERGENT B0 ;  /* 0x0000000000007941 */ /* 0x000fea0003800200 */
.L_x_207:
[----:B------:R-:W-:Y:S01]  /*6100*/  BSSY.RECONVERGENT B0, `(.L_x_209) ;  /* 0x0000005000007945 */ /* 0x000fe20003800200 */
.L_x_210:
[----:B------:R-:W0:Y:S02]  /*6110*/  LDS.64 R64, [R16+0x300] ;  /* 0x0003000010407984 */ /* 0x000e240000000a00 */
[----:B0-----:R-:W-:-:S07]  /*6120*/  DADD R66, R88, R64 ;  /* 0x0000000058427229 */ /* 0x001fce0000000040 */
[----:B------:R-:W0:Y:S02]  /*6130*/  ATOMS.CAST.SPIN.64 P0, [R16+0x300], R64, R66 ;  /* 0x000300401000758d */ /* 0x000e240001800442 */
[----:B0-----:R-:W-:Y:S05]  /*6140*/  @!P0 BRA `(.L_x_210) ;  /* 0xfffffffc00f08947 */ /* 0x001fea000383ffff */
[----:B------:R-:W-:Y:S05]  /*6150*/  BSYNC.RECONVERGENT B0 ;  /* 0x0000000000007941 */ /* 0x000fea0003800200 */
.L_x_209:
[----:B------:R-:W-:Y:S01]  /*6160*/  BSSY.RECONVERGENT B0, `(.L_x_211) ;  /* 0x0000005000007945 */ /* 0x000fe20003800200 */
.L_x_212:
[----:B------:R-:W0:Y:S02]  /*6170*/  LDS.64 R64, [R16+0x308] ;  /* 0x0003080010407984 */ /* 0x000e240000000a00 */
[----:B0-----:R-:W-:-:S07]  /*6180*/  DADD R66, R86, R64 ;  /* 0x0000000056427229 */ /* 0x001fce0000000040 */
[----:B------:R-:W0:Y:S02]  /*6190*/  ATOMS.CAST.SPIN.64 P0, [R16+0x308], R64, R66 ;  /* 0x000308401000758d */ /* 0x000e240001800442 */
[----:B0-----:R-:W-:Y:S05]  /*61a0*/  @!P0 BRA `(.L_x_212) ;  /* 0xfffffffc00f08947 */ /* 0x001fea000383ffff */
[----:B------:R-:W-:Y:S05]  /*61b0*/  BSYNC.RECONVERGENT B0 ;  /* 0x0000000000007941 */ /* 0x000fea0003800200 */
.L_x_211:
[----:B------:R-:W-:Y:S01]  /*61c0*/  BSSY.RECONVERGENT B0, `(.L_x_213) ;  /* 0x0000005000007945 */ /* 0x000fe20003800200 */
.L_x_214:
[----:B------:R-:W0:Y:S02]  /*61d0*/  LDS.64 R64, [R16+0x310] ;  /* 0x0003100010407984 */ /* 0x000e240000000a00 */
[----:B0-----:R-:W-:-:S07]  /*61e0*/  DADD R66, R86, R64 ;  /* 0x0000000056427229 */ /* 0x001fce0000000040 */
[----:B------:R-:W0:Y:S02]  /*61f0*/  ATOMS.CAST.SPIN.64 P0, [R16+0x310], R64, R66 ;  /* 0x000310401000758d */ /* 0x000e240001800442 */
[----:B0-----:R-:W-:Y:S05]  /*6200*/  @!P0 BRA `(.L_x_214) ;  /* 0xfffffffc00f08947 */ /* 0x001fea000383ffff */
[----:B------:R-:W-:Y:S05]  /*6210*/  BSYNC.RECONVERGENT B0 ;  /* 0x0000000000007941 */ /* 0x000fea0003800200 */
.L_x_213:
[C---:B------:R-:W-:Y:S01]  /*6220*/  FMUL R64, R15.reuse, R58 ;  /* 0x0000003a0f407220 */ /* 0x040fe20000400000 */
[----:B------:R-:W-:Y:S03]  /*6230*/  BSSY.RECONVERGENT B0, `(.L_x_215) ;  /* 0x0000008000007945 */ /* 0x000fe60003800200 */
[----:B------:R-:W-:-:S04]  /*6240*/  FFMA R64, R15, R59, R64 ;  /* 0x0000003b0f407223 */ /* 0x000fc80000000040 */
[----:B------:R-:W0:Y:S02]  /*6250*/  F2F.F64.F32 R90, R64 ;  /* 0x00000040005a7310 */ /* 0x000e240000201800 */
[----:B0-----:R-:W-:-:S11]  /*6260*/  DMUL R90, R104, R90 ;  /* 0x0000005a685a7228 */ /* 0x001fd60000000000 */
.L_x_216:
[----:B------:R-:W0:Y:S02]  /*6270*/  LDS.64 R64, [R16+0x318] ;  /* 0x0003180010407984 */ /* 0x000e240000000a00 */
[----:B0-----:R-:W-:-:S07]  /*6280*/  DADD R66, R90, R64 ;  /* 0x000000005a427229 */ /* 0x001fce0000000040 */
[----:B------:R-:W0:Y:S02]  /*6290*/  ATOMS.CAST.SPIN.64 P0, [R16+0x318], R64, R66 ;  /* 0x000318401000758d */ /* 0x000e240001800442 */
[----:B0-----:R-:W-:Y:S05]  /*62a0*/  @!P0 BRA `(.L_x_216) ;  /* 0xfffffffc00f08947 */ /* 0x001fea000383ffff */
[----:B------:R-:W-:Y:S05]  /*62b0*/  BSYNC.RECONVERGENT B0 ;  /* 0x0000000000007941 */ /* 0x000fea0003800200 */
.L_x_215:
[----:B------:R-:W-:Y:S01]  /*62c0*/  BSSY.RECONVERGENT B0, `(.L_x_217) ;  /* 0x0000005000007945 */ /* 0x000fe20003800200 */
.L_x_218:
[----:B------:R-:W0:Y:S02]  /*62d0*/  LDS.64 R64, [R16+0x320] ;  /* 0x0003200010407984 */ /* 0x000e240000000a00 */
[----:B0-----:R-:W-:-:S07]  /*62e0*/  DADD R66, R90, R64 ;  /* 0x000000005a427229 */ /* 0x001fce0000000040 */
[----:B------:R-:W0:Y:S02]  /*62f0*/  ATOMS.CAST.SPIN.64 P0, [R16+0x320], R64, R66 ;  /* 0x000320401000758d */ /* 0x000e240001800442 */
[----:B0-----:R-:W-:Y:S05]  /*6300*/  @!P0 BRA `(.L_x_218) ;  /* 0xfffffffc00f08947 */ /* 0x001fea000383ffff */
[----:B------:R-:W-:Y:S05]  /*6310*/  BSYNC.RECONVERGENT B0 ;  /* 0x0000000000007941 */ /* 0x000fea0003800200 */
.L_x_217:
[----:B------:R-:W-:Y:S01]  /*6320*/  BSSY.RECONVERGENT B0, `(.L_x_219) ;  /* 0x0000005000007945 */ /* 0x000fe20003800200 */
.L_x_220:
[----:B------:R-:W0:Y:S02]  /*6330*/  LDS.64 R64, [R16+0x328] ;  /* 0x0003280010407984 */ /* 0x000e240000000a00 */
[----:B0-----:R-:W-:-:S07]  /*6340*/  DADD R66, R88, R64 ;  /* 0x0000000058427229 */ /* 0x001fce0000000040 */
[----:B------:R-:W0:Y:S02]  /*6350*/  ATOMS.CAST.SPIN.64 P0, [R16+0x328], R64, R66 ;  /* 0x000328401000758d */ /* 0x000e240001800442 */
[----:B0-----:R-:W-:Y:S05]  /*6360*/  @!P0 BRA `(.L_x_220) ;  /* 0xfffffffc00f08947 */ /* 0x001fea000383ffff */
[----:B------:R-:W-:Y:S05]  /*6370*/  BSYNC.RECONVERGENT B0 ;  /* 0x0000000000007941 */ /* 0x000fea0003800200 */
.L_x_219:
[----:B------:R-:W-:Y:S01]  /*6380*/  BSSY.RECONVERGENT B0, `(.L_x_221) ;  /* 0x0000005000007945 */ /* 0x000fe20003800200 */
.L_x_222:
[----:B------:R-:W0:Y:S02]  /*6390*/  LDS.64 R64, [R16+0x330] ;  /* 0x0003300010407984 */ /* 0x000e240000000a00 */
[----:B0-----:R-:W-:-:S07]  /*63a0*/  DADD R66, R88, R64 ;  /* 0x0000000058427229 */ /* 0x001fce0000000040 */
[----:B------:R-:W0:Y:S02]  /*63b0*/  ATOMS.CAST.SPIN.64 P0, [R16+0x330], R64, R66 ;  /* 0x000330401000758d */ /* 0x000e240001800442 */
[----:B0-----:R-:W-:Y:S05]  /*63c0*/  @!P0 BRA `(.L_x_222) ;  /* 0xfffffffc00f08947 */ /* 0x001fea000383ffff */
[----:B------:R-:W-:Y:S05]  /*63d0*/  BSYNC.RECONVERGENT B0 ;  /* 0x0000000000007941 */ /* 0x000fea0003800200 */
.L_x_221:
[----:B------:R-:W-:Y:S01]  /*63e0*/  BSSY.RECONVERGENT B0, `(.L_x_223) ;  /* 0x0000005000007945 */ /* 0x000fe20003800200 */
.L_x_224:
[----:B------:R-:W0:Y:S02]  /*63f0*/  LDS.64 R64, [R16+0x338] ;  /* 0x0003380010407984 */ /* 0x000e240000000a00 */
[----:B0-----:R-:W-:-:S07]  /*6400*/  DADD R66, R86, R64 ;  /* 0x0000000056427229 */ /* 0x001fce0000000040 */
[----:B------:R-:W0:Y:S02]  /*6410*/  ATOMS.CAST.SPIN.64 P0, [R16+0x338], R64, R66 ;  /* 0x000338401000758d */ /* 0x000e240001800442 */
[----:B0-----:R-:W-:Y:S05]  /*6420*/  @!P0 BRA `(.L_x_224) ;  /* 0xfffffffc00f08947 */ /* 0x001fea000383ffff */
[----:B------:R-:W-:Y:S05]  /*6430*/  BSYNC.RECONVERGENT B0 ;  /* 0x0000000000007941 */ /* 0x000fea0003800200 */
.L_x_223:
[----:B------:R-:W-:Y:S01]  /*6440*/  BSSY.RECONVERGENT B0, `(.L_x_225) ;  /* 0x0000005000007945 */ /* 0x000fe20003800200 */
.L_x_226:
[----:B------:R-:W0:Y:S02]  /*6450*/  LDS.64 R64, [R16+0x340] ;  /* 0x0003400010407984 */ /* 0x000e240000000a00 */
[----:B0-----:R-:W-:-:S07]  /*6460*/  DADD R66, R86, R64 ;  /* 0x0000000056427229 */ /* 0x001fce0000000040 */
[----:B------:R-:W0:Y:S02]  /*6470*/  ATOMS.CAST.SPIN.64 P0, [R16+0x340], R64, R66 ;  /* 0x000340401000758d */ /* 0x000e240001800442 */
[----:B0-----:R-:W-:Y:S05]  /*6480*/  @!P0 BRA `(.L_x_226) ;  /* 0xfffffffc00f08947 */ /* 0x001fea000383ffff */
[----:B------:R-:W-:Y:S05]  /*6490*/  BSYNC.RECONVERGENT B0 ;  /* 0x0000000000007941 */ /* 0x000fea0003800200 */
.L_x_225:
[----:B------:R-:W-:Y:S01]  /*64a0*/  BSSY.RECONVERGENT B0, `(.L_x_227) ;  /* 0x0000005000007945 */ /* 0x000fe20003800200 */
.L_x_228:
[----:B------:R-:W0:Y:S02]  /*64b0*/  LDS.64 R64, [R16+0x348] ;  /* 0x0003480010407984 */ /* 0x000e240000000a00 */
[----:B0-----:R-:W-:-:S07]  /*64c0*/  DADD R66, R90, R64 ;  /* 0x000000005a427229 */ /* 0x001fce0000000040 */
[----:B------:R-:W0:Y:S02]  /*64d0*/  ATOMS.CAST.SPIN.64 P0, [R16+0x348], R64, R66 ;  /* 0x000348401000758d */ /* 0x000e240001800442 */
[----:B0-----:R-:W-:Y:S05]  /*64e0*/  @!P0 BRA `(.L_x_228) ;  /* 0xfffffffc00f08947 */ /* 0x001fea000383ffff */
[----:B------:R-:W-:Y:S05]  /*64f0*/  BSYNC.RECONVERGENT B0 ;  /* 0x0000000000007941 */ /* 0x000fea0003800200 */
.L_x_227:
[----:B------:R-:W-:Y:S01]  /*6500*/  BSSY.RECONVERGENT B0, `(.L_x_229) ;  /* 0x0000005000007945 */ /* 0x000fe20003800200 */
.L_x_230:
[----:B------:R-:W0:Y:S02]  /*6510*/  LDS.64 R64, [R16+0x350] ;  /* 0x0003500010407984 */ /* 0x000e240000000a00 */
[----:B0-----:R-:W-:-:S07]  /*6520*/  DADD R66, R90, R64 ;  /* 0x000000005a427229 */ /* 0x001fce0000000040 */
[----:B------:R-:W0:Y:S02]  /*6530*/  ATOMS.CAST.SPIN.64 P0, [R16+0x350], R64, R66 ;  /* 0x000350401000758d */ /* 0x000e240001800442 */
[----:B0-----:R-:W-:Y:S05]  /*6540*/  @!P0 BRA `(.L_x_230) ;  /* 0xfffffffc00f08947 */ /* 0x001fea000383ffff */
[----:B------:R-:W-:Y:S05]  /*6550*/  BSYNC.RECONVERGENT B0 ;  /* 0x0000000000007941 */ /* 0x000fea0003800200 */
.L_x_229:
[----:B------:R-:W-:Y:S01]  /*6560*/  BSSY.RECONVERGENT B0, `(.L_x_231) ;  /* 0x0000005000007945 */ /* 0x000fe20003800200 */
.L_x_232:
[----:B------:R-:W0:Y:S02]  /*6570*/  LDS.64 R64, [R16+0x358] ;  /* 0x0003580010407984 */ /* 0x000e240000000a00 */
[----:B0-----:R-:W-:-:S07]  /*6580*/  DADD R66, R90, R64 ;  /* 0x000000005a427229 */ /* 0x001fce0000000040 */
[----:B------:R-:W0:Y:S02]  /*6590*/  ATOMS.CAST.SPIN.64 P0, [R16+0x358], R64, R66 ;  /* 0x000358401000758d */ /* 0x000e240001800442 */
[----:B0-----:R-:W-:Y:S05]  /*65a0*/  @!P0 BRA `(.L_x_232) ;  /* 0xfffffffc00f08947 */ /* 0x001fea000383ffff */
[----:B------:R-:W-:Y:S05]  /*65b0*/  BSYNC.RECONVERGENT B0 ;  /* 0x0000000000007941 */ /* 0x000fea0003800200 */
.L_x_231:
[----:B------:R-:W-:Y:S01]  /*65c0*/  BSSY.RECONVERGENT B0, `(.L_x_233) ;  /* 0x0000005000007945 */ /* 0x000fe20003800200 */
.L_x_234:
[----:B------:R-:W0:Y:S02]  /*65d0*/  LDS.64 R64, [R16+0x360] ;  /* 0x0003600010407984 */ /* 0x000e240000000a00 */
[----:B0-----:R-:W-:-:S07]  /*65e0*/  DADD R66, R90, R64 ;  /* 0x000000005a427229 */ /* 0x001fce0000000040 */
[----:B------:R-:W0:Y:S02]  /*65f0*/  ATOMS.CAST.SPIN.64 P0, [R16+0x360], R64, R66 ;  /* 0x000360401000758d */ /* 0x000e240001800442 */
[----:B0-----:R-:W-:Y:S05]  /*6600*/  @!P0 BRA `(.L_x_234) ;  /* 0xfffffffc00f08947 */ /* 0x001fea000383ffff */
[----:B------:R-:W-:Y:S05]  /*6610*/  BSYNC.RECONVERGENT B0 ;  /* 0x0000000000007941 */ /* 0x000fea0003800200 */
.L_x_233:
[C---:B------:R-:W-:Y:S01]  /*6620*/  FMUL R88, R15.reuse, R9 ;  /* 0x000000090f587220 */ /* 0x040fe20000400000 */
[----:B------:R-:W-:Y:S01]  /*6630*/  FMUL R89, R15, R7 ;  /* 0x000000070f597220 */ /* 0x000fe20000400000 */
[C---:B------:R-:W-:Y:S01]  /*6640*/  FMUL R87, R14.reuse, R19 ;  /* 0x000000130e577220 */ /* 0x040fe20000400000 */
[----:B------:R-:W-:Y:S01]  /*6650*/  FMUL R86, R13, R21 ;  /* 0x000000150d567220 */ /* 0x000fe20000400000 */
[----:B------:R-:W-:Y:S01]  /*6660*/  FMUL R64, R15, R88 ;  /* 0x000000580f407220 */ /* 0x000fe20000400000 */
[----:B------:R-:W-:Y:S01]  /*6670*/  FMUL R85, R14, R85 ;  /* 0x000000550e557220 */ /* 0x000fe20000400000 */
[----:B------:R-:W-:Y:S01]  /*6680*/  FMUL R84, R13, R84 ;  /* 0x000000540d547220 */ /* 0x000fe20000400000 */
[----:B------:R-:W-:Y:S01]  /*6690*/  BSSY.RECONVERGENT B0, `(.L_x_235) ;  /* 0x000000d000007945 */ /* 0x000fe20003800200 */
[----:B------:R-:W-:-:S04]  /*66a0*/  FFMA R109, R15, R89, R64 ;  /* 0x000000590f6d7223 */ /* 0x000fc80000000040 */
[----:B------:R-:W-:-:S04]  /*66b0*/  FFMA R65, R15, R87, R109 ;  /* 0x000000570f417223 */ /* 0x000fc8000000006d */
[----:B------:R-:W-:-:S04]  /*66c0*/  FFMA R64, R15, R86, R65 ;  /* 0x000000560f407223 */ /* 0x000fc80000000041 */
[----:B------:R-:W-:-:S04]  /*66d0*/  FFMA R65, R15, R85, R64 ;  /* 0x000000550f417223 */ /* 0x000fc80000000040 */
[----:B------:R-:W-:-:S04]  /*66e0*/  FFMA R65, R15, R84, R65 ;  /* 0x000000540f417223 */ /* 0x000fc80000000041 */
[----:B------:R-:W-:-:S04]  /*66f0*/  FFMA R65, R14, R57, R65 ;  /* 0x000000390e417223 */ /* 0x000fc80000000041 */
[----:B------:R-:W0:Y:S02]  /*6700*/  F2F.F64.F32 R134, R65 ;  /* 0x0000004100867310 */ /* 0x000e240000201800 */
[----:B0-----:R-:W-:-:S11]  /*6710*/  DMUL R134, R104, R134 ;  /* 0x0000008668867228 */ /* 0x001fd60000000000 */
.L_x_236:
[----:B------:R-:W0:Y:S02]  /*6720*/  LDS.64 R64, [R16+0x368] ;  /* 0x0003680010407984 */ /* 0x000e240000000a00 */
[----:B0-----:R-:W-:-:S07]  /*6730*/  DADD R66, R134, R64 ;  /* 0x0000000086427229 */ /* 0x001fce0000000040 */
[----:B------:R-:W0:Y:S02]  /*6740*/  ATOMS.CAST.SPIN.64 P0, [R16+0x368], R64, R66 ;  /* 0x000368401000758d */ /* 0x000e240001800442 */
[----:B0-----:R-:W-:Y:S05]  /*6750*/  @!P0 BRA `(.L_x_236) ;  /* 0xfffffffc00f08947 */ /* 0x001fea000383ffff */
[----:B------:R-:W-:Y:S05]  /*6760*/  BSYNC.RECONVERGENT B0 ;  /* 0x0000000000007941 */ /* 0x000fea0003800200 */
.L_x_235:
[C---:B------:R-:W-:Y:S01]  /*6770*/  FMUL R92, R14.reuse, R8 ;  /* 0x000000080e5c7220 */ /* 0x040fe20000400000 */
[C---:B------:R-:W-:Y:S01]  /*6780*/  FMUL R91, R14.reuse, R11 ;  /* 0x0000000b0e5b7220 */ /* 0x040fe20000400000 */
[C---:B------:R-:W-:Y:S01]  /*6790*/  FMUL R90, R14.reuse, R17 ;  /* 0x000000110e5a7220 */ /* 0x040fe20000400000 */
[C---:B------:R-:W-:Y:S01]  /*67a0*/  FMUL R65, R14.reuse, R18 ;  /* 0x000000120e417220 */ /* 0x040fe20000400000 */
[C---:B------:R-:W-:Y:S01]  /*67b0*/  FMUL R111, R14.reuse, R92 ;  /* 0x0000005c0e6f7220 */ /* 0x040fe20000400000 */
[----:B------:R-:W-:Y:S03]  /*67c0*/  BSSY.RECONVERGENT B0, `(.L_x_237) ;  /* 0x000000d000007945 */ /* 0x000fe60003800200 */
        /* <DEDUP_REMOVED lines=8> */
.L_x_238:
[----:B------:R-:W0:Y:S02]  /*6850*/  LDS.64 R64, [R16+0x370] ;  /* 0x0003700010407984 */ /* 0x000e240000000a00 */
[----:B0-----:R-:W-:-:S07]  /*6860*/  DADD R66, R132, R64 ;  /* 0x0000000084427229 */ /* 0x001fce0000000040 */
[----:B------:R-:W0:Y:S02]  /*6870*/  ATOMS.CAST.SPIN.64 P0, [R16+0x370], R64, R66 ;  /* 0x000370401000758d */ /* 0x000e240001800442 */
[----:B0-----:R-:W-:Y:S05]  /*6880*/  @!P0 BRA `(.L_x_238) ;  /* 0xfffffffc00f08947 */ /* 0x001fea000383ffff */
[----:B------:R-:W-:Y:S05]  /*6890*/  BSYNC.RECONVERGENT B0 ;  /* 0x0000000000007941 */ /* 0x000fea0003800200 */
.L_x_237:
[----:B------:R-:W-:Y:S01]  /*68a0*/  BSSY.RECONVERGENT B0, `(.L_x_239) ;  /* 0x0000005000007945 */ /* 0x000fe20003800200 */
.L_x_240:
[----:B------:R-:W0:Y:S02]  /*68b0*/  LDS.64 R64, [R16+0x378] ;  /* 0x0003780010407984 */ /* 0x000e240000000a00 */
[----:B0-----:R-:W-:-:S07]  /*68c0*/  DADD R66, R130, R64 ;  /* 0x0000000082427229 */ /* 0x001fce0000000040 */
[----:B------:R-:W0:Y:S02]  /*68d0*/  ATOMS.CAST.SPIN.64 P0, [R16+0x378], R64, R66 ;  /* 0x000378401000758d */ /* 0x000e240001800442 */
[----:B0-----:R-:W-:Y:S05]  /*68e0*/  @!P0 BRA `(.L_x_240) ;  /* 0xfffffffc00f08947 */ /* 0x001fea000383ffff */
[----:B------:R-:W-:Y:S05]  /*68f0*/  BSYNC.RECONVERGENT B0 ;  /* 0x0000000000007941 */ /* 0x000fea0003800200 */
.L_x_239:
[----:B------:R-:W-:Y:S01]  /*6900*/  BSSY.RECONVERGENT B0, `(.L_x_241) ;  /* 0x0000005000007945 */ /* 0x000fe20003800200 */
.L_x_242:
[----:B------:R-:W0:Y:S02]  /*6910*/  LDS.64 R64, [R16+0x380] ;  /* 0x0003800010407984 */ /* 0x000e240000000a00 */
[----:B0-----:R-:W-:-:S07]  /*6920*/  DADD R66, R128, R64 ;  /* 0x0000000080427229 */ /* 0x001fce0000000040 */
[----:B------:R-:W0:Y:S02]  /*6930*/  ATOMS.CAST.SPIN.64 P0, [R16+0x380], R64, R66 ;  /* 0x000380401000758d */ /* 0x000e240001800442 */
[----:B0-----:R-:W-:Y:S05]  /*6940*/  @!P0 BRA `(.L_x_242) ;  /* 0xfffffffc00f08947 */ /* 0x001fea000383ffff */
[----:B------:R-:W-:Y:S05]  /*6950*/  BSYNC.RECONVERGENT B0 ;  /* 0x0000000000007941 */ /* 0x000fea0003800200 */
.L_x_241:
[----:B------:R-:W-:Y:S01]  /*6960*/  BSSY.RECONVERGENT B0, `(.L_x_243) ;  /* 0x0000005000007945 */ /* 0x000fe20003800200 */
.L_x_244:
[----:B------:R-:W0:Y:S02]  /*6970*/  LDS.64 R64, [R16+0x388] ;  /* 0x0003880010407984 */ /* 0x000e240000000a00 */
[----:B0-----:R-:W-:-:S07]  /*6980*/  DADD R66, R126, R64 ;  /* 0x000000007e427229 */ /* 0x001fce0000000040 */
[----:B------:R-:W0:Y:S02]  /*6990*/  ATOMS.CAST.SPIN.64 P0, [R16+0x388], R64, R66 ;  /* 0x000388401000758d */ /* 0x000e240001800442 */
[----:B0-----:R-:W-:Y:S05]  /*69a0*/  @!P0 BRA `(.L_x_244) ;  /* 0xfffffffc00f08947 */ /* 0x001fea000383ffff */
[----:B------:R-:W-:Y:S05]  /*69b0*/  BSYNC.RECONVERGENT B0 ;  /* 0x0000000000007941 */ /* 0x000fea0003800200 */
.L_x_243:
[C---:B------:R-:W-:Y:S01]  /*69c0*/  FMUL R95, R13.reuse, R10 ;  /* 0x0000000a0d5f7220 */ /* 0x040fe20000400000 */
[C---:B------:R-:W-:Y:S01]  /*69d0*/  FMUL R94, R13.reuse, R12 ;  /* 0x0000000c0d5e7220 */ /* 0x040fe20000400000 */
[----:B------:R-:W-:Y:S01]  /*69e0*/  FMUL R93, R14, R20 ;  /* 0x000000140e5d7220 */ /* 0x000fe20000400000 */
[----:B------:R-:W-:Y:S01]  /*69f0*/  BSSY.RECONVERGENT B0, `(.L_x_245) ;  /* 0x000000e000007945 */ /* 0x000fe20003800200 */
[----:B------:R-:W-:-:S04]  /*6a00*/  FMUL R64, R13, R95 ;  /* 0x0000005f0d407220 */ /* 0x000fc80000400000 */
        /* <DEDUP_REMOVED lines=8> */
.L_x_246:
[----:B------:R-:W0:Y:S02]  /*6a90*/  LDS.64 R64, [R16+0x390] ;  /* 0x0003900010407984 */ /* 0x000e240000000a00 */
[----:B0-----:R-:W-:-:S07]  /*6aa0*/  DADD R66, R114, R64 ;  /* 0x0000000072427229 */ /* 0x001fce0000000040 */
[----:B------:R-:W0:Y:S02]  /*6ab0*/  ATOMS.CAST.SPIN.64 P0, [R16+0x390], R64, R66 ;  /* 0x000390401000758d */ /* 0x000e240001800442 */
[----:B0-----:R-:W-:Y:S05]  /*6ac0*/  @!P0 BRA `(.L_x_246) ;  /* 0xfffffffc00f08947 */ /* 0x001fea000383ffff */
[----:B------:R-:W-:Y:S05]  /*6ad0*/  BSYNC.RECONVERGENT B0 ;  /* 0x0000000000007941 */ /* 0x000fea0003800200 */
.L_x_245:
[----:B------:R-:W-:Y:S01]  /*6ae0*/  BSSY.RECONVERGENT B0, `(.L_x_247) ;  /* 0x0000005000007945 */ /* 0x000fe20003800200 */
.L_x_248:
[----:B------:R-:W0:Y:S02]  /*6af0*/  LDS.64 R64, [R16+0x398] ;  /* 0x0003980010407984 */ /* 0x000e240000000a00 */
[----:B0-----:R-:W-:-:S07]  /*6b00*/  DADD R66, R122, R64 ;  /* 0x000000007a427229 */ /* 0x001fce0000000040 */
[----:B------:R-:W0:Y:S02]  /*6b10*/  ATOMS.CAST.SPIN.64 P0, [R16+0x398], R64, R66 ;  /* 0x000398401000758d */ /* 0x000e240001800442 */
[----:B0-----:R-:W-:Y:S05]  /*6b20*/  @!P0 BRA `(.L_x_248) ;  /* 0xfffffffc00f08947 */ /* 0x001fea000383ffff */
[----:B------:R-:W-:Y:S05]  /*6b30*/  BSYNC.RECONVERGENT B0 ;  /* 0x0000000000007941 */ /* 0x000fea0003800200 */
.L_x_247:
[----:B------:R-:W-:Y:S01]  /*6b40*/  BSSY.RECONVERGENT B0, `(.L_x_249) ;  /* 0x0000005000007945 */ /* 0x000fe20003800200 */
.L_x_250:
[----:B------:R-:W0:Y:S02]  /*6b50*/  LDS.64 R64, [R16+0x3a0] ;  /* 0x0003a00010407984 */ /* 0x000e240000000a00 */
[----:B0-----:R-:W-:-:S07]  /*6b60*/  DADD R66, R130, R64 ;  /* 0x0000000082427229 */ /* 0x001fce0000000040 */
[----:B------:R-:W0:Y:S02]  /*6b70*/  ATOMS.CAST.SPIN.64 P0, [R16+0x3a0], R64, R66 ;  /* 0x0003a0401000758d */ /* 0x000e240001800442 */
[----:B0-----:R-:W-:Y:S05]  /*6b80*/  @!P0 BRA `(.L_x_250) ;  /* 0xfffffffc00f08947 */ /* 0x001fea000383ffff */
[----:B------:R-:W-:Y:S05]  /*6b90*/  BSYNC.RECONVERGENT B0 ;  /* 0x0000000000007941 */ /* 0x000fea0003800200 */
.L_x_249:
[----:B------:R-:W-:Y:S01]  /*6ba0*/  BSSY.RECONVERGENT B0, `(.L_x_251) ;  /* 0x0000005000007945 */ /* 0x000fe20003800200 */
.L_x_252:
[----:B------:R-:W0:Y:S02]  /*6bb0*/  LDS.64 R64, [R16+0x3a8] ;  /* 0x0003a80010407984 */ /* 0x000e240000000a00 */
[----:B0-----:R-:W-:-:S07]  /*6bc0*/  DADD R66, R130, R64 ;  /* 0x0000000082427229 */ /* 0x001fce0000000040 */
[----:B------:R-:W0:Y:S02]  /*6bd0*/  ATOMS.CAST.SPIN.64 P0, [R16+0x3a8], R64, R66 ;  /* 0x0003a8401000758d */ /* 0x000e240001800442 */
[----:B0-----:R-:W-:Y:S05]  /*6be0*/  @!P0 BRA `(.L_x_252) ;  /* 0xfffffffc00f08947 */ /* 0x001fea000383ffff */
[----:B------:R-:W-:Y:S05]  /*6bf0*/  BSYNC.RECONVERGENT B0 ;  /* 0x0000000000007941 */ /* 0x000fea0003800200 */
.L_x_251:
[----:B------:R-:W-:Y:S01]  /*6c00*/  BSSY.RECONVERGENT B0, `(.L_x_253) ;  /* 0x0000005000007945 */ /* 0x000fe20003800200 */
.L_x_254:
[----:B------:R-:W0:Y:S02]  /*6c10*/  LDS.64 R64, [R16+0x3b0] ;  /* 0x0003b00010407984 */ /* 0x000e240000000a00 */
[----:B0-----:R-:W-:-:S07]  /*6c20*/  DADD R66, R128, R64 ;  /* 0x0000000080427229 */ /* 0x001fce0000000040 */
[----:B------:R-:W0:Y:S02]  /*6c30*/  ATOMS.CAST.SPIN.64 P0, [R16+0x3b0], R64, R66 ;  /* 0x0003b0401000758d */ /* 0x000e240001800442 */
[----:B0-----:R-:W-:Y:S05]  /*6c40*/  @!P0 BRA `(.L_x_254) ;  /* 0xfffffffc00f08947 */ /* 0x001fea000383ffff */
[----:B------:R-:W-:Y:S05]  /*6c50*/  BSYNC.RECONVERGENT B0 ;  /* 0x0000000000007941 */ /* 0x000fea0003800200 */
.L_x_253:
[----:B------:R-:W-:Y:S01]  /*6c60*/  BSSY.RECONVERGENT B0, `(.L_x_255) ;  /* 0x0000005000007945 */ /* 0x000fe20003800200 */
.L_x_256:
[----:B------:R-:W0:Y:S02]  /*6c70*/  LDS.64 R64, [R16+0x3b8] ;  /* 0x0003b80010407984 */ /* 0x000e240000000a00 */
[----:B0-----:R-:W-:-:S07]  /*6c80*/  DADD R66, R128, R64 ;  /* 0x0000000080427229 */ /* 0x001fce0000000040 */
[----:B------:R-:W0:Y:S02]  /*6c90*/  ATOMS.CAST.SPIN.64 P0, [R16+0x3b8], R64, R66 ;  /* 0x0003b8401000758d */ /* 0x000e240001800442 */
[----:B0-----:R-:W-:Y:S05]  /*6ca0*/  @!P0 BRA `(.L_x_256) ;  /* 0xfffffffc00f08947 */ /* 0x001fea000383ffff */
[----:B------:R-:W-:Y:S05]  /*6cb0*/  BSYNC.RECONVERGENT B0 ;  /* 0x0000000000007941 */ /* 0x000fea0003800200 */
.L_x_255:
[----:B------:R-:W-:Y:S01]  /*6cc0*/  BSSY.RECONVERGENT B0, `(.L_x_257) ;  /* 0x0000005000007945 */ /* 0x000fe20003800200 */
.L_x_258:
[----:B------:R-:W0:Y:S02]  /*6cd0*/  LDS.64 R64, [R16+0x3c0] ;  /* 0x0003c00010407984 */ /* 0x000e240000000a00 */
[----:B0-----:R-:W-:-:S07]  /*6ce0*/  DADD R66, R126, R64 ;  /* 0x000000007e427229 */ /* 0x001fce0000000040 */
[----:B------:R-:W0:Y:S02]  /*6cf0*/  ATOMS.CAST.SPIN.64 P0, [R16+0x3c0], R64, R66 ;  /* 0x0003c0401000758d */ /* 0x000e240001800442 */
[----:B0-----:R-:W-:Y:S05]  /*6d00*/  @!P0 BRA `(.L_x_258) ;  /* 0xfffffffc00f08947 */ /* 0x001fea000383ffff */
[----:B------:R-:W-:Y:S05]  /*6d10*/  BSYNC.RECONVERGENT B0 ;  /* 0x0000000000007941 */ /* 0x000fea0003800200 */
.L_x_257:
[----:B------:R-:W-:Y:S01]  /*6d20*/  BSSY.RECONVERGENT B0, `(.L_x_259) ;  /* 0x0000005000007945 */ /* 0x000fe20003800200 */
.L_x_260:
[----:B------:R-:W0:Y:S02]  /*6d30*/  LDS.64 R64, [R16+0x3c8] ;  /* 0x0003c80010407984 */ /* 0x000e240000000a00 */
[----:B0-----:R-:W-:-:S07]  /*6d40*/  DADD R66, R126, R64 ;  /* 0x000000007e427229 */ /* 0x001fce0000000040 */
[----:B------:R-:W0:Y:S02]  /*6d50*/  ATOMS.CAST.SPIN.64 P0, [R16+0x3c8], R64, R66 ;  /* 0x0003c8401000758d */ /* 0x000e240001800442 */
[----:B0-----:R-:W-:Y:S05]  /*6d60*/  @!P0 BRA `(.L_x_260) ;  /* 0xfffffffc00f08947 */ /* 0x001fea000383ffff */
[----:B------:R-:W-:Y:S05]  /*6d70*/  BSYNC.RECONVERGENT B0 ;  /* 0x0000000000007941 */ /* 0x000fea0003800200 */
.L_x_259:
[----:B------:R-:W-:Y:S01]  /*6d80*/  BSSY.RECONVERGENT B0, `(.L_x_261) ;  /* 0x0000005000007945 */ /* 0x000fe20003800200 */
.L_x_262:
[----:B------:R-:W0:Y:S02]  /*6d90*/  LDS.64 R64, [R16+0x3d0] ;  /* 0x0003d00010407984 */ /* 0x000e240000000a00 */
[----:B0-----:R-:W-:-:S07]  /*6da0*/  DADD R66, R120, R64 ;  /* 0x0000000078427229 */ /* 0x001fce0000000040 */
[----:B------:R-:W0:Y:S02]  /*6db0*/  ATOMS.CAST.SPIN.64 P0, [R16+0x3d0], R64, R66 ;  /* 0x0003d0401000758d */ /* 0x000e240001800442 */
[----:B0-----:R-:W-:Y:S05]  /*6dc0*/  @!P0 BRA `(.L_x_262) ;  /* 0xfffffffc00f08947 */ /* 0x001fea000383ffff */
[----:B------:R-:W-:Y:S05]  /*6dd0*/  BSYNC.RECONVERGENT B0 ;  /* 0x0000000000007941 */ /* 0x000fea0003800200 */
.L_x_261:
[----:B------:R-:W-:Y:S01]  /*6de0*/  BSSY.RECONVERGENT B0, `(.L_x_263) ;  /* 0x0000005000007945 */ /* 0x000fe20003800200 */
.L_x_264:
[----:B------:R-:W0:Y:S02]  /*6df0*/  LDS.64 R64, [R16+0x3d8] ;  /* 0x0003d80010407984 */ /* 0x000e240000000a00 */
[----:B0-----:R-:W-:-:S07]  /*6e00*/  DADD R66, R122, R64 ;  /* 0x000000007a427229 */ /* 0x001fce0000000040 */
[----:B------:R-:W0:Y:S02]  /*6e10*/  ATOMS.CAST.SPIN.64 P0, [R16+0x3d8], R64, R66 ;  /* 0x0003d8401000758d */ /* 0x000e240001800442 */
[----:B0-----:R-:W-:Y:S05]  /*6e20*/  @!P0 BRA `(.L_x_264) ;  /* 0xfffffffc00f08947 */ /* 0x001fea000383ffff */
[----:B------:R-:W-:Y:S05]  /*6e30*/  BSYNC.RECONVERGENT B0 ;  /* 0x0000000000007941 */ /* 0x000fea0003800200 */
.L_x_263:
[----:B------:R-:W-:Y:S01]  /*6e40*/  BSSY.RECONVERGENT B0, `(.L_x_265) ;  /* 0x0000005000007945 */ /* 0x000fe20003800200 */
.L_x_266:
[----:B------:R-:W0:Y:S02]  /*6e50*/  LDS.64 R64, [R16+0x3e0] ;  /* 0x0003e00010407984 */ /* 0x000e240000000a00 */
[----:B0-----:R-:W-:-:S07]  /*6e60*/  DADD R66, R122, R64 ;  /* 0x000000007a427229 */ /* 0x001fce0000000040 */
[----:B------:R-:W0:Y:S02]  /*6e70*/  ATOMS.CAST.SPIN.64 P0, [R16+0x3e0], R64, R66 ;  /* 0x0003e0401000758d */ /* 0x000e240001800442 */
[----:B0-----:R-:W-:Y:S05]  /*6e80*/  @!P0 BRA `(.L_x_266) ;  /* 0xfffffffc00f08947 */ /* 0x001fea000383ffff */
[----:B------:R-:W-:Y:S05]  /*6e90*/  BSYNC.RECONVERGENT B0 ;  /* 0x0000000000007941 */ /* 0x000fea0003800200 */
.L_x_265:
[----:B------:R-:W-:Y:S01]  /*6ea0*/  BSSY.RECONVERGENT B0, `(.L_x_267) ;  /* 0x0000005000007945 */ /* 0x000fe20003800200 */
.L_x_268:
[----:B------:R-:W0:Y:S02]  /*6eb0*/  LDS.64 R64, [R16+0x3e8] ;  /* 0x0003e80010407984 */ /* 0x000e240000000a00 */
[----:B0-----:R-:W-:-:S07]  /*6ec0*/  DADD R66, R118, R64 ;  /* 0x0000000076427229 */ /* 0x001fce0000000040 */
[----:B------:R-:W0:Y:S02]  /*6ed0*/  ATOMS.CAST.SPIN.64 P0, [R16+0x3e8], R64, R66 ;  /* 0x0003e8401000758d */ /* 0x000e240001800442 */
[----:B0-----:R-:W-:Y:S05]  /*6ee0*/  @!P0 BRA `(.L_x_268) ;  /* 0xfffffffc00f08947 */ /* 0x001fea000383ffff */
[----:B------:R-:W-:Y:S05]  /*6ef0*/  BSYNC.RECONVERGENT B0 ;  /* 0x0000000000007941 */ /* 0x000fea0003800200 */
.L_x_267:
[----:B------:R-:W-:Y:S01]  /*6f00*/  BSSY.RECONVERGENT B0, `(.L_x_269) ;  /* 0x0000005000007945 */ /* 0x000fe20003800200 */
.L_x_270:
[----:B------:R-:W0:Y:S02]  /*6f10*/  LDS.64 R64, [R16+0x3f0] ;  /* 0x0003f00010407984 */ /* 0x000e240000000a00 */
[----:B0-----:R-:W-:-:S07]  /*6f20*/  DADD R66, R134, R64 ;  /* 0x0000000086427229 */ /* 0x001fce0000000040 */
[----:B------:R-:W0:Y:S02]  /*6f30*/  ATOMS.CAST.SPIN.64 P0, [R16+0x3f0], R64, R66 ;  /* 0x0003f0401000758d */ /* 0x000e240001800442 */
[----:B0-----:R-:W-:Y:S05]  /*6f40*/  @!P0 BRA `(.L_x_270) ;  /* 0xfffffffc00f08947 */ /* 0x001fea000383ffff */
[----:B------:R-:W-:Y:S05]  /*6f50*/  BSYNC.RECONVERGENT B0 ;  /* 0x0000000000007941 */ /* 0x000fea0003800200 */
.L_x_269:
[----:B------:R-:W-:Y:S01]  /*6f60*/  BSSY.RECONVERGENT B0, `(.L_x_271) ;  /* 0x0000005000007945 */ /* 0x000fe20003800200 */
.L_x_272:
[----:B------:R-:W0:Y:S02]  /*6f70*/  LDS.64 R64, [R16+0x3f8] ;  /* 0x0003f80010407984 */ /* 0x000e240000000a00 */
[----:B0-----:R-:W-:-:S07]  /*6f80*/  DADD R66, R132, R64 ;  /* 0x0000000084427229 */ /* 0x001fce0000000040 */
[----:B------:R-:W0:Y:S02]  /*6f90*/  ATOMS.CAST.SPIN.64 P0, [R16+0x3f8], R64, R66 ;  /* 0x0003f8401000758d */ /* 0x000e240001800442 */
[----:B0-----:R-:W-:Y:S05]  /*6fa0*/  @!P0 BRA `(.L_x_272) ;  /* 0xfffffffc00f08947 */ /* 0x001fea000383ffff */
[----:B------:R-:W-:Y:S05]  /*6fb0*/  BSYNC.RECONVERGENT B0 ;  /* 0x0000000000007941 */ /* 0x000fea0003800200 */
.L_x_271:
[----:B------:R-:W-:Y:S01]  /*6fc0*/  BSSY.RECONVERGENT B0, `(.L_x_273) ;  /* 0x0000005000007945 */ /* 0x000fe20003800200 */
.L_x_274:
[----:B------:R-:W0:Y:S02]  /*6fd0*/  LDS.64 R64, [R16+0x400] ;  /* 0x0004000010407984 */ /* 0x000e240000000a00 */
[----:B0-----:R-:W-:-:S07]  /*6fe0*/  DADD R66, R120, R64 ;  /* 0x0000000078427229 */ /* 0x001fce0000000040 */
[----:B------:R-:W0:Y:S02]  /*6ff0*/  ATOMS.CAST.SPIN.64 P0, [R16+0x400], R64, R66 ;  /* 0x000400401000758d */ /* 0x000e240001800442 */
[----:B0-----:R-:W-:Y:S05]  /*7000*/  @!P0 BRA `(.L_x_274) ;  /* 0xfffffffc00f08947 */ /* 0x001fea000383ffff */
[----:B------:R-:W-:Y:S05]  /*7010*/  BSYNC.RECONVERGENT B0 ;  /* 0x0000000000007941 */ /* 0x000fea0003800200 */
.L_x_273:
[----:B------:R-:W-:Y:S01]  /*7020*/  BSSY.RECONVERGENT B0, `(.L_x_275) ;  /* 0x0000005000007945 */ /* 0x000fe20003800200 */
.L_x_276:
[----:B------:R-:W0:Y:S02]  /*7030*/  LDS.64 R64, [R16+0x408] ;  /* 0x0004080010407984 */ /* 0x000e240000000a00 */
[----:B0-----:R-:W-:-:S07]  /*7040*/  DADD R66, R120, R64 ;  /* 0x0000000078427229 */ /* 0x001fce0000000040 */
[----:B------:R-:W0:Y:S02]  /*7050*/  ATOMS.CAST.SPIN.64 P0, [R16+0x408], R64, R66 ;  /* 0x000408401000758d */ /* 0x000e240001800442 */
[----:B0-----:R-:W-:Y:S05]  /*7060*/  @!P0 BRA `(.L_x_276) ;  /* 0xfffffffc00f08947 */ /* 0x001fea000383ffff */
[----:B------:R-:W-:Y:S05]  /*7070*/  BSYNC.RECONVERGENT B0 ;  /* 0x0000000000007941 */ /* 0x000fea0003800200 */
.L_x_275:
[----:B------:R-:W-:Y:S01]  /*7080*/  BSSY.RECONVERGENT B0, `(.L_x_277) ;  /* 0x0000005000007945 */ /* 0x000fe20003800200 */
.L_x_278:
[----:B------:R-:W0:Y:S02]  /*7090*/  LDS.64 R64, [R16+0x410] ;  /* 0x0004100010407984 */ /* 0x000e240000000a00 */
[----:B0-----:R-:W-:-:S07]  /*70a0*/  DADD R66, R118, R64 ;  /* 0x0000000076427229 */ /* 0x001fce0000000040 */
[----:B------:R-:W0:Y:S02]  /*70b0*/  ATOMS.CAST.SPIN.64 P0, [R16+0x410], R64, R66 ;  /* 0x000410401000758d */ /* 0x000e240001800442 */
[----:B0-----:R-:W-:Y:S05]  /*70c0*/  @!P0 BRA `(.L_x_278) ;  /* 0xfffffffc00f08947 */ /* 0x001fea000383ffff */
[----:B------:R-:W-:Y:S05]  /*70d0*/  BSYNC.RECONVERGENT B0 ;  /* 0x0000000000007941 */ /* 0x000fea0003800200 */
.L_x_277:
[----:B------:R-:W-:Y:S01]  /*70e0*/  BSSY.RECONVERGENT B0, `(.L_x_279) ;  /* 0x0000005000007945 */ /* 0x000fe20003800200 */
.L_x_280:
[----:B------:R-:W0:Y:S02]  /*70f0*/  LDS.64 R64, [R16+0x418] ;  /* 0x0004180010407984 */ /* 0x000e240000000a00 */
[----:B0-----:R-:W-:-:S07]  /*7100*/  DADD R66, R118, R64 ;  /* 0x0000000076427229 */ /* 0x001fce0000000040 */
[----:B------:R-:W0:Y:S02]  /*7110*/  ATOMS.CAST.SPIN.64 P0, [R16+0x418], R64, R66 ;  /* 0x000418401000758d */ /* 0x000e240001800442 */
[----:B0-----:R-:W-:Y:S05]  /*7120*/  @!P0 BRA `(.L_x_280) ;  /* 0xfffffffc00f08947 */ /* 0x001fea000383ffff */
[----:B------:R-:W-:Y:S05]  /*7130*/  BSYNC.RECONVERGENT B0 ;  /* 0x0000000000007941 */ /* 0x000fea0003800200 */
.L_x_279:
[----:B------:R-:W-:Y:S01]  /*7140*/  BSSY.RECONVERGENT B0, `(.L_x_281) ;  /* 0x0000005000007945 */ /* 0x000fe20003800200 */
.L_x_282:
[----:B------:R-:W0:Y:S02]  /*7150*/  LDS.64 R64, [R16+0x420] ;  /* 0x0004200010407984 */ /* 0x000e240000000a00 */
[----:B0-----:R-:W-:-:S07]  /*7160*/  DADD R66, R130, R64 ;  /* 0x0000000082427229 */ /* 0x001fce0000000040 */
[----:B------:R-:W0:Y:S02]  /*7170*/  ATOMS.CAST.SPIN.64 P0, [R16+0x420], R64, R66 ;  /* 0x000420401000758d */ /* 0x000e240001800442 */
[----:B0-----:R-:W-:Y:S05]  /*7180*/  @!P0 BRA `(.L_x_282) ;  /* 0xfffffffc00f08947 */ /* 0x001fea000383ffff */
[----:B------:R-:W-:Y:S05]  /*7190*/  BSYNC.RECONVERGENT B0 ;  /* 0x0000000000007941 */ /* 0x000fea0003800200 */
.L_x_281:
[----:B------:R-:W-:Y:S01]  /*71a0*/  BSSY.RECONVERGENT B0, `(.L_x_283) ;  /* 0x0000005000007945 */ /* 0x000fe20003800200 */
.L_x_284:
[----:B------:R-:W0:Y:S02]  /*71b0*/  LDS.64 R64, [R16+0x428] ;  /* 0x0004280010407984 */ /* 0x000e240000000a00 */
[----:B0-----:R-:W-:-:S07]  /*71c0*/  DADD R66, R130, R64 ;  /* 0x0000000082427229 */ /* 0x001fce0000000040 */
[----:B------:R-:W0:Y:S02]  /*71d0*/  ATOMS.CAST.SPIN.64 P0, [R16+0x428], R64, R66 ;  /* 0x000428401000758d */ /* 0x000e240001800442 */
[----:B0-----:R-:W-:Y:S05]  /*71e0*/  @!P0 BRA `(.L_x_284) ;  /* 0xfffffffc00f08947 */ /* 0x001fea000383ffff */
[----:B------:R-:W-:Y:S05]  /*71f0*/  BSYNC.RECONVERGENT B0 ;  /* 0x0000000000007941 */ /* 0x000fea0003800200 */
.L_x_283:
[----:B------:R-:W-:Y:S01]  /*7200*/  BSSY.RECONVERGENT B0, `(.L_x_285) ;  /* 0x0000005000007945 */ /* 0x000fe20003800200 */
.L_x_286:
[----:B------:R-:W0:Y:S02]  /*7210*/  LDS.64 R64, [R16+0x430] ;  /* 0x0004300010407984 */ /* 0x000e240000000a00 */
[----:B0-----:R-:W-:-:S07]  /*7220*/  DADD R66, R128, R64 ;  /* 0x0000000080427229 */ /* 0x001fce0000000040 */
[----:B------:R-:W0:Y:S02]  /*7230*/  ATOMS.CAST.SPIN.64 P0, [R16+0x430], R64, R66 ;  /* 0x000430401000758d */ /* 0x000e240001800442 */
[----:B0-----:R-:W-:Y:S05]  /*7240*/  @!P0 BRA `(.L_x_286) ;  /* 0xfffffffc00f08947 */ /* 0x001fea000383ffff */
[----:B------:R-:W-:Y:S05]  /*7250*/  BSYNC.RECONVERGENT B0 ;  /* 0x0000000000007941 */ /* 0x000fea0003800200 */
.L_x_285:
[----:B------:R-:W-:Y:S01]  /*7260*/  BSSY.RECONVERGENT B0, `(.L_x_287) ;  /* 0x0000005000007945 */ /* 0x000fe20003800200 */
.L_x_288:
[----:B------:R-:W0:Y:S02]  /*7270*/  LDS.64 R64, [R16+0x438] ;  /* 0x0004380010407984 */ /* 0x000e240000000a00 */
[----:B0-----:R-:W-:-:S07]  /*7280*/  DADD R66, R128, R64 ;  /* 0x0000000080427229 */ /* 0x001fce0000000040 */
[----:B------:R-:W0:Y:S02]  /*7290*/  ATOMS.CAST.SPIN.64 P0, [R16+0x438], R64, R66 ;  /* 0x000438401000758d */ /* 0x000e240001800442 */
[----:B0-----:R-:W-:Y:S05]  /*72a0*/  @!P0 BRA `(.L_x_288) ;  /* 0xfffffffc00f08947 */ /* 0x001fea000383ffff */
[----:B------:R-:W-:Y:S05]  /*72b0*/  BSYNC.RECONVERGENT B0 ;  /* 0x0000000000007941 */ /* 0x000fea0003800200 */
.L_x_287:
[----:B------:R-:W-:Y:S01]  /*72c0*/  BSSY.RECONVERGENT B0, `(.L_x_289) ;  /* 0x0000005000007945 */ /* 0x000fe20003800200 */
.L_x_290:
[----:B------:R-:W0:Y:S02]  /*72d0*/  LDS.64 R64, [R16+0x440] ;  /* 0x0004400010407984 */ /* 0x000e240000000a00 */
[----:B0-----:R-:W-:-:S07]  /*72e0*/  DADD R66, R126, R64 ;  /* 0x000000007e427229 */ /* 0x001fce0000000040 */
[----:B------:R-:W0:Y:S02]  /*72f0*/  ATOMS.CAST.SPIN.64 P0, [R16+0x440], R64, R66 ;  /* 0x000440401000758d */ /* 0x000e240001800442 */
[----:B0-----:R-:W-:Y:S05]  /*7300*/  @!P0 BRA `(.L_x_290) ;  /* 0xfffffffc00f08947 */ /* 0x001fea000383ffff */
[----:B------:R-:W-:Y:S05]  /*7310*/  BSYNC.RECONVERGENT B0 ;  /* 0x0000000000007941 */ /* 0x000fea0003800200 */
.L_x_289:
[----:B------:R-:W-:Y:S01]  /*7320*/  BSSY.RECONVERGENT B0, `(.L_x_291) ;  /* 0x0000005000007945 */ /* 0x000fe20003800200 */
.L_x_292:
[----:B------:R-:W0:Y:S02]  /*7330*/  LDS.64 R64, [R16+0x448] ;  /* 0x0004480010407984 */ /* 0x000e240000000a00 */
[----:B0-----:R-:W-:-:S07]  /*7340*/  DADD R66, R126, R64 ;  /* 0x000000007e427229 */ /* 0x001fce0000000040 */
[----:B------:R-:W0:Y:S02]  /*7350*/  ATOMS.CAST.SPIN.64 P0, [R16+0x448], R64, R66 ;  /* 0x000448401000758d */ /* 0x000e240001800442 */
[----:B0-----:R-:W-:Y:S05]  /*7360*/  @!P0 BRA `(.L_x_292) ;  /* 0xfffffffc00f08947 */ /* 0x001fea000383ffff */
[----:B------:R-:W-:Y:S05]  /*7370*/  BSYNC.RECONVERGENT B0 ;  /* 0x0000000000007941 */ /* 0x000fea0003800200 */
.L_x_291:
[----:B------:R-:W-:Y:S01]  /*7380*/  BSSY.RECONVERGENT B0, `(.L_x_293) ;  /* 0x0000005000007945 */ /* 0x000fe20003800200 */
.L_x_294:
[----:B------:R-:W0:Y:S02]  /*7390*/  LDS.64 R64, [R16+0x450] ;  /* 0x0004500010407984 */ /* 0x000e240000000a00 */
[----:B0-----:R-:W-:-:S07]  /*73a0*/  DADD R66, R114, R64 ;  /* 0x0000000072427229 */ /* 0x001fce0000000040 */
[----:B------:R-:W0:Y:S02]  /*73b0*/  ATOMS.CAST.SPIN.64 P0, [R16+0x450], R64, R66 ;  /* 0x000450401000758d */ /* 0x000e240001800442 */
[----:B0-----:R-:W-:Y:S05]  /*73c0*/  @!P0 BRA `(.L_x_294) ;  /* 0xfffffffc00f08947 */ /* 0x001fea000383ffff */
[----:B------:R-:W-:Y:S05]  /*73d0*/  BSYNC.RECONVERGENT B0 ;  /* 0x0000000000007941 */ /* 0x000fea0003800200 */
.L_x_293:
[----:B------:R-:W-:Y:S01]  /*73e0*/  BSSY.RECONVERGENT B0, `(.L_x_295) ;  /* 0x0000005000007945 */ /* 0x000fe20003800200 */
.L_x_296:
[----:B------:R-:W0:Y:S02]  /*73f0*/  LDS.64 R64, [R16+0x458] ;  /* 0x0004580010407984 */ /* 0x000e240000000a00 */
[----:B0-----:R-:W-:-:S07]  /*7400*/  DADD R66, R122, R64 ;  /* 0x000000007a427229 */ /* 0x001fce0000000040 */
[----:B------:R-:W0:Y:S02]  /*7410*/  ATOMS.CAST.SPIN.64 P0, [R16+0x458], R64, R66 ;  /* 0x000458401000758d */ /* 0x000e240001800442 */
[----:B0-----:R-:W-:Y:S05]  /*7420*/  @!P0 BRA `(.L_x_296) ;  /* 0xfffffffc00f08947 */ /* 0x001fea000383ffff */
[----:B------:R-:W-:Y:S05]  /*7430*/  BSYNC.RECONVERGENT B0 ;  /* 0x0000000000007941 */ /* 0x000fea0003800200 */
.L_x_295:
[----:B------:R-:W-:Y:S01]  /*7440*/  BSSY.RECONVERGENT B0, `(.L_x_297) ;  /* 0x0000005000007945 */ /* 0x000fe20003800200 */
.L_x_298:
[----:B------:R-:W0:Y:S02]  /*7450*/  LDS.64 R64, [R16+0x460] ;  /* 0x0004600010407984 */ /* 0x000e240000000a00 */
[----:B0-----:R-:W-:-:S07]  /*7460*/  DADD R66, R122, R64 ;  /* 0x000000007a427229 */ /* 0x001fce0000000040 */
[----:B------:R-:W0:Y:S02]  /*7470*/  ATOMS.CAST.SPIN.64 P0, [R16+0x460], R64, R66 ;  /* 0x000460401000758d */ /* 0x000e240001800442 */
[----:B0-----:R-:W-:Y:S05]  /*7480*/  @!P0 BRA `(.L_x_298) ;  /* 0xfffffffc00f08947 */ /* 0x001fea000383ffff */
[----:B------:R-:W-:Y:S05]  /*7490*/  BSYNC.RECONVERGENT B0 ;  /* 0x0000000000007941 */ /* 0x000fea0003800200 */
.L_x_297:
[----:B------:R-:W-:Y:S01]  /*74a0*/  BSSY.RECONVERGENT B0, `(.L_x_299) ;  /* 0x0000005000007945 */ /* 0x000fe20003800200 */
.L_x_300:
[----:B------:R-:W0:Y:S02]  /*74b0*/  LDS.64 R64, [R16+0x468] ;  /* 0x0004680010407984 */ /* 0x000e240000000a00 */
[----:B0-----:R-:W-:-:S07]  /*74c0*/  DADD R66, R130, R64 ;  /* 0x0000000082427229 */ /* 0x001fce0000000040 */
[----:B------:R-:W0:Y:S02]  /*74d0*/  ATOMS.CAST.SPIN.64 P0, [R16+0x468], R64, R66 ;  /* 0x000468401000758d */ /* 0x000e240001800442 */
[----:B0-----:R-:W-:Y:S05]  /*74e0*/  @!P0 BRA `(.L_x_300) ;  /* 0xfffffffc00f08947 */ /* 0x001fea000383ffff */
[----:B------:R-:W-:Y:S05]  /*74f0*/  BSYNC.RECONVERGENT B0 ;  /* 0x0000000000007941 */ /* 0x000fea0003800200 */
.L_x_299:
[----:B------:R-:W-:Y:S01]  /*7500*/  BSSY.RECONVERGENT B0, `(.L_x_301) ;  /* 0x0000005000007945 */ /* 0x000fe20003800200 */
.L_x_302:
[----:B------:R-:W0:Y:S02]  /*7510*/  LDS.64 R64, [R16+0x470] ;  /* 0x0004700010407984 */ /* 0x000e240000000a00 */
[----:B0-----:R-:W-:-:S07]  /*7520*/  DADD R66, R128, R64 ;  /* 0x0000000080427229 */ /* 0x001fce0000000040 */
[----:B------:R-:W0:Y:S02]  /*7530*/  ATOMS.CAST.SPIN.64 P0, [R16+0x470], R64, R66 ;  /* 0x000470401000758d */ /* 0x000e240001800442 */
[----:B0-----:R-:W-:Y:S05]  /*7540*/  @!P0 BRA `(.L_x_302) ;  /* 0xfffffffc00f08947 */ /* 0x001fea000383ffff */
[----:B------:R-:W-:Y:S05]  /*7550*/  BSYNC.RECONVERGENT B0 ;  /* 0x0000000000007941 */ /* 0x000fea0003800200 */
.L_x_301:
[----:B------:R-:W-:Y:S01]  /*7560*/  BSSY.RECONVERGENT B0, `(.L_x_303) ;  /* 0x0000005000007945 */ /* 0x000fe20003800200 */
.L_x_304:
[----:B------:R-:W0:Y:S02]  /*7570*/  LDS.64 R64, [R16+0x478] ;  /* 0x0004780010407984 */ /* 0x000e240000000a00 */
[----:B0-----:R-:W-:-:S07]  /*7580*/  DADD R66, R126, R64 ;  /* 0x000000007e427229 */ /* 0x001fce0000000040 */
[----:B------:R-:W0:Y:S02]  /*7590*/  ATOMS.CAST.SPIN.64 P0, [R16+0x478], R64, R66 ;  /* 0x000478401000758d */ /* 0x000e240001800442 */
[----:B0-----:R-:W-:Y:S05]  /*75a0*/  @!P0 BRA `(.L_x_304) ;  /* 0xfffffffc00f08947 */ /* 0x001fea000383ffff */
[----:B------:R-:W-:Y:S05]  /*75b0*/  BSYNC.RECONVERGENT B0 ;  /* 0x0000000000007941 */ /* 0x000fea0003800200 */
.L_x_303:
[----:B------:R-:W-:Y:S01]  /*75c0*/  BSSY.RECONVERGENT B0, `(.L_x_305) ;  /* 0x0000005000007945 */ /* 0x000fe20003800200 */
.L_x_306:
[----:B------:R-:W0:Y:S02]  /*75d0*/  LDS.64 R64, [R16+0x480] ;  /* 0x0004800010407984 */ /* 0x000e240000000a00 */
[----:B0-----:R-:W-:-:S07]  /*75e0*/  DADD R66, R120, R64 ;  /* 0x0000000078427229 */ /* 0x001fce0000000040 */
[----:B------:R-:W0:Y:S02]  /*75f0*/  ATOMS.CAST.SPIN.64 P0, [R16+0x480], R64, R66 ;  /* 0x000480401000758d */ /* 0x000e240001800442 */
[----:B0-----:R-:W-:Y:S05]  /*7600*/  @!P0 BRA `(.L_x_306) ;  /* 0xfffffffc00f08947 */ /* 0x001fea000383ffff */
[----:B------:R-:W-:Y:S05]  /*7610*/  BSYNC.RECONVERGENT B0 ;  /* 0x0000000000007941 */ /* 0x000fea0003800200 */
.L_x_305:
[----:B------:R-:W-:Y:S01]  /*7620*/  BSSY.RECONVERGENT B0, `(.L_x_307) ;  /* 0x0000005000007945 */ /* 0x000fe20003800200 */
.L_x_308:
[----:B------:R-:W0:Y:S02]  /*7630*/  LDS.64 R64, [R16+0x488] ;  /* 0x0004880010407984 */ /* 0x000e240000000a00 */
[----:B0-----:R-:W-:-:S07]  /*7640*/  DADD R66, R120, R64 ;  /* 0x0000000078427229 */ /* 0x001fce0000000040 */
[----:B------:R-:W0:Y:S02]  /*7650*/  ATOMS.CAST.SPIN.64 P0, [R16+0x488], R64, R66 ;  /* 0x000488401000758d */ /* 0x000e240001800442 */
[----:B0-----:R-:W-:Y:S05]  /*7660*/  @!P0 BRA `(.L_x_308) ;  /* 0xfffffffc00f08947 */ /* 0x001fea000383ffff */
[----:B------:R-:W-:Y:S05]  /*7670*/  BSYNC.RECONVERGENT B0 ;  /* 0x0000000000007941 */ /* 0x000fea0003800200 */
.L_x_307:
[----:B------:R-:W-:Y:S01]  /*7680*/  BSSY.RECONVERGENT B0, `(.L_x_309) ;  /* 0x0000005000007945 */ /* 0x000fe20003800200 */
.L_x_310:
[----:B------:R-:W0:Y:S02]  /*7690*/  LDS.64 R64, [R16+0x490] ;  /* 0x0004900010407984 */ /* 0x000e240000000a00 */
[----:B0-----:R-:W-:-:S07]  /*76a0*/  DADD R66, R122, R64 ;  /* 0x000000007a427229 */ /* 0x001fce0000000040 */
[----:B------:R-:W0:Y:S02]  /*76b0*/  ATOMS.CAST.SPIN.64 P0, [R16+0x490], R64, R66 ;  /* 0x000490401000758d */ /* 0x000e240001800442 */
[----:B0-----:R-:W-:Y:S05]  /*76c0*/  @!P0 BRA `(.L_x_310) ;  /* 0xfffffffc00f08947 */ /* 0x001fea000383ffff */
[----:B------:R-:W-:Y:S05]  /*76d0*/  BSYNC.RECONVERGENT B0 ;  /* 0x0000000000007941 */ /* 0x000fea0003800200 */
.L_x_309:
[----:B------:R-:W-:Y:S01]  /*76e0*/  BSSY.RECONVERGENT B0, `(.L_x_311) ;  /* 0x0000005000007945 */ /* 0x000fe20003800200 */
.L_x_312:
[----:B------:R-:W0:Y:S02]  /*76f0*/  LDS.64 R64, [R16+0x498] ;  /* 0x0004980010407984 */ /* 0x000e240000000a00 */
[----:B0-----:R-:W-:-:S07]  /*7700*/  DADD R66, R118, R64 ;  /* 0x0000000076427229 */ /* 0x001fce0000000040 */
[----:B------:R-:W0:Y:S02]  /*7710*/  ATOMS.CAST.SPIN.64 P0, [R16+0x498], R64, R66 ;  /* 0x000498401000758d */ /* 0x000e240001800442 */
[----:B0-----:R-:W-:Y:S05]  /*7720*/  @!P0 BRA `(.L_x_312) ;  /* 0xfffffffc00f08947 */ /* 0x001fea000383ffff */
[----:B------:R-:W-:Y:S05]  /*7730*/  BSYNC.RECONVERGENT B0 ;  /* 0x0000000000007941 */ /* 0x000fea0003800200 */
.L_x_311:
[----:B------:R-:W-:Y:S01]  /*7740*/  BSSY.RECONVERGENT B0, `(.L_x_313) ;  /* 0x0000005000007945 */ /* 0x000fe20003800200 */
.L_x_314:
[----:B------:R-:W0:Y:S02]  /*7750*/  LDS.64 R64, [R16+0x4a0] ;  /* 0x0004a00010407984 */ /* 0x000e240000000a00 */
[----:B0-----:R-:W-:-:S07]  /*7760*/  DADD R66, R118, R64 ;  /* 0x0000000076427229 */ /* 0x001fce0000000040 */
[----:B------:R-:W0:Y:S02]  /*7770*/  ATOMS.CAST.SPIN.64 P0, [R16+0x4a0], R64, R66 ;  /* 0x0004a0401000758d */ /* 0x000e240001800442 */
[----:B0-----:R-:W-:Y:S05]  /*7780*/  @!P0 BRA `(.L_x_314) ;  /* 0xfffffffc00f08947 */ /* 0x001fea000383ffff */
[----:B------:R-:W-:Y:S05]  /*7790*/  BSYNC.RECONVERGENT B0 ;  /* 0x0000000000007941 */ /* 0x000fea0003800200 */
.L_x_313:
[----:B------:R-:W-:Y:S01]  /*77a0*/  BSSY.RECONVERGENT B0, `(.L_x_315) ;  /* 0x0000005000007945 */ /* 0x000fe20003800200 */
.L_x_316:
[----:B------:R-:W0:Y:S02]  /*77b0*/  LDS.64 R64, [R16+0x4a8] ;  /* 0x0004a80010407984 */ /* 0x000e240000000a00 */
[----:B0-----:R-:W-:-:S07]  /*77c0*/  DADD R66, R134, R64 ;  /* 0x0000000086427229 */ /* 0x001fce0000000040 */
[----:B------:R-:W0:Y:S02]  /*77d0*/  ATOMS.CAST.SPIN.64 P0, [R16+0x4a8], R64, R66 ;  /* 0x0004a8401000758d */ /* 0x000e240001800442 */
[----:B0-----:R-:W-:Y:S05]  /*77e0*/  @!P0 BRA `(.L_x_316) ;  /* 0xfffffffc00f08947 */ /* 0x001fea000383ffff */
[----:B------:R-:W-:Y:S05]  /*77f0*/  BSYNC.RECONVERGENT B0 ;  /* 0x0000000000007941 */ /* 0x000fea0003800200 */
.L_x_315:
[----:B------:R-:W-:Y:S01]  /*7800*/  BSSY.RECONVERGENT B0, `(.L_x_317) ;  /* 0x0000005000007945 */ /* 0x000fe20003800200 */
.L_x_318:
[----:B------:R-:W0:Y:S02]  /*7810*/  LDS.64 R64, [R16+0x4b0] ;  /* 0x0004b00010407984 */ /* 0x000e240000000a00 */
[----:B0-----:R-:W-:-:S07]  /*7820*/  DADD R66, R132, R64 ;  /* 0x0000000084427229 */ /* 0x001fce0000000040 */
[----:B------:R-:W0:Y:S02]  /*7830*/  ATOMS.CAST.SPIN.64 P0, [R16+0x4b0], R64, R66 ;  /* 0x0004b0401000758d */ /* 0x000e240001800442 */
[----:B0-----:R-:W-:Y:S05]  /*7840*/  @!P0 BRA `(.L_x_318) ;  /* 0xfffffffc00f08947 */ /* 0x001fea000383ffff */
[----:B------:R-:W-:Y:S05]  /*7850*/  BSYNC.RECONVERGENT B0 ;  /* 0x0000000000007941 */ /* 0x000fea0003800200 */
.L_x_317:
[----:B------:R-:W-:Y:S01]  /*7860*/  BSSY.RECONVERGENT B0, `(.L_x_319) ;  /* 0x0000005000007945 */ /* 0x000fe20003800200 */
.L_x_320:
[----:B------:R-:W0:Y:S02]  /*7870*/  LDS.64 R64, [R16+0x4b8] ;  /* 0x0004b80010407984 */ /* 0x000e240000000a00 */
[----:B0-----:R-:W-:-:S07]  /*7880*/  DADD R66, R120, R64 ;  /* 0x0000000078427229 */ /* 0x001fce0000000040 */
[----:B------:R-:W0:Y:S02]  /*7890*/  ATOMS.CAST.SPIN.64 P0, [R16+0x4b8], R64, R66 ;  /* 0x0004b8401000758d */ /* 0x000e240001800442 */
[----:B0-----:R-:W-:Y:S05]  /*78a0*/  @!P0 BRA `(.L_x_320) ;  /* 0xfffffffc00f08947 */ /* 0x001fea000383ffff */
[----:B------:R-:W-:Y:S05]  /*78b0*/  BSYNC.RECONVERGENT B0 ;  /* 0x0000000000007941 */ /* 0x000fea0003800200 */
.L_x_319:
[----:B------:R-:W-:Y:S01]  /*78c0*/  BSSY.RECONVERGENT B0, `(.L_x_321) ;  /* 0x0000005000007945 */ /* 0x000fe20003800200 */
.L_x_322:
[----:B------:R-:W0:Y:S02]  /*78d0*/  LDS.64 R64, [R16+0x4c0] ;  /* 0x0004c00010407984 */ /* 0x000e240000000a00 */
[----:B0-----:R-:W-:-:S07]  /*78e0*/  DADD R66, R118, R64 ;  /* 0x0000000076427229 */ /* 0x001fce0000000040 */
[----:B------:R-:W0:Y:S02]  /*78f0*/  ATOMS.CAST.SPIN.64 P0, [R16+0x4c0], R64, R66 ;  /* 0x0004c0401000758d */ /* 0x000e240001800442 */
[----:B0-----:R-:W-:Y:S05]  /*7900*/  @!P0 BRA `(.L_x_322) ;  /* 0xfffffffc00f08947 */ /* 0x001fea000383ffff */
[----:B------:R-:W-:Y:S05]  /*7910*/  BSYNC.RECONVERGENT B0 ;  /* 0x0000000000007941 */ /* 0x000fea0003800200 */
.L_x_321:
[----:B------:R-:W-:Y:S01]  /*7920*/  BSSY.RECONVERGENT B0, `(.L_x_323) ;  /* 0x0000005000007945 */ /* 0x000fe20003800200 */
.L_x_324:
[----:B------:R-:W0:Y:S02]  /*7930*/  LDS.64 R64, [R16+0x4c8] ;  /* 0x0004c80010407984 */ /* 0x000e240000000a00 */
[----:B0-----:R-:W-:-:S07]  /*7940*/  DADD R66, R114, R64 ;  /* 0x0000000072427229 */ /* 0x001fce0000000040 */
[----:B------:R-:W0:Y:S02]  /*7950*/  ATOMS.CAST.SPIN.64 P0, [R16+0x4c8], R64, R66 ;  /* 0x0004c8401000758d */ /* 0x000e240001800442 */
[----:B0-----:R-:W-:Y:S05]  /*7960*/  @!P0 BRA `(.L_x_324) ;  /* 0xfffffffc00f08947 */ /* 0x001fea000383ffff */
[----:B------:R-:W-:Y:S05]  /*7970*/  BSYNC.RECONVERGENT B0 ;  /* 0x0000000000007941 */ /* 0x000fea0003800200 */
.L_x_323:
[C---:B------:R-:W-:Y:S01]  /*7980*/  FMUL R65, R14.reuse, R69 ;  /* 0x000000450e417220 */ /* 0x040fe20000400000 */
[----:B------:R-:W-:Y:S03]  /*7990*/  BSSY.RECONVERGENT B0, `(.L_x_325) ;  /* 0x000000a000007945 */ /* 0x000fe60003800200 */
[----:B------:R-:W-:-:S04]  /*79a0*/  FFMA R65, R14, R113, R65 ;  /* 0x000000710e417223 */ /* 0x000fc80000000041 */
[----:B------:R-:W-:-:S04]  /*79b0*/  FFMA R65, R2, R28, R65 ;  /* 0x0000001c02417223 */ /* 0x000fc80000000041 */
[----:B------:R-:W-:-:S06]  /*79c0*/  FFMA R65, R2, R108, R65 ;  /* 0x0000006c02417223 */ /* 0x000fcc0000000041 */
[----:B------:R-:W0:Y:S02]  /*79d0*/  F2F.F64.F32 R64, R65 ;  /* 0x0000004100407310 */ /* 0x000e240000201800 */
[----:B0-----:R-:W-:-:S11]  /*79e0*/  DMUL R114, R104, R64 ;  /* 0x0000004068727228 */ /* 0x001fd60000000000 */
.L_x_326:
[----:B------:R-:W0:Y:S02]  /*79f0*/  LDS.64 R64, [R16+0x4d0] ;  /* 0x0004d00010407984 */ /* 0x000e240000000a00 */
[----:B0-----:R-:W-:-:S07]  /*7a00*/  DADD R66, R114, R64 ;  /* 0x0000000072427229 */ /* 0x001fce0000000040 */
[----:B------:R-:W0:Y:S02]  /*7a10*/  ATOMS.CAST.SPIN.64 P0, [R16+0x4d0], R64, R66 ;  /* 0x0004d0401000758d */ /* 0x000e240001800442 */
[----:B0-----:R-:W-:Y:S05]  /*7a20*/  @!P0 BRA `(.L_x_326) ;  /* 0xfffffffc00f08947 */ /* 0x001fea000383ffff */
[----:B------:R-:W-:Y:S05]  /*7a30*/  BSYNC.RECONVERGENT B0 ;  /* 0x0000000000007941 */ /* 0x000fea0003800200 */
.L_x_325:
[----:B------:R-:W-:Y:S01]  /*7a40*/  BSSY.RECONVERGENT B0, `(.L_x_327) ;  /* 0x0000005000007945 */ /* 0x000fe20003800200 */
.L_x_328:
[----:B------:R-:W0:Y:S02]  /*7a50*/  LDS.64 R64, [R16+0x4d8] ;  /* 0x0004d80010407984 */ /* 0x000e240000000a00 */
[----:B0-----:R-:W-:-:S07]  /*7a60*/  DADD R66, R114, R64 ;  /* 0x0000000072427229 */ /* 0x001fce0000000040 */
[----:B------:R-:W0:Y:S02]  /*7a70*/  ATOMS.CAST.SPIN.64 P0, [R16+0x4d8], R64, R66 ;  /* 0x0004d8401000758d */ /* 0x000e240001800442 */
[----:B0-----:R-:W-:Y:S05]  /*7a80*/  @!P0 BRA `(.L_x_328) ;  /* 0xfffffffc00f08947 */ /* 0x001fea000383ffff */
[----:B------:R-:W-:Y:S05]  /*7a90*/  BSYNC.RECONVERGENT B0 ;  /* 0x0000000000007941 */ /* 0x000fea0003800200 */
.L_x_327:
[C---:B------:R-:W-:Y:S01]  /*7aa0*/  FMUL R64, R15.reuse, R69 ;  /* 0x000000450f407220 */ /* 0x040fe20000400000 */
[----:B------:R-:W-:Y:S03]  /*7ab0*/  BSSY.RECONVERGENT B0, `(.L_x_329) ;  /* 0x000000a000007945 */ /* 0x000fe60003800200 */
[----:B------:R-:W-:-:S04]  /*7ac0*/  FFMA R113, R15, R113, R64 ;  /* 0x000000710f717223 */ /* 0x000fc80000000040 */
[----:B------:R-:W-:-:S04]  /*7ad0*/  FFMA R64, R2, R29, R113 ;  /* 0x0000001d02407223 */ /* 0x000fc80000000071 */
[----:B------:R-:W-:-:S06]  /*7ae0*/  FFMA R64, R2, R107, R64 ;  /* 0x0000006b02407223 */ /* 0x000fcc0000000040 */
[----:B------:R-:W0:Y:S02]  /*7af0*/  F2F.F64.F32 R64, R64 ;  /* 0x0000004000407310 */ /* 0x000e240000201800 */
[----:B0-----:R-:W-:-:S11]  /*7b00*/  DMUL R114, R104, R64 ;  /* 0x0000004068727228 */ /* 0x001fd60000000000 */
.L_x_330:
[----:B------:R-:W0:Y:S02]  /*7b10*/  LDS.64 R64, [R16+0x4e0] ;  /* 0x0004e00010407984 */ /* 0x000e240000000a00 */
[----:B0-----:R-:W-:-:S07]  /*7b20*/  DADD R66, R114, R64 ;  /* 0x0000000072427229 */ /* 0x001fce0000000040 */
[----:B------:R-:W0:Y:S02]  /*7b30*/  ATOMS.CAST.SPIN.64 P0, [R16+0x4e0], R64, R66 ;  /* 0x0004e0401000758d */ /* 0x000e240001800442 */
[----:B0-----:R-:W-:Y:S05]  /*7b40*/  @!P0 BRA `(.L_x_330) ;  /* 0xfffffffc00f08947 */ /* 0x001fea000383ffff */
[----:B------:R-:W-:Y:S05]  /*7b50*/  BSYNC.RECONVERGENT B0 ;  /* 0x0000000000007941 */ /* 0x000fea0003800200 */
.L_x_329:
[----:B------:R-:W-:Y:S01]  /*7b60*/  BSSY.RECONVERGENT B0, `(.L_x_331) ;  /* 0x0000005000007945 */ /* 0x000fe20003800200 */
.L_x_332:
[----:B------:R-:W0:Y:S02]  /*7b70*/  LDS.64 R64, [R16+0x4e8] ;  /* 0x0004e80010407984 */ /* 0x000e240000000a00 */
[----:B0-----:R-:W-:-:S07]  /*7b80*/  DADD R66, R114, R64 ;  /* 0x0000000072427229 */ /* 0x001fce0000000040 */
[----:B------:R-:W0:Y:S02]  /*7b90*/  ATOMS.CAST.SPIN.64 P0, [R16+0x4e8], R64, R66 ;  /* 0x0004e8401000758d */ /* 0x000e240001800442 */
[----:B0-----:R-:W-:Y:S05]  /*7ba0*/  @!P0 BRA `(.L_x_332) ;  /* 0xfffffffc00f08947 */ /* 0x001fea000383ffff */
[----:B------:R-:W-:Y:S05]  /*7bb0*/  BSYNC.RECONVERGENT B0 ;  /* 0x0000000000007941 */ /* 0x000fea0003800200 */
.L_x_331:
[C---:B------:R-:W-:Y:S01]  /*7bc0*/  FMUL R64, R15.reuse, R63 ;  /* 0x0000003f0f407220 */ /* 0x040fe20000400000 */
[----:B------:R-:W-:Y:S03]  /*7bd0*/  BSSY.RECONVERGENT B0, `(.L_x_333) ;  /* 0x000000a000007945 */ /* 0x000fe60003800200 */
[----:B------:R-:W-:-:S04]  /*7be0*/  FFMA R65, R15, R112, R64 ;  /* 0x000000700f417223 */ /* 0x000fc80000000040 */
[----:B------:R-:W-:-:S04]  /*7bf0*/  FFMA R64, R2, R30, R65 ;  /* 0x0000001e02407223 */ /* 0x000fc80000000041 */
[----:B------:R-:W-:-:S06]  /*7c00*/  FFMA R64, R2, R103, R64 ;  /* 0x0000006702407223 */ /* 0x000fcc0000000040 */
[----:B------:R-:W0:Y:S02]  /*7c10*/  F2F.F64.F32 R64, R64 ;  /* 0x0000004000407310 */ /* 0x000e240000201800 */
[----:B0-----:R-:W-:-:S11]  /*7c20*/  DMUL R112, R104, R64 ;  /* 0x0000004068707228 */ /* 0x001fd60000000000 */
.L_x_334:
[----:B------:R-:W0:Y:S02]  /*7c30*/  LDS.64 R64, [R16+0x4f0] ;  /* 0x0004f00010407984 */ /* 0x000e240000000a00 */
[----:B0-----:R-:W-:-:S07]  /*7c40*/  DADD R66, R112, R64 ;  /* 0x0000000070427229 */ /* 0x001fce0000000040 */
[----:B------:R-:W0:Y:S02]  /*7c50*/  ATOMS.CAST.SPIN.64 P0, [R16+0x4f0], R64, R66 ;  /* 0x0004f0401000758d */ /* 0x000e240001800442 */
[----:B0-----:R-:W-:Y:S05]  /*7c60*/  @!P0 BRA `(.L_x_334) ;  /* 0xfffffffc00f08947 */ /* 0x001fea000383ffff */
[----:B------:R-:W-:Y:S05]  /*7c70*/  BSYNC.RECONVERGENT B0 ;  /* 0x0000000000007941 */ /* 0x000fea0003800200 */
.L_x_333:
[----:B------:R-:W-:Y:S01]  /*7c80*/  BSSY.RECONVERGENT B0, `(.L_x_335) ;  /* 0x0000005000007945 */ /* 0x000fe20003800200 */
.L_x_336:
[----:B------:R-:W0:Y:S02]  /*7c90*/  LDS.64 R64, [R16+0x4f8] ;  /* 0x0004f80010407984 */ /* 0x000e240000000a00 */
[----:B0-----:R-:W-:-:S07]  /*7ca0*/  DADD R66, R112, R64 ;  /* 0x0000000070427229 */ /* 0x001fce0000000040 */
[----:B------:R-:W0:Y:S02]  /*7cb0*/  ATOMS.CAST.SPIN.64 P0, [R16+0x4f8], R64, R66 ;  /* 0x0004f8401000758d */ /* 0x000e240001800442 */
[----:B0-----:R-:W-:Y:S05]  /*7cc0*/  @!P0 BRA `(.L_x_336) ;  /* 0xfffffffc00f08947 */ /* 0x001fea000383ffff */
[----:B------:R-:W-:Y:S05]  /*7cd0*/  BSYNC.RECONVERGENT B0 ;  /* 0x0000000000007941 */ /* 0x000fea0003800200 */
.L_x_335:
[C---:B------:R-:W-:Y:S01]  /*7ce0*/  FMUL R65, R14.reuse, R32 ;  /* 0x000000200e417220 */ /* 0x040fe20000400000 */
[----:B------:R-:W-:Y:S03]  /*7cf0*/  BSSY.RECONVERGENT B0, `(.L_x_337) ;  /* 0x000000a000007945 */ /* 0x000fe60003800200 */
[----:B------:R-:W-:-:S04]  /*7d00*/  FFMA R64, R14, R106, R65 ;  /* 0x0000006a0e407223 */ /* 0x000fc80000000041 */
[----:B------:R-:W-:-:S04]  /*7d10*/  FFMA R65, R3, R28, R64 ;  /* 0x0000001c03417223 */ /* 0x000fc80000000040 */
[----:B------:R-:W-:-:S06]  /*7d20*/  FFMA R65, R3, R108, R65 ;  /* 0x0000006c03417223 */ /* 0x000fcc0000000041 */
[----:B------:R-:W0:Y:S02]  /*7d30*/  F2F.F64.F32 R64, R65 ;  /* 0x0000004100407310 */ /* 0x000e240000201800 */
[----:B0-----:R-:W-:-:S11]  /*7d40*/  DMUL R112, R104, R64 ;  /* 0x0000004068707228 */ /* 0x001fd60000000000 */
.L_x_338:
[----:B------:R-:W0:Y:S02]  /*7d50*/  LDS.64 R64, [R16+0x500] ;  /* 0x0005000010407984 */ /* 0x000e240000000a00 */
[----:B0-----:R-:W-:-:S07]  /*7d60*/  DADD R66, R112, R64 ;  /* 0x0000000070427229 */ /* 0x001fce0000000040 */
[----:B------:R-:W0:Y:S02]  /*7d70*/  ATOMS.CAST.SPIN.64 P0, [R16+0x500], R64, R66 ;  /* 0x000500401000758d */ /* 0x000e240001800442 */
[----:B0-----:R-:W-:Y:S05]  /*7d80*/  @!P0 BRA `(.L_x_338) ;  /* 0xfffffffc00f08947 */ /* 0x001fea000383ffff */
[----:B------:R-:W-:Y:S05]  /*7d90*/  BSYNC.RECONVERGENT B0 ;  /* 0x0000000000007941 */ /* 0x000fea0003800200 */
.L_x_337:
[----:B------:R-:W-:Y:S01]  /*7da0*/  BSSY.RECONVERGENT B0, `(.L_x_339) ;  /* 0x0000005000007945 */ /* 0x000fe20003800200 */
.L_x_340:
[----:B------:R-:W0:Y:S02]  /*7db0*/  LDS.64 R64, [R16+0x508] ;  /* 0x0005080010407984 */ /* 0x000e240000000a00 */
[----:B0-----:R-:W-:-:S07]  /*7dc0*/  DADD R66, R112, R64 ;  /* 0x0000000070427229 */ /* 0x001fce0000000040 */
[----:B------:R-:W0:Y:S02]  /*7dd0*/  ATOMS.CAST.SPIN.64 P0, [R16+0x508], R64, R66 ;  /* 0x000508401000758d */ /* 0x000e240001800442 */
[----:B0-----:R-:W-:Y:S05]  /*7de0*/  @!P0 BRA `(.L_x_340) ;  /* 0xfffffffc00f08947 */ /* 0x001fea000383ffff */
[----:B------:R-:W-:Y:S05]  /*7df0*/  BSYNC.RECONVERGENT B0 ;  /* 0x0000000000007941 */ /* 0x000fea0003800200 */
.L_x_339:
[C---:B------:R-:W-:Y:S01]  /*7e00*/  FMUL R64, R15.reuse, R32 ;  /* 0x000000200f407220 */ /* 0x040fe20000400000 */
[----:B------:R-:W-:Y:S03]  /*7e10*/  BSSY.RECONVERGENT B0, `(.L_x_341) ;  /* 0x000000a000007945 */ /* 0x000fe60003800200 */
[----:B------:R-:W-:-:S04]  /*7e20*/  FFMA R64, R15, R106, R64 ;  /* 0x0000006a0f407223 */ /* 0x000fc80000000040 */
[----:B------:R-:W-:-:S04]  /*7e30*/  FFMA R64, R3, R29, R64 ;  /* 0x0000001d03407223 */ /* 0x000fc80000000040 */
[----:B------:R-:W-:-:S06]  /*7e40*/  FFMA R64, R3, R107, R64 ;  /* 0x0000006b03407223 */ /* 0x000fcc0000000040 */
[----:B------:R-:W0:Y:S02]  /*7e50*/  F2F.F64.F32 R64, R64 ;  /* 0x0000004000407310 */ /* 0x000e240000201800 */
[----:B0-----:R-:W-:-:S11]  /*7e60*/  DMUL R106, R104, R64 ;  /* 0x00000040686a7228 */ /* 0x001fd60000000000 */
.L_x_342:
[----:B------:R-:W0:Y:S02]  /*7e70*/  LDS.64 R64, [R16+0x510] ;  /* 0x0005100010407984 */ /* 0x000e240000000a00 */
[----:B0-----:R-:W-:-:S07]  /*7e80*/  DADD R66, R106, R64 ;  /* 0x000000006a427229 */ /* 0x001fce0000000040 */
[----:B------:R-:W0:Y:S02]  /*7e90*/  ATOMS.CAST.SPIN.64 P0, [R16+0x510], R64, R66 ;  /* 0x000510401000758d */ /* 0x000e240001800442 */
[----:B0-----:R-:W-:Y:S05]  /*7ea0*/  @!P0 BRA `(.L_x_342) ;  /* 0xfffffffc00f08947 */ /* 0x001fea000383ffff */
[----:B------:R-:W-:Y:S05]  /*7eb0*/  BSYNC.RECONVERGENT B0 ;  /* 0x0000000000007941 */ /* 0x000fea0003800200 */
.L_x_341:
[----:B------:R-:W-:Y:S01]  /*7ec0*/  BSSY.RECONVERGENT B0, `(.L_x_343) ;  /* 0x0000005000007945 */ /* 0x000fe20003800200 */
.L_x_344:
[----:B------:R-:W0:Y:S02]  /*7ed0*/  LDS.64 R64, [R16+0x518] ;  /* 0x0005180010407984 */ /* 0x000e240000000a00 */
[----:B0-----:R-:W-:-:S07]  /*7ee0*/  DADD R66, R106, R64 ;  /* 0x000000006a427229 */ /* 0x001fce0000000040 */
[----:B------:R-:W0:Y:S02]  /*7ef0*/  ATOMS.CAST.SPIN.64 P0, [R16+0x518], R64, R66 ;  /* 0x000518401000758d */ /* 0x000e240001800442 */
[----:B0-----:R-:W-:Y:S05]  /*7f00*/  @!P0 BRA `(.L_x_344) ;  /* 0xfffffffc00f08947 */ /* 0x001fea000383ffff */
[----:B------:R-:W-:Y:S05]  /*7f10*/  BSYNC.RECONVERGENT B0 ;  /* 0x0000000000007941 */ /* 0x000fea0003800200 */
.L_x_343:
[C---:B------:R-:W-:Y:S01]  /*7f20*/  FMUL R64, R15.reuse, R37 ;  /* 0x000000250f407220 */ /* 0x040fe20000400000 */
[----:B------:R-:W-:Y:S03]  /*7f30*/  BSSY.RECONVERGENT B0, `(.L_x_345) ;  /* 0x000000a000007945 */ /* 0x000fe60003800200 */
[----:B------:R-:W-:-:S04]  /*7f40*/  FFMA R64, R15, R101, R64 ;  /* 0x000000650f407223 */ /* 0x000fc80000000040 */
[----:B------:R-:W-:-:S04]  /*7f50*/  FFMA R64, R3, R30, R64 ;  /* 0x0000001e03407223 */ /* 0x000fc80000000040 */
[----:B------:R-:W-:-:S06]  /*7f60*/  FFMA R64, R3, R103, R64 ;  /* 0x0000006703407223 */ /* 0x000fcc0000000040 */
[----:B------:R-:W0:Y:S02]  /*7f70*/  F2F.F64.F32 R64, R64 ;  /* 0x0000004000407310 */ /* 0x000e240000201800 */
[----:B0-----:R-:W-:-:S11]  /*7f80*/  DMUL R106, R104, R64 ;  /* 0x00000040686a7228 */ /* 0x001fd60000000000 */
.L_x_346:
[----:B------:R-:W0:Y:S02]  /*7f90*/  LDS.64 R64, [R16+0x520] ;  /* 0x0005200010407984 */ /* 0x000e240000000a00 */
[----:B0-----:R-:W-:-:S07]  /*7fa0*/  DADD R66, R106, R64 ;  /* 0x000000006a427229 */ /* 0x001fce0000000040 */
[----:B------:R-:W0:Y:S02]  /*7fb0*/  ATOMS.CAST.SPIN.64 P0, [R16+0x520], R64, R66 ;  /* 0x000520401000758d */ /* 0x000e240001800442 */
[----:B0-----:R-:W-:Y:S05]  /*7fc0*/  @!P0 BRA `(.L_x_346) ;  /* 0xfffffffc00f08947 */ /* 0x001fea000383ffff */
[----:B------:R-:W-:Y:S05]  /*7fd0*/  BSYNC.RECONVERGENT B0 ;  /* 0x0000000000007941 */ /* 0x000fea0003800200 */
.L_x_345:
[----:B------:R-:W-:Y:S01]  /*7fe0*/  BSSY.RECONVERGENT B0, `(.L_x_347) ;  /* 0x0000005000007945 */ /* 0x000fe20003800200 */
.L_x_348:
[----:B------:R-:W0:Y:S02]  /*7ff0*/  LDS.64 R64, [R16+0x528] ;  /* 0x0005280010407984 */ /* 0x000e240000000a00 */
[----:B0-----:R-:W-:-:S07]  /*8000*/  DADD R66, R106, R64 ;  /* 0x000000006a427229 */ /* 0x001fce0000000040 */
[----:B------:R-:W0:Y:S02]  /*8010*/  ATOMS.CAST.SPIN.64 P0, [R16+0x528], R64, R66 ;  /* 0x000528401000758d */ /* 0x000e240001800442 */
[----:B0-----:R-:W-:Y:S05]  /*8020*/  @!P0 BRA `(.L_x_348) ;  /* 0xfffffffc00f08947 */ /* 0x001fea000383ffff */
[----:B------:R-:W-:Y:S05]  /*8030*/  BSYNC.RECONVERGENT B0 ;  /* 0x0000000000007941 */ /* 0x000fea0003800200 */
.L_x_347:
[C---:B------:R-:W-:Y:S01]  /*8040*/  FMUL R65, R14.reuse, R41 ;  /* 0x000000290e417220 */ /* 0x040fe20000400000 */
[----:B------:R-:W-:Y:S03]  /*8050*/  BSSY.RECONVERGENT B0, `(.L_x_349) ;  /* 0x000000a000007945 */ /* 0x000fe60003800200 */
[----:B------:R-:W-:-:S04]  /*8060*/  FFMA R64, R14, R98, R65 ;  /* 0x000000620e407223 */ /* 0x000fc80000000041 */
[----:B------:R-:W-:-:S04]  /*8070*/  FFMA R65, R3, R33, R64 ;  /* 0x0000002103417223 */ /* 0x000fc80000000040 */
[----:B------:R-:W-:-:S06]  /*8080*/  FFMA R65, R3, R100, R65 ;  /* 0x0000006403417223 */ /* 0x000fcc0000000041 */
[----:B------:R-:W0:Y:S02]  /*8090*/  F2F.F64.F32 R64, R65 ;  /* 0x0000004100407310 */ /* 0x000e240000201800 */
[----:B0-----:R-:W-:-:S11]  /*80a0*/  DMUL R100, R104, R64 ;  /* 0x0000004068647228 */ /* 0x001fd60000000000 */
.L_x_350:
[----:B------:R-:W0:Y:S02]  /*80b0*/  LDS.64 R64, [R16+0x530] ;  /* 0x0005300010407984 */ /* 0x000e240000000a00 */
[----:B0-----:R-:W-:-:S07]  /*80c0*/  DADD R66, R100, R64 ;  /* 0x0000000064427229 */ /* 0x001fce0000000040 */
[----:B------:R-:W0:Y:S02]  /*80d0*/  ATOMS.CAST.SPIN.64 P0, [R16+0x530], R64, R66 ;  /* 0x000530401000758d */ /* 0x000e240001800442 */
[----:B0-----:R-:W-:Y:S05]  /*80e0*/  @!P0 BRA `(.L_x_350) ;  /* 0xfffffffc00f08947 */ /* 0x001fea000383ffff */
[----:B------:R-:W-:Y:S05]  /*80f0*/  BSYNC.RECONVERGENT B0 ;  /* 0x0000000000007941 */ /* 0x000fea0003800200 */
.L_x_349:
[----:B------:R-:W-:Y:S01]  /*8100*/  BSSY.RECONVERGENT B0, `(.L_x_351) ;  /* 0x0000005000007945 */ /* 0x000fe20003800200 */
.L_x_352:
[----:B------:R-:W0:Y:S02]  /*8110*/  LDS.64 R64, [R16+0x538] ;  /* 0x0005380010407984 */ /* 0x000e240000000a00 */
[----:B0-----:R-:W-:-:S07]  /*8120*/  DADD R66, R100, R64 ;  /* 0x0000000064427229 */ /* 0x001fce0000000040 */
[----:B------:R-:W0:Y:S02]  /*8130*/  ATOMS.CAST.SPIN.64 P0, [R16+0x538], R64, R66 ;  /* 0x000538401000758d */ /* 0x000e240001800442 */
[----:B0-----:R-:W-:Y:S05]  /*8140*/  @!P0 BRA `(.L_x_352) ;  /* 0xfffffffc00f08947 */ /* 0x001fea000383ffff */
[----:B------:R-:W-:Y:S05]  /*8150*/  BSYNC.RECONVERGENT B0 ;  /* 0x0000000000007941 */ /* 0x000fea0003800200 */
.L_x_351:
[C---:B------:R-:W-:Y:S01]  /*8160*/  FMUL R64, R15.reuse, R41 ;  /* 0x000000290f407220 */ /* 0x040fe20000400000 */
[----:B------:R-:W-:Y:S03]  /*8170*/  BSSY.RECONVERGENT B0, `(.L_x_353) ;  /* 0x000000a000007945 */ /* 0x000fe60003800200 */
[----:B------:R-:W-:-:S04]  /*8180*/  FFMA R64, R15, R98, R64 ;  /* 0x000000620f407223 */ /* 0x000fc80000000040 */
[----:B------:R-:W-:-:S04]  /*8190*/  FFMA R64, R3, R36, R64 ;  /* 0x0000002403407223 */ /* 0x000fc80000000040 */
[----:B------:R-:W-:-:S06]  /*81a0*/  FFMA R64, R3, R99, R64 ;  /* 0x0000006303407223 */ /* 0x000fcc0000000040 */
[----:B------:R-:W0:Y:S02]  /*81b0*/  F2F.F64.F32 R64, R64 ;  /* 0x0000004000407310 */ /* 0x000e240000201800 */
[----:B0-----:R-:W-:-:S11]  /*81c0*/  DMUL R98, R104, R64 ;  /* 0x0000004068627228 */ /* 0x001fd60000000000 */
.L_x_354:
[----:B------:R-:W0:Y:S02]  /*81d0*/  LDS.64 R64, [R16+0x540] ;  /* 0x0005400010407984 */ /* 0x000e240000000a00 */
[----:B0-----:R-:W-:-:S07]  /*81e0*/  DADD R66, R98, R64 ;  /* 0x0000000062427229 */ /* 0x001fce0000000040 */
[----:B------:R-:W0:Y:S02]  /*81f0*/  ATOMS.CAST.SPIN.64 P0, [R16+0x540], R64, R66 ;  /* 0x000540401000758d */ /* 0x000e240001800442 */
[----:B0-----:R-:W-:Y:S05]  /*8200*/  @!P0 BRA `(.L_x_354) ;  /* 0xfffffffc00f08947 */ /* 0x001fea000383ffff */
[----:B------:R-:W-:Y:S05]  /*8210*/  BSYNC.RECONVERGENT B0 ;  /* 0x0000000000007941 */ /* 0x000fea0003800200 */
.L_x_353:
[----:B------:R-:W-:Y:S01]  /*8220*/  BSSY.RECONVERGENT B0, `(.L_x_355) ;  /* 0x0000005000007945 */ /* 0x000fe20003800200 */
.L_x_356:
[----:B------:R-:W0:Y:S02]  /*8230*/  LDS.64 R64, [R16+0x548] ;  /* 0x0005480010407984 */ /* 0x000e240000000a00 */
[----:B0-----:R-:W-:-:S07]  /*8240*/  DADD R66, R98, R64 ;  /* 0x0000000062427229 */ /* 0x001fce0000000040 */
[----:B------:R-:W0:Y:S02]  /*8250*/  ATOMS.CAST.SPIN.64 P0, [R16+0x548], R64, R66 ;  /* 0x000548401000758d */ /* 0x000e240001800442 */
[----:B0-----:R-:W-:Y:S05]  /*8260*/  @!P0 BRA `(.L_x_356) ;  /* 0xfffffffc00f08947 */ /* 0x001fea000383ffff */
[----:B------:R-:W-:Y:S05]  /*8270*/  BSYNC.RECONVERGENT B0 ;  /* 0x0000000000007941 */ /* 0x000fea0003800200 */
.L_x_355:
[C---:B------:R-:W-:Y:S01]  /*8280*/  FMUL R64, R15.reuse, R45 ;  /* 0x0000002d0f407220 */ /* 0x040fe20000400000 */
[----:B------:R-:W-:Y:S03]  /*8290*/  BSSY.RECONVERGENT B0, `(.L_x_357) ;  /* 0x000000a000007945 */ /* 0x000fe60003800200 */
[----:B------:R-:W-:-:S04]  /*82a0*/  FFMA R64, R15, R97, R64 ;  /* 0x000000610f407223 */ /* 0x000fc80000000040 */
[----:B------:R-:W-:-:S04]  /*82b0*/  FFMA R65, R3, R39, R64 ;  /* 0x0000002703417223 */ /* 0x000fc80000000040 */
[----:B------:R-:W-:-:S06]  /*82c0*/  FFMA R65, R3, R96, R65 ;  /* 0x0000006003417223 */ /* 0x000fcc0000000041 */
[----:B------:R-:W0:Y:S02]  /*82d0*/  F2F.F64.F32 R64, R65 ;  /* 0x0000004100407310 */ /* 0x000e240000201800 */
[----:B0-----:R-:W-:-:S11]  /*82e0*/  DMUL R96, R104, R64 ;  /* 0x0000004068607228 */ /* 0x001fd60000000000 */
.L_x_358:
[----:B------:R-:W0:Y:S02]  /*82f0*/  LDS.64 R64, [R16+0x550] ;  /* 0x0005500010407984 */ /* 0x000e240000000a00 */
[----:B0-----:R-:W-:-:S07]  /*8300*/  DADD R66, R96, R64 ;  /* 0x0000000060427229 */ /* 0x001fce0000000040 */
[----:B------:R-:W0:Y:S02]  /*8310*/  ATOMS.CAST.SPIN.64 P0, [R16+0x550], R64, R66 ;  /* 0x000550401000758d */ /* 0x000e240001800442 */
[----:B0-----:R-:W-:Y:S05]  /*8320*/  @!P0 BRA `(.L_x_358) ;  /* 0xfffffffc00f08947 */ /* 0x001fea000383ffff */
[----:B------:R-:W-:Y:S05]  /*8330*/  BSYNC.RECONVERGENT B0 ;  /* 0x0000000000007941 */ /* 0x000fea0003800200 */
.L_x_357:
[----:B------:R-:W-:Y:S01]  /*8340*/  BSSY.RECONVERGENT B0, `(.L_x_359) ;  /* 0x0000005000007945 */ /* 0x000fe20003800200 */
.L_x_360:
[----:B------:R-:W0:Y:S02]  /*8350*/  LDS.64 R64, [R16+0x558] ;  /* 0x0005580010407984 */ /* 0x000e240000000a00 */
[----:B0-----:R-:W-:-:S07]  /*8360*/  DADD R66, R96, R64 ;  /* 0x0000000060427229 */ /* 0x001fce0000000040 */
[----:B------:R-:W0:Y:S02]  /*8370*/  ATOMS.CAST.SPIN.64 P0, [R16+0x558], R64, R66 ;  /* 0x000558401000758d */ /* 0x000e240001800442 */
[----:B0-----:R-:W-:Y:S05]  /*8380*/  @!P0 BRA `(.L_x_360) ;  /* 0xfffffffc00f08947 */ /* 0x001fea000383ffff */
[----:B------:R-:W-:Y:S05]  /*8390*/  BSYNC.RECONVERGENT B0 ;  /* 0x0000000000007941 */ /* 0x000fea0003800200 */
.L_x_359:
[----:B------:R-:W-:Y:S01]  /*83a0*/  FMUL R97, R7, -2 ;  /* 0xc000000007617820 */ /* 0x000fe20000400000 */
[----:B------:R-:W-:Y:S01]  /*83b0*/  FMUL R117, R14, R25 ;  /* 0x000000190e757220 */ /* 0x000fe20000400000 */
[----:B------:R-:W-:Y:S01]  /*83c0*/  FMUL R96, R9, -2 ;  /* 0xc000000009607820 */ /* 0x000fe20000400000 */
[----:B------:R-:W-:Y:S01]  /*83d0*/  BSSY.RECONVERGENT B0, `(.L_x_361) ;  /* 0x000000c000007945 */ /* 0x000fe20003800200 */
[C---:B------:R-:W-:Y:S02]  /*83e0*/  FMUL R157, R13.reuse, R97 ;  /* 0x000000610d9d7220 */ /* 0x040fe40000400000 */
[----:B------:R-:W-:Y:S02]  /*83f0*/  FMUL R156, R13, R96 ;  /* 0x000000600d9c7220 */ /* 0x000fe40000400000 */
[----:B------:R-:W-:-:S04]  /*8400*/  FMUL R65, R0, R157 ;  /* 0x0000009d00417220 */ /* 0x000fc80000400000 */
[----:B------:R-:W-:-:S04]  /*8410*/  FFMA R65, R0, R117, R65 ;  /* 0x0000007500417223 */ /* 0x000fc80000000041 */
[----:B------:R-:W-:-:S06]  /*8420*/  FFMA R65, R0, R156, R65 ;  /* 0x0000009c00417223 */ /* 0x000fcc0000000041 */
[----:B------:R-:W0:Y:S02]  /*8430*/  F2F.F64.F32 R64, R65 ;  /* 0x0000004100407310 */ /* 0x000e240000201800 */
[----:B0-----:R-:W-:-:S11]  /*8440*/  DMUL R98, R104, R64 ;  /* 0x0000004068627228 */ /* 0x001fd60000000000 */
.L_x_362:
[----:B------:R-:W0:Y:S02]  /*8450*/  LDS.64 R64, [R16+0x560] ;  /* 0x0005600010407984 */ /* 0x000e240000000a00 */
[----:B0-----:R-:W-:-:S07]  /*8460*/  DADD R66, R98, R64 ;  /* 0x0000000062427229 */ /* 0x001fce0000000040 */
[----:B------:R-:W0:Y:S02]  /*8470*/  ATOMS.CAST.SPIN.64 P0, [R16+0x560], R64, R66 ;  /* 0x000560401000758d */ /* 0x000e240001800442 */
[----:B0-----:R-:W-:Y:S05]  /*8480*/  @!P0 BRA `(.L_x_362) ;  /* 0xfffffffc00f08947 */ /* 0x001fea000383ffff */
[----:B------:R-:W-:Y:S05]  /*8490*/  BSYNC.RECONVERGENT B0 ;  /* 0x0000000000007941 */ /* 0x000fea0003800200 */
.L_x_361:
        /* <DEDUP_REMOVED lines=9> */
.L_x_364:
[----:B------:R-:W0:Y:S02]  /*8530*/  LDS.64 R64, [R16+0x568] ;  /* 0x0005680010407984 */ /* 0x000e240000000a00 */
[----:B0-----:R-:W-:-:S07]  /*8540*/  DADD R66, R98, R64 ;  /* 0x0000000062427229 */ /* 0x001fce0000000040 */
[----:B------:R-:W0:Y:S02]  /*8550*/  ATOMS.CAST.SPIN.64 P0, [R16+0x568], R64, R66 ;  /* 0x000568401000758d */ /* 0x000e240001800442 */
[----:B0-----:R-:W-:Y:S05]  /*8560*/  @!P0 BRA `(.L_x_364) ;  /* 0xfffffffc00f08947 */ /* 0x001fea000383ffff */
[----:B------:R-:W-:Y:S05]  /*8570*/  BSYNC.RECONVERGENT B0 ;  /* 0x0000000000007941 */ /* 0x000fea0003800200 */
.L_x_363:
        /* <DEDUP_REMOVED lines=11> */
.L_x_366:
[----:B------:R-:W0:Y:S02]  /*8630*/  LDS.64 R64, [R16+0x570] ;  /* 0x0005700010407984 */ /* 0x000e240000000a00 */
[----:B0-----:R-:W-:-:S07]  /*8640*/  DADD R66, R100, R64 ;  /* 0x0000000064427229 */ /* 0x001fce0000000040 */
[----:B------:R-:W0:Y:S02]  /*8650*/  ATOMS.CAST.SPIN.64 P0, [R16+0x570], R64, R66 ;  /* 0x000570401000758d */ /* 0x000e240001800442 */
[----:B0-----:R-:W-:Y:S05]  /*8660*/  @!P0 BRA `(.L_x_366) ;  /* 0xfffffffc00f08947 */ /* 0x001fea000383ffff */
[----:B------:R-:W-:Y:S05]  /*8670*/  BSYNC.RECONVERGENT B0 ;  /* 0x0000000000007941 */ /* 0x000fea0003800200 */
.L_x_365:
        /* <DEDUP_REMOVED lines=9> */
.L_x_368:
[----:B------:R-:W0:Y:S02]  /*8710*/  LDS.64 R64, [R16+0x578] ;  /* 0x0005780010407984 */ /* 0x000e240000000a00 */
[----:B0-----:R-:W-:-:S07]  /*8720*/  DADD R66, R100, R64 ;  /* 0x0000000064427229 */ /* 0x001fce0000000040 */
[----:B------:R-:W0:Y:S02]  /*8730*/  ATOMS.CAST.SPIN.64 P0, [R16+0x578], R64, R66 ;  /* 0x000578401000758d */ /* 0x000e240001800442 */
[----:B0-----:R-:W-:Y:S05]  /*8740*/  @!P0 BRA `(.L_x_368) ;  /* 0xfffffffc00f08947 */ /* 0x001fea000383ffff */
[----:B------:R-:W-:Y:S05]  /*8750*/  BSYNC.RECONVERGENT B0 ;  /* 0x0000000000007941 */ /* 0x000fea0003800200 */
.L_x_367:
[----:B------:R-:W-:Y:S01]  /*8760*/  BSSY.RECONVERGENT B0, `(.L_x_369) ;  /* 0x0000005000007945 */ /* 0x000fe20003800200 */
.L_x_370:
[----:B------:R-:W0:Y:S02]  /*8770*/  LDS.64 R64, [R16+0x580] ;  /* 0x0005800010407984 */ /* 0x000e240000000a00 */
[----:B0-----:R-:W-:-:S07]  /*8780*/  DADD R66, R124, R64 ;  /* 0x000000007c427229 */ /* 0x001fce0000000040 */
[----:B------:R-:W0:Y:S02]  /*8790*/  ATOMS.CAST.SPIN.64 P0, [R16+0x580], R64, R66 ;  /* 0x000580401000758d */ /* 0x000e240001800442 */
[----:B0-----:R-:W-:Y:S05]  /*87a0*/  @!P0 BRA `(.L_x_370) ;  /* 0xfffffffc00f08947 */ /* 0x001fea000383ffff */
[----:B------:R-:W-:Y:S05]  /*87b0*/  BSYNC.RECONVERGENT B0 ;  /* 0x0000000000007941 */ /* 0x000fea0003800200 */
.L_x_369:
[----:B------:R-:W-:Y:S01]  /*87c0*/  BSSY.RECONVERGENT B0, `(.L_x_371) ;  /* 0x0000005000007945 */ /* 0x000fe20003800200 */
.L_x_372:
[----:B------:R-:W0:Y:S02]  /*87d0*/  LDS.64 R64, [R16+0x588] ;  /* 0x0005880010407984 */ /* 0x000e240000000a00 */
[----:B0-----:R-:W-:-:S07]  /*87e0*/  DADD R66, R152, R64 ;  /* 0x0000000098427229 */ /* 0x001fce0000000040 */
[----:B------:R-:W0:Y:S02]  /*87f0*/  ATOMS.CAST.SPIN.64 P0, [R16+0x588], R64, R66 ;  /* 0x000588401000758d */ /* 0x000e240001800442 */
[----:B0-----:R-:W-:Y:S05]  /*8800*/  @!P0 BRA `(.L_x_372) ;  /* 0xfffffffc00f08947 */ /* 0x001fea000383ffff */
[----:B------:R-:W-:Y:S05]  /*8810*/  BSYNC.RECONVERGENT B0 ;  /* 0x0000000000007941 */ /* 0x000fea0003800200 */
.L_x_371:
[C---:B------:R-:W-:Y:S01]  /*8820*/  FMUL R176, R13.reuse, -R7 ;  /* 0x800000070db07220 */ /* 0x040fe20000400000 */
[----:B------:R-:W-:Y:S01]  /*8830*/  FMUL R120, R13, -R9 ;  /* 0x800000090d787220 */ /* 0x000fe20000400000 */
[----:B------:R-:W-:Y:S02]  /*8840*/  BSSY.RECONVERGENT B0, `(.L_x_373) ;  /* 0x0000009000007945 */ /* 0x000fe40003800200 */
[----:B------:R-:W-:-:S04]  /*8850*/  FMUL R122, R0, R176 ;  /* 0x000000b0007a7220 */ /* 0x000fc80000400000 */
[----:B------:R-:W-:-:S04]  /*8860*/  FFMA R64, R0, R120, R122 ;  /* 0x0000007800407223 */ /* 0x000fc8000000007a */
[----:B------:R-:W0:Y:S02]  /*8870*/  F2F.F64.F32 R172, R64 ;  /* 0x0000004000ac7310 */ /* 0x000e240000201800 */
[----:B0-----:R-:W-:-:S11]  /*8880*/  DMUL R172, R104, R172 ;  /* 0x000000ac68ac7228 */ /* 0x001fd60000000000 */
.L_x_374:
[----:B------:R-:W0:Y:S02]  /*8890*/  LDS.64 R64, [R16+0x590] ;  /* 0x0005900010407984 */ /* 0x000e240000000a00 */
[----:B0-----:R-:W-:-:S07]  /*88a0*/  DADD R66, R172, R64 ;  /* 0x00000000ac427229 */ /* 0x001fce0000000040 */
[----:B------:R-:W0:Y:S02]  /*88b0*/  ATOMS.CAST.SPIN.64 P0, [R16+0x590], R64, R66 ;  /* 0x000590401000758d */ /* 0x000e240001800442 */
[----:B0-----:R-:W-:Y:S05]  /*88c0*/  @!P0 BRA `(.L_x_374) ;  /* 0xfffffffc00f08947 */ /* 0x001fea000383ffff */
[----:B------:R-:W-:Y:S05]  /*88d0*/  BSYNC.RECONVERGENT B0 ;  /* 0x0000000000007941 */ /* 0x000fea0003800200 */
.L_x_373:
[C---:B------:R-:W-:Y:S01]  /*88e0*/  FMUL R128, R2.reuse, R176 ;  /* 0x000000b002807220 */ /* 0x040fe20000400000 */
[----:B------:R-:W-:Y:S03]  /*88f0*/  BSSY.RECONVERGENT B0, `(.L_x_375) ;  /* 0x0000008000007945 */ /* 0x000fe60003800200 */
[----:B------:R-:W-:-:S04]  /*8900*/  FFMA R64, R2, R120, R128 ;  /* 0x0000007802407223 */ /* 0x000fc80000000080 */
[----:B------:R-:W0:Y:S02]  /*8910*/  F2F.F64.F32 R170, R64 ;  /* 0x0000004000aa7310 */ /* 0x000e240000201800 */
[----:B0-----:R-:W-:-:S11]  /*8920*/  DMUL R170, R104, R170 ;  /* 0x000000aa68aa7228 */ /* 0x001fd60000000000 */
.L_x_376:
[----:B------:R-:W0:Y:S02]  /*8930*/  LDS.64 R64, [R16+0x598] ;  /* 0x0005980010407984 */ /* 0x000e240000000a00 */
[----:B0-----:R-:W-:-:S07]  /*8940*/  DADD R66, R170, R64 ;  /* 0x00000000aa427229 */ /* 0x001fce0000000040 */
[----:B------:R-:W0:Y:S02]  /*8950*/  ATOMS.CAST.SPIN.64 P0, [R16+0x598], R64, R66 ;  /* 0x000598401000758d */ /* 0x000e240001800442 */
[----:B0-----:R-:W-:Y:S05]  /*8960*/  @!P0 BRA `(.L_x_376) ;  /* 0xfffffffc00f08947 */ /* 0x001fea000383ffff */
[----:B------:R-:W-:Y:S05]  /*8970*/  BSYNC.RECONVERGENT B0 ;  /* 0x0000000000007941 */ /* 0x000fea0003800200 */
.L_x_375:
[C---:B------:R-:W-:Y:S01]  /*8980*/  FMUL R178, R14.reuse, -R7 ;  /* 0x800000070eb27220 */ /* 0x040fe20000400000 */
[----:B------:R-:W-:Y:S01]  /*8990*/  FMUL R131, R14, -R9 ;  /* 0x800000090e837220 */ /* 0x000fe20000400000 */
[----:B------:R-:W-:Y:S02]  /*89a0*/  BSSY.RECONVERGENT B0, `(.L_x_377) ;  /* 0x0000009000007945 */ /* 0x000fe40003800200 */
[----:B------:R-:W-:-:S04]  /*89b0*/  FMUL R119, R0, R178 ;  /* 0x000000b200777220 */ /* 0x000fc80000400000 */
[----:B------:R-:W-:-:S04]  /*89c0*/  FFMA R119, R0, R131, R119 ;  /* 0x0000008300777223 */ /* 0x000fc80000000077 */
[----:B------:R-:W0:Y:S02]  /*89d0*/  F2F.F64.F32 R134, R119 ;  /* 0x0000007700867310 */ /* 0x000e240000201800 */
[----:B0-----:R-:W-:-:S11]  /*89e0*/  DMUL R134, R104, R134 ;  /* 0x0000008668867228 */ /* 0x001fd60000000000 */
.L_x_378:
[----:B------:R-:W0:Y:S02]  /*89f0*/  LDS.64 R64, [R16+0x5a0] ;  /* 0x0005a00010407984 */ /* 0x000e240000000a00 */
[----:B0-----:R-:W-:-:S07]  /*8a00*/  DADD R66, R134, R64 ;  /* 0x0000000086427229 */ /* 0x001fce0000000040 */
[----:B------:R-:W0:Y:S02]  /*8a10*/  ATOMS.CAST.SPIN.64 P0, [R16+0x5a0], R64, R66 ;  /* 0x0005a0401000758d */ /* 0x000e240001800442 */
[----:B0-----:R-:W-:Y:S05]  /*8a20*/  @!P0 BRA `(.L_x_378) ;  /* 0xfffffffc00f08947 */ /* 0x001fea000383ffff */
[----:B------:R-:W-:Y:S05]  /*8a30*/  BSYNC.RECONVERGENT B0 ;  /* 0x0000000000007941 */ /* 0x000fea0003800200 */
.L_x_377:
[C---:B------:R-:W-:Y:S01]  /*8a40*/  FMUL R127, R2.reuse, R178 ;  /* 0x000000b2027f7220 */ /* 0x040fe20000400000 */
[----:B------:R-:W-:Y:S03]  /*8a50*/  BSSY.RECONVERGENT B0, `(.L_x_379) ;  /* 0x0000008000007945 */ /* 0x000fe60003800200 */
[----:B------:R-:W-:-:S04]  /*8a60*/  FFMA R127, R2, R131, R127 ;  /* 0x00000083027f7223 */ /* 0x000fc8000000007f */
[----:B------:R-:W0:Y:S02]  /*8a70*/  F2F.F64.F32 R166, R127 ;  /* 0x0000007f00a67310 */ /* 0x000e240000201800 */
[----:B0-----:R-:W-:-:S11]  /*8a80*/  DMUL R166, R104, R166 ;  /* 0x000000a668a67228 */ /* 0x001fd60000000000 */
.L_x_380:
[----:B------:R-:W0:Y:S02]  /*8a90*/  LDS.64 R64, [R16+0x5a8] ;  /* 0x0005a80010407984 */ /* 0x000e240000000a00 */
[----:B0-----:R-:W-:-:S07]  /*8aa0*/  DADD R66, R166, R64 ;  /* 0x00000000a6427229 */ /* 0x001fce0000000040 */
[----:B------:R-:W0:Y:S02]  /*8ab0*/  ATOMS.CAST.SPIN.64 P0, [R16+0x5a8], R64, R66 ;  /* 0x0005a8401000758d */ /* 0x000e240001800442 */
[----:B0-----:R-:W-:Y:S05]  /*8ac0*/  @!P0 BRA `(.L_x_380) ;  /* 0xfffffffc00f08947 */ /* 0x001fea000383ffff */
[----:B------:R-:W-:Y:S05]  /*8ad0*/  BSYNC.RECONVERGENT B0 ;  /* 0x0000000000007941 */ /* 0x000fea0003800200 */
.L_x_379:
[C---:B------:R-:W-:Y:S01]  /*8ae0*/  FMUL R126, R13.reuse, -R8 ;  /* 0x800000080d7e7220 */ /* 0x040fe20000400000 */
[----:B------:R-:W-:Y:S01]  /*8af0*/  FMUL R121, R13, -R11 ;  /* 0x8000000b0d797220 */ /* 0x000fe20000400000 */
[----:B------:R-:W-:Y:S02]  /*8b00*/  BSSY.RECONVERGENT B0, `(.L_x_381) ;  /* 0x0000009000007945 */ /* 0x000fe40003800200 */
[----:B------:R-:W-:-:S04]  /*8b10*/  FMUL R123, R0, R126 ;  /* 0x0000007e007b7220 */ /* 0x000fc80000400000 */
[----:B------:R-:W-:-:S04]  /*8b20*/  FFMA R64, R0, R121, R123 ;  /* 0x0000007900407223 */ /* 0x000fc8000000007b */
[----:B------:R-:W0:Y:S02]  /*8b30*/  F2F.F64.F32 R136, R64 ;  /* 0x0000004000887310 */ /* 0x000e240000201800 */
[----:B0-----:R-:W-:-:S11]  /*8b40*/  DMUL R136, R104, R136 ;  /* 0x0000008868887228 */ /* 0x001fd60000000000 */
.L_x_382:
[----:B------:R-:W0:Y:S02]  /*8b50*/  LDS.64 R64, [R16+0x5b0] ;  /* 0x0005b00010407984 */ /* 0x000e240000000a00 */
[----:B0-----:R-:W-:-:S07]  /*8b60*/  DADD R66, R136, R64 ;  /* 0x0000000088427229 */ /* 0x001fce0000000040 */
[----:B------:R-:W0:Y:S02]  /*8b70*/  ATOMS.CAST.SPIN.64 P0, [R16+0x5b0], R64, R66 ;  /* 0x0005b0401000758d */ /* 0x000e240001800442 */
[----:B0-----:R-:W-:Y:S05]  /*8b80*/  @!P0 BRA `(.L_x_382) ;  /* 0xfffffffc00f08947 */ /* 0x001fea000383ffff */
[----:B------:R-:W-:Y:S05]  /*8b90*/  BSYNC.RECONVERGENT B0 ;  /* 0x0000000000007941 */ /* 0x000fea0003800200 */
.L_x_381:
[C---:B------:R-:W-:Y:S01]  /*8ba0*/  FMUL R130, R2.reuse, R126 ;  /* 0x0000007e02827220 */ /* 0x040fe20000400000 */
[----:B------:R-:W-:Y:S03]  /*8bb0*/  BSSY.RECONVERGENT B0, `(.L_x_383) ;  /* 0x0000008000007945 */ /* 0x000fe60003800200 */
[----:B------:R-:W-:-:S04]  /*8bc0*/  FFMA R64, R2, R121, R130 ;  /* 0x0000007902407223 */ /* 0x000fc80000000082 */
[----:B------:R-:W0:Y:S02]  /*8bd0*/  F2F.F64.F32 R164, R64 ;  /* 0x0000004000a47310 */ /* 0x000e240000201800 */
[----:B0-----:R-:W-:-:S11]  /*8be0*/  DMUL R164, R104, R164 ;  /* 0x000000a468a47228 */ /* 0x001fd60000000000 */
.L_x_384:
[----:B------:R-:W0:Y:S02]  /*8bf0*/  LDS.64 R64, [R16+0x5b8] ;  /* 0x0005b80010407984 */ /* 0x000e240000000a00 */
[----:B0-----:R-:W-:-:S07]  /*8c00*/  DADD R66, R164, R64 ;  /* 0x00000000a4427229 */ /* 0x001fce0000000040 */
[----:B------:R-:W0:Y:S02]  /*8c10*/  ATOMS.CAST.SPIN.64 P0, [R16+0x5b8], R64, R66 ;  /* 0x0005b8401000758d */ /* 0x000e240001800442 */
[----:B0-----:R-:W-:Y:S05]  /*8c20*/  @!P0 BRA `(.L_x_384) ;  /* 0xfffffffc00f08947 */ /* 0x001fea000383ffff */
[----:B------:R-:W-:Y:S05]  /*8c30*/  BSYNC.RECONVERGENT B0 ;  /* 0x0000000000007941 */ /* 0x000fea0003800200 */
.L_x_383:
[C---:B------:R-:W-:Y:S01]  /*8c40*/  FMUL R132, R15.reuse, -R8 ;  /* 0x800000080f847220 */ /* 0x040fe20000400000 */
[----:B------:R-:W-:Y:S01]  /*8c50*/  FMUL R133, R15, -R11 ;  /* 0x8000000b0f857220 */ /* 0x000fe20000400000 */
[----:B------:R-:W-:Y:S02]  /*8c60*/  BSSY.RECONVERGENT B0, `(.L_x_385) ;  /* 0x0000009000007945 */ /* 0x000fe40003800200 */
[----:B------:R-:W-:-:S04]  /*8c70*/  FMUL R65, R0, R132 ;  /* 0x0000008400417220 */ /* 0x000fc80000400000 */
[----:B------:R-:W-:-:S04]  /*8c80*/  FFMA R118, R0, R133, R65 ;  /* 0x0000008500767223 */ /* 0x000fc80000000041 */
[----:B------:R-:W0:Y:S02]  /*8c90*/  F2F.F64.F32 R168, R118 ;  /* 0x0000007600a87310 */ /* 0x000e240000201800 */
[----:B0-----:R-:W-:-:S11]  /*8ca0*/  DMUL R168, R104, R168 ;  /* 0x000000a868a87228 */ /* 0x001fd60000000000 */
.L_x_386:
[----:B------:R-:W0:Y:S02]  /*8cb0*/  LDS.64 R64, [R16+0x5c0] ;  /* 0x0005c00010407984 */ /* 0x000e240000000a00 */
[----:B0-----:R-:W-:-:S07]  /*8cc0*/  DADD R66, R168, R64 ;  /* 0x00000000a8427229 */ /* 0x001fce0000000040 */
[----:B------:R-:W0:Y:S02]  /*8cd0*/  ATOMS.CAST.SPIN.64 P0, [R16+0x5c0], R64, R66 ;  /* 0x0005c0401000758d */ /* 0x000e240001800442 */
[----:B0-----:R-:W-:Y:S05]  /*8ce0*/  @!P0 BRA `(.L_x_386) ;  /* 0xfffffffc00f08947 */ /* 0x001fea000383ffff */
[----:B------:R-:W-:Y:S05]  /*8cf0*/  BSYNC.RECONVERGENT B0 ;  /* 0x0000000000007941 */ /* 0x000fea0003800200 */
.L_x_385:
        /* <DEDUP_REMOVED lines=8> */
[----:B------:R-:W-:-:S04]  /*8d80*/  FFMA R65, R0, R158, R65 ;  /* 0x0000009e00417223 */ /* 0x000fc80000000041 */
[----:B------:R-:W0:Y:S02]  /*8d90*/  F2F.F64.F32 R160, R65 ;  /* 0x0000004100a07310 */ /* 0x000e240000201800 */
[----:B0-----:R-:W-:-:S11]  /*8da0*/  DMUL R160, R104, R160 ;  /* 0x000000a068a07228 */ /* 0x001fd60000000000 */
.L_x_388:
[----:B------:R-:W0:Y:S02]  /*8db0*/  LDS.64 R64, [R16+0x5c8] ;  /* 0x0005c80010407984 */ /* 0x000e240000000a00 */
[----:B0-----:R-:W-:-:S07]  /*8dc0*/  DADD R66, R160, R64 ;  /* 0x00000000a0427229 */ /* 0x001fce0000000040 */
[----:B------:R-:W0:Y:S02]  /*8dd0*/  ATOMS.CAST.SPIN.64 P0, [R16+0x5c8], R64, R66 ;  /* 0x0005c8401000758d */ /* 0x000e240001800442 */
[----:B0-----:R-:W-:Y:S05]  /*8de0*/  @!P0 BRA `(.L_x_388) ;  /* 0xfffffffc00f08947 */ /* 0x001fea000383ffff */
[----:B------:R-:W-:Y:S05]  /*8df0*/  BSYNC.RECONVERGENT B0 ;  /* 0x0000000000007941 */ /* 0x000fea0003800200 */
.L_x_387:
[C---:B------:R-:W-:Y:S01]  /*8e00*/  FMUL R129, R2.reuse, R132 ;  /* 0x0000008402817220 */ /* 0x040fe20000400000 */
[----:B------:R-:W-:Y:S03]  /*8e10*/  BSSY.RECONVERGENT B0, `(.L_x_389) ;  /* 0x0000008000007945 */ /* 0x000fe60003800200 */
[----:B------:R-:W-:-:S04]  /*8e20*/  FFMA R129, R2, R133, R129 ;  /* 0x0000008502817223 */ /* 0x000fc80000000081 */
[----:B------:R-:W0:Y:S02]  /*8e30*/  F2F.F64.F32 R162, R129 ;  /* 0x0000008100a27310 */ /* 0x000e240000201800 */
[----:B0-----:R-:W-:-:S11]  /*8e40*/  DMUL R162, R104, R162 ;  /* 0x000000a268a27228 */ /* 0x001fd60000000000 */
.L_x_390:
[----:B------:R-:W0:Y:S02]  /*8e50*/  LDS.64 R64, [R16+0x5d0] ;  /* 0x0005d00010407984 */ /* 0x000e240000000a00 */
[----:B0-----:R-:W-:-:S07]  /*8e60*/  DADD R66, R162, R64 ;  /* 0x00000000a2427229 */ /* 0x001fce0000000040 */
[----:B------:R-:W0:Y:S02]  /*8e70*/  ATOMS.CAST.SPIN.64 P0, [R16+0x5d0], R64, R66 ;  /* 0x0005d0401000758d */ /* 0x000e240001800442 */
[----:B0-----:R-:W-:Y:S05]  /*8e80*/  @!P0 BRA `(.L_x_390) ;  /* 0xfffffffc00f08947 */ /* 0x001fea000383ffff */
[----:B------:R-:W-:Y:S05]  /*8e90*/  BSYNC.RECONVERGENT B0 ;  /* 0x0000000000007941 */ /* 0x000fea0003800200 */
.L_x_389:
        /* <DEDUP_REMOVED lines=9> */
.L_x_392:
[----:B------:R-:W0:Y:S02]  /*8f30*/  LDS.64 R64, [R16+0x5d8] ;  /* 0x0005d80010407984 */ /* 0x000e240000000a00 */
[----:B0-----:R-:W-:-:S07]  /*8f40*/  DADD R66, R174, R64 ;  /* 0x00000000ae427229 */ /* 0x001fce0000000040 */
[----:B------:R-:W0:Y:S02]  /*8f50*/  ATOMS.CAST.SPIN.64 P0, [R16+0x5d8], R64, R66 ;  /* 0x0005d8401000758d */ /* 0x000e240001800442 */
[----:B0-----:R-:W-:Y:S05]  /*8f60*/  @!P0 BRA `(.L_x_392) ;  /* 0xfffffffc00f08947 */ /* 0x001fea000383ffff */
[----:B------:R-:W-:Y:S05]  /*8f70*/  BSYNC.RECONVERGENT B0 ;  /* 0x0000000000007941 */ /* 0x000fea0003800200 */
.L_x_391:
[----:B------:R-:W-:Y:S01]  /*8f80*/  BSSY.RECONVERGENT B0, `(.L_x_393) ;  /* 0x0000005000007945 */ /* 0x000fe20003800200 */
.L_x_394:
[----:B------:R-:W0:Y:S02]  /*8f90*/  LDS.64 R64, [R16+0x5e0] ;  /* 0x0005e00010407984 */ /* 0x000e240000000a00 */
[----:B0-----:R-:W-:-:S07]  /*8fa0*/  DADD R66, R124, R64 ;  /* 0x000000007c427229 */ /* 0x001fce0000000040 */
[----:B------:R-:W0:Y:S02]  /*8fb0*/  ATOMS.CAST.SPIN.64 P0, [R16+0x5e0], R64, R66 ;  /* 0x0005e0401000758d */ /* 0x000e240001800442 */
[----:B0-----:R-:W-:Y:S05]  /*8fc0*/  @!P0 BRA `(.L_x_394) ;  /* 0xfffffffc00f08947 */ /* 0x001fea000383ffff */
[----:B------:R-:W-:Y:S05]  /*8fd0*/  BSYNC.RECONVERGENT B0 ;  /* 0x0000000000007941 */ /* 0x000fea0003800200 */
.L_x_393:
[----:B------:R-:W-:Y:S01]  /*8fe0*/  BSSY.RECONVERGENT B0, `(.L_x_395) ;  /* 0x0000005000007945 */ /* 0x000fe20003800200 */
.L_x_396:
[----:B------:R-:W0:Y:S02]  /*8ff0*/  LDS.64 R64, [R16+0x5e8] ;  /* 0x0005e80010407984 */ /* 0x000e240000000a00 */
[----:B0-----:R-:W-:-:S07]  /*9000*/  DADD R66, R150, R64 ;  /* 0x0000000096427229 */ /* 0x001fce0000000040 */
[----:B------:R-:W0:Y:S02]  /*9010*/  ATOMS.CAST.SPIN.64 P0, [R16+0x5e8], R64, R66 ;  /* 0x0005e8401000758d */ /* 0x000e240001800442 */
[----:B0-----:R-:W-:Y:S05]  /*9020*/  @!P0 BRA `(.L_x_396) ;  /* 0xfffffffc00f08947 */ /* 0x001fea000383ffff */
[----:B------:R-:W-:Y:S05]  /*9030*/  BSYNC.RECONVERGENT B0 ;  /* 0x0000000000007941 */ /* 0x000fea0003800200 */
.L_x_395:
[----:B------:R-:W-:Y:S01]  /*9040*/  BSSY.RECONVERGENT B0, `(.L_x_397) ;  /* 0x0000005000007945 */ /* 0x000fe20003800200 */
.L_x_398:
[----:B------:R-:W0:Y:S02]  /*9050*/  LDS.64 R64, [R16+0x5f0] ;  /* 0x0005f00010407984 */ /* 0x000e240000000a00 */
[----:B0-----:R-:W-:-:S07]  /*9060*/  DADD R66, R172, R64 ;  /* 0x00000000ac427229 */ /* 0x001fce0000000040 */
[----:B------:R-:W0:Y:S02]  /*9070*/  ATOMS.CAST.SPIN.64 P0, [R16+0x5f0], R64, R66 ;  /* 0x0005f0401000758d */ /* 0x000e240001800442 */
[----:B0-----:R-:W-:Y:S05]  /*9080*/  @!P0 BRA `(.L_x_398) ;  /* 0xfffffffc00f08947 */ /* 0x001fea000383ffff */
[----:B------:R-:W-:Y:S05]  /*9090*/  BSYNC.RECONVERGENT B0 ;  /* 0x0000000000007941 */ /* 0x000fea0003800200 */
.L_x_397:
[C---:B------:R-:W-:Y:S01]  /*90a0*/  FMUL R65, R2.reuse, R157 ;  /* 0x0000009d02417220 */ /* 0x040fe20000400000 */
[----:B------:R-:W-:Y:S03]  /*90b0*/  BSSY.RECONVERGENT B0, `(.L_x_399) ;  /* 0x0000009000007945 */ /* 0x000fe60003800200 */
[----:B------:R-:W-:-:S04]  /*90c0*/  FFMA R65, R2, R117, R65 ;  /* 0x0000007502417223 */ /* 0x000fc80000000041 */
[----:B------:R-:W-:-:S04]  /*90d0*/  FFMA R65, R2, R156, R65 ;  /* 0x0000009c02417223 */ /* 0x000fc80000000041 */
[----:B------:R-:W0:Y:S02]  /*90e0*/  F2F.F64.F32 R124, R65 ;  /* 0x00000041007c7310 */ /* 0x000e240000201800 */
[----:B0-----:R-:W-:-:S11]  /*90f0*/  DMUL R124, R104, R124 ;  /* 0x0000007c687c7228 */ /* 0x001fd60000000000 */
.L_x_400:
[----:B------:R-:W0:Y:S02]  /*9100*/  LDS.64 R64, [R16+0x5f8] ;  /* 0x0005f80010407984 */ /* 0x000e240000000a00 */
[----:B0-----:R-:W-:-:S07]  /*9110*/  DADD R66, R124, R64 ;  /* 0x000000007c427229 */ /* 0x001fce0000000040 */
[----:B------:R-:W0:Y:S02]  /*9120*/  ATOMS.CAST.SPIN.64 P0, [R16+0x5f8], R64, R66 ;  /* 0x0005f8401000758d */ /* 0x000e240001800442 */
[----:B0-----:R-:W-:Y:S05]  /*9130*/  @!P0 BRA `(.L_x_400) ;  /* 0xfffffffc00f08947 */ /* 0x001fea000383ffff */
[----:B------:R-:W-:Y:S05]  /*9140*/  BSYNC.RECONVERGENT B0 ;  /* 0x0000000000007941 */ /* 0x000fea0003800200 */
.L_x_399:
[----:B------:R-:W-:Y:S01]  /*9150*/  BSSY.RECONVERGENT B0, `(.L_x_401) ;  /* 0x0000005000007945 */ /* 0x000fe20003800200 */
.L_x_402:
[----:B------:R-:W0:Y:S02]  /*9160*/  LDS.64 R64, [R16+0x600] ;  /* 0x0006000010407984 */ /* 0x000e240000000a00 */
[----:B0-----:R-:W-:-:S07]  /*9170*/  DADD R66, R134, R64 ;  /* 0x0000000086427229 */ /* 0x001fce0000000040 */
[----:B------:R-:W0:Y:S02]  /*9180*/  ATOMS.CAST.SPIN.64 P0, [R16+0x600], R64, R66 ;  /* 0x000600401000758d */ /* 0x000e240001800442 */
[----:B0-----:R-:W-:Y:S05]  /*9190*/  @!P0 BRA `(.L_x_402) ;  /* 0xfffffffc00f08947 */ /* 0x001fea000383ffff */
[----:B------:R-:W-:Y:S05]  /*91a0*/  BSYNC.RECONVERGENT B0 ;  /* 0x0000000000007941 */ /* 0x000fea0003800200 */
.L_x_401:
[C---:B------:R-:W-:Y:S01]  /*91b0*/  FMUL R134, R3.reuse, R176 ;  /* 0x000000b003867220 */ /* 0x040fe20000400000 */
[----:B------:R-:W-:Y:S03]  /*91c0*/  BSSY.RECONVERGENT B0, `(.L_x_403) ;  /* 0x0000008000007945 */ /* 0x000fe60003800200 */
[----:B------:R-:W-:-:S04]  /*91d0*/  FFMA R64, R3, R120, R134 ;  /* 0x0000007803407223 */ /* 0x000fc80000000086 */
[----:B------:R-:W0:Y:S02]  /*91e0*/  F2F.F64.F32 R176, R64 ;  /* 0x0000004000b07310 */ /* 0x000e240000201800 */
[----:B0-----:R-:W-:-:S11]  /*91f0*/  DMUL R176, R104, R176 ;  /* 0x000000b068b07228 */ /* 0x001fd60000000000 */
.L_x_404:
[----:B------:R-:W0:Y:S02]  /*9200*/  LDS.64 R64, [R16+0x608] ;  /* 0x0006080010407984 */ /* 0x000e240000000a00 */
[----:B0-----:R-:W-:-:S07]  /*9210*/  DADD R66, R176, R64 ;  /* 0x00000000b0427229 */ /* 0x001fce0000000040 */
[----:B------:R-:W0:Y:S02]  /*9220*/  ATOMS.CAST.SPIN.64 P0, [R16+0x608], R64, R66 ;  /* 0x000608401000758d */ /* 0x000e240001800442 */
[----:B0-----:R-:W-:Y:S05]  /*9230*/  @!P0 BRA `(.L_x_404) ;  /* 0xfffffffc00f08947 */ /* 0x001fea000383ffff */
[----:B------:R-:W-:Y:S05]  /*9240*/  BSYNC.RECONVERGENT B0 ;  /* 0x0000000000007941 */ /* 0x000fea0003800200 */
.L_x_403:
[C---:B------:R-:W-:Y:S01]  /*9250*/  FMUL R65, R2.reuse, R155 ;  /* 0x0000009b02417220 */ /* 0x040fe20000400000 */
[----:B------:R-:W-:Y:S03]  /*9260*/  BSSY.RECONVERGENT B0, `(.L_x_405) ;  /* 0x0000009000007945 */ /* 0x000fe60003800200 */
[----:B------:R-:W-:-:S04]  /*9270*/  FFMA R64, R2, R154, R65 ;  /* 0x0000009a02407223 */ /* 0x000fc80000000041 */
[----:B------:R-:W-:-:S04]  /*9280*/  FFMA R64, R2, R115, R64 ;  /* 0x0000007302407223 */ /* 0x000fc80000000040 */
[----:B------:R-:W0:Y:S02]  /*9290*/  F2F.F64.F32 R124, R64 ;  /* 0x00000040007c7310 */ /* 0x000e240000201800 */
[----:B0-----:R-:W-:-:S11]  /*92a0*/  DMUL R124, R104, R124 ;  /* 0x0000007c687c7228 */ /* 0x001fd60000000000 */
.L_x_406:
[----:B------:R-:W0:Y:S02]  /*92b0*/  LDS.64 R64, [R16+0x610] ;  /* 0x0006100010407984 */ /* 0x000e240000000a00 */
[----:B0-----:R-:W-:-:S07]  /*92c0*/  DADD R66, R124, R64 ;  /* 0x000000007c427229 */ /* 0x001fce0000000040 */
[----:B------:R-:W0:Y:S02]  /*92d0*/  ATOMS.CAST.SPIN.64 P0, [R16+0x610], R64, R66 ;  /* 0x000610401000758d */ /* 0x000e240001800442 */
[----:B0-----:R-:W-:Y:S05]  /*92e0*/  @!P0 BRA `(.L_x_406) ;  /* 0xfffffffc00f08947 */ /* 0x001fea000383ffff */
[----:B------:R-:W-:Y:S05]  /*92f0*/  BSYNC.RECONVERGENT B0 ;  /* 0x0000000000007941 */ /* 0x000fea0003800200 */
.L_x_405:
[----:B------:R-:W-:Y:S01]  /*9300*/  BSSY.RECONVERGENT B0, `(.L_x_407) ;  /* 0x0000005000007945 */ /* 0x000fe20003800200 */
.L_x_408:
[----:B------:R-:W0:Y:S02]  /*9310*/  LDS.64 R64, [R16+0x618] ;  /* 0x0006180010407984 */ /* 0x000e240000000a00 */
[----:B0-----:R-:W-:-:S07]  /*9320*/  DADD R66, R136, R64 ;  /* 0x0000000088427229 */ /* 0x001fce0000000040 */
[----:B------:R-:W0:Y:S02]  /*9330*/  ATOMS.CAST.SPIN.64 P0, [R16+0x618], R64, R66 ;  /* 0x000618401000758d */ /* 0x000e240001800442 */
[----:B0-----:R-:W-:Y:S05]  /*9340*/  @!P0 BRA `(.L_x_408) ;  /* 0xfffffffc00f08947 */ /* 0x001fea000383ffff */
[----:B------:R-:W-:Y:S05]  /*9350*/  BSYNC.RECONVERGENT B0 ;  /* 0x0000000000007941 */ /* 0x000fea0003800200 */
.L_x_407:
[----:B------:R-:W-:Y:S01]  /*9360*/  BSSY.RECONVERGENT B0, `(.L_x_409) ;  /* 0x0000005000007945 */ /* 0x000fe20003800200 */
.L_x_410:
[----:B------:R-:W0:Y:S02]  /*9370*/  LDS.64 R64, [R16+0x620] ;  /* 0x0006200010407984 */ /* 0x000e240000000a00 */
[----:B0-----:R-:W-:-:S07]  /*9380*/  DADD R66, R138, R64 ;  /* 0x000000008a427229 */ /* 0x001fce0000000040 */
[----:B------:R-:W0:Y:S02]  /*9390*/  ATOMS.CAST.SPIN.64 P0, [R16+0x620], R64, R66 ;  /* 0x000620401000758d */ /* 0x000e240001800442 */
[----:B0-----:R-:W-:Y:S05]  /*93a0*/  @!P0 BRA `(.L_x_410) ;  /* 0xfffffffc00f08947 */ /* 0x001fea000383ffff */
[----:B------:R-:W-:Y:S05]  /*93b0*/  BSYNC.RECONVERGENT B0 ;  /* 0x0000000000007941 */ /* 0x000fea0003800200 */
.L_x_409:
[C---:B------:R-:W-:Y:S01]  /*93c0*/  FMUL R65, R2.reuse, R108 ;  /* 0x0000006c02417220 */ /* 0x040fe20000400000 */
[----:B------:R-:W-:Y:S03]  /*93d0*/  BSSY.RECONVERGENT B0, `(.L_x_411) ;  /* 0x0000009000007945 */ /* 0x000fe60003800200 */
[----:B------:R-:W-:-:S04]  /*93e0*/  FFMA R64, R2, R116, R65 ;  /* 0x0000007402407223 */ /* 0x000fc80000000041 */
[----:B------:R-:W-:-:S04]  /*93f0*/  FFMA R64, R2, R107, R64 ;  /* 0x0000006b02407223 */ /* 0x000fc80000000040 */
[----:B------:R-:W0:Y:S02]  /*9400*/  F2F.F64.F32 R124, R64 ;  /* 0x00000040007c7310 */ /* 0x000e240000201800 */
[----:B0-----:R-:W-:-:S11]  /*9410*/  DMUL R124, R104, R124 ;  /* 0x0000007c687c7228 */ /* 0x001fd60000000000 */
.L_x_412:
[----:B------:R-:W0:Y:S02]  /*9420*/  LDS.64 R64, [R16+0x628] ;  /* 0x0006280010407984 */ /* 0x000e240000000a00 */
[----:B0-----:R-:W-:-:S07]  /*9430*/  DADD R66, R124, R64 ;  /* 0x000000007c427229 */ /* 0x001fce0000000040 */
[----:B------:R-:W0:Y:S02]  /*9440*/  ATOMS.CAST.SPIN.64 P0, [R16+0x628], R64, R66 ;  /* 0x000628401000758d */ /* 0x000e240001800442 */
[----:B0-----:R-:W-:Y:S05]  /*9450*/  @!P0 BRA `(.L_x_412) ;  /* 0xfffffffc00f08947 */ /* 0x001fea000383ffff */
[----:B------:R-:W-:Y:S05]  /*9460*/  BSYNC.RECONVERGENT B0 ;  /* 0x0000000000007941 */ /* 0x000fea0003800200 */
.L_x_411:
[C---:B------:R-:W-:Y:S01]  /*9470*/  FMUL R178, R3.reuse, R178 ;  /* 0x000000b203b27220 */ /* 0x040fe20000400000 */
[----:B------:R-:W-:Y:S03]  /*9480*/  BSSY.RECONVERGENT B0, `(.L_x_413) ;  /* 0x0000008000007945 */ /* 0x000fe60003800200 */
[----:B------:R-:W-:-:S04]  /*9490*/  FFMA R135, R3, R131, R178 ;  /* 0x0000008303877223 */ /* 0x000fc800000000b2 */
[----:B------:R-:W0:Y:S02]  /*94a0*/  F2F.F64.F32 R184, R135 ;  /* 0x0000008700b87310 */ /* 0x000e240000201800 */
[----:B0-----:R-:W-:-:S11]  /*94b0*/  DMUL R184, R104, R184 ;  /* 0x000000b868b87228 */ /* 0x001fd60000000000 */
.L_x_414:
[----:B------:R-:W0:Y:S02]  /*94c0*/  LDS.64 R64, [R16+0x630] ;  /* 0x0006300010407984 */ /* 0x000e240000000a00 */
[----:B0-----:R-:W-:-:S07]  /*94d0*/  DADD R66, R184, R64 ;  /* 0x00000000b8427229 */ /* 0x001fce0000000040 */
[----:B------:R-:W0:Y:S02]  /*94e0*/  ATOMS.CAST.SPIN.64 P0, [R16+0x630], R64, R66 ;  /* 0x000630401000758d */ /* 0x000e240001800442 */
[----:B0-----:R-:W-:Y:S05]  /*94f0*/  @!P0 BRA `(.L_x_414) ;  /* 0xfffffffc00f08947 */ /* 0x001fea000383ffff */
[----:B------:R-:W-:Y:S05]  /*9500*/  BSYNC.RECONVERGENT B0 ;  /* 0x0000000000007941 */ /* 0x000fea0003800200 */
.L_x_413:
[----:B------:R-:W-:Y:S01]  /*9510*/  BSSY.RECONVERGENT B0, `(.L_x_415) ;  /* 0x0000005000007945 */ /* 0x000fe20003800200 */
.L_x_416:
[----:B------:R-:W0:Y:S02]  /*9520*/  LDS.64 R64, [R16+0x638] ;  /* 0x0006380010407984 */ /* 0x000e240000000a00 */
[----:B0-----:R-:W-:-:S07]  /*9530*/  DADD R66, R148, R64 ;  /* 0x0000000094427229 */ /* 0x001fce0000000040 */
[----:B------:R-:W0:Y:S02]  /*9540*/  ATOMS.CAST.SPIN.64 P0, [R16+0x638], R64, R66 ;  /* 0x000638401000758d */ /* 0x000e240001800442 */
[----:B0-----:R-:W-:Y:S05]  /*9550*/  @!P0 BRA `(.L_x_416) ;  /* 0xfffffffc00f08947 */ /* 0x001fea000383ffff */
[----:B------:R-:W-:Y:S05]  /*9560*/  BSYNC.RECONVERGENT B0 ;  /* 0x0000000000007941 */ /* 0x000fea0003800200 */
.L_x_415:
[C---:B------:R-:W-:Y:S01]  /*9570*/  FMUL R136, R3.reuse, R126 ;  /* 0x0000007e03887220 */ /* 0x040fe20000400000 */
[----:B------:R-:W-:Y:S03]  /*9580*/  BSSY.RECONVERGENT B0, `(.L_x_417) ;  /* 0x0000008000007945 */ /* 0x000fe60003800200 */
[----:B------:R-:W-:-:S04]  /*9590*/  FFMA R64, R3, R121, R136 ;  /* 0x0000007903407223 */ /* 0x000fc80000000088 */
[----:B------:R-:W0:Y:S02]  /*95a0*/  F2F.F64.F32 R182, R64 ;  /* 0x0000004000b67310 */ /* 0x000e240000201800 */
[----:B0-----:R-:W-:-:S11]  /*95b0*/  DMUL R182, R104, R182 ;  /* 0x000000b668b67228 */ /* 0x001fd60000000000 */
.L_x_418:
[----:B------:R-:W0:Y:S02]  /*95c0*/  LDS.64 R64, [R16+0x640] ;  /* 0x0006400010407984 */ /* 0x000e240000000a00 */
[----:B0-----:R-:W-:-:S07]  /*95d0*/  DADD R66, R182, R64 ;  /* 0x00000000b6427229 */ /* 0x001fce0000000040 */
[----:B------:R-:W0:Y:S02]  /*95e0*/  ATOMS.CAST.SPIN.64 P0, [R16+0x640], R64, R66 ;  /* 0x000640401000758d */ /* 0x000e240001800442 */
[----:B0-----:R-:W-:Y:S05]  /*95f0*/  @!P0 BRA `(.L_x_418) ;  /* 0xfffffffc00f08947 */ /* 0x001fea000383ffff */
[----:B------:R-:W-:Y:S05]  /*9600*/  BSYNC.RECONVERGENT B0 ;  /* 0x0000000000007941 */ /* 0x000fea0003800200 */
.L_x_417:
[----:B------:R-:W-:Y:S01]  /*9610*/  BSSY.RECONVERGENT B0, `(.L_x_419) ;  /* 0x0000005000007945 */ /* 0x000fe20003800200 */
.L_x_420:
[----:B------:R-:W0:Y:S02]  /*9620*/  LDS.64 R64, [R16+0x648] ;  /* 0x0006480010407984 */ /* 0x000e240000000a00 */
[----:B0-----:R-:W-:-:S07]  /*9630*/  DADD R66, R168, R64 ;  /* 0x00000000a8427229 */ /* 0x001fce0000000040 */
[----:B------:R-:W0:Y:S02]  /*9640*/  ATOMS.CAST.SPIN.64 P0, [R16+0x648], R64, R66 ;  /* 0x000648401000758d */ /* 0x000e240001800442 */
[----:B0-----:R-:W-:Y:S05]  /*9650*/  @!P0 BRA `(.L_x_420) ;  /* 0xfffffffc00f08947 */ /* 0x001fea000383ffff */
[----:B------:R-:W-:Y:S05]  /*9660*/  BSYNC.RECONVERGENT B0 ;  /* 0x0000000000007941 */ /* 0x000fea0003800200 */
.L_x_419:
[C---:B------:R-:W-:Y:S01]  /*9670*/  FMUL R137, R14.reuse, -R10 ;  /* 0x8000000a0e897220 */ /* 0x040fe20000400000 */
[----:B------:R-:W-:Y:S01]  /*9680*/  FMUL R124, R14, -R12 ;  /* 0x8000000c0e7c7220 */ /* 0x000fe20000400000 */
[----:B------:R-:W-:Y:S02]  /*9690*/  BSSY.RECONVERGENT B0, `(.L_x_421) ;  /* 0x0000009000007945 */ /* 0x000fe40003800200 */
[----:B------:R-:W-:-:S04]  /*96a0*/  FMUL R125, R0, R137 ;  /* 0x00000089007d7220 */ /* 0x000fc80000400000 */
[----:B------:R-:W-:-:S04]  /*96b0*/  FFMA R64, R0, R124, R125 ;  /* 0x0000007c00407223 */ /* 0x000fc8000000007d */
[----:B------:R-:W0:Y:S02]  /*96c0*/  F2F.F64.F32 R180, R64 ;  /* 0x0000004000b47310 */ /* 0x000e240000201800 */
[----:B0-----:R-:W-:-:S11]  /*96d0*/  DMUL R180, R104, R180 ;  /* 0x000000b468b47228 */ /* 0x001fd60000000000 */
.L_x_422:
[----:B------:R-:W0:Y:S02]  /*96e0*/  LDS.64 R64, [R16+0x650] ;  /* 0x0006500010407984 */ /* 0x000e240000000a00 */
[----:B0-----:R-:W-:-:S07]  /*96f0*/  DADD R66, R180, R64 ;  /* 0x00000000b4427229 */ /* 0x001fce0000000040 */
[----:B------:R-:W0:Y:S02]  /*9700*/  ATOMS.CAST.SPIN.64 P0, [R16+0x650], R64, R66 ;  /* 0x000650401000758d */ /* 0x000e240001800442 */
[----:B0-----:R-:W-:Y:S05]  /*9710*/  @!P0 BRA `(.L_x_422) ;  /* 0xfffffffc00f08947 */ /* 0x001fea000383ffff */
[----:B------:R-:W-:Y:S05]  /*9720*/  BSYNC.RECONVERGENT B0 ;  /* 0x0000000000007941 */ /* 0x000fea0003800200 */
.L_x_421:
[C---:B------:R-:W-:Y:S01]  /*9730*/  FMUL R65, R2.reuse, R106 ;  /* 0x0000006a02417220 */ /* 0x040fe20000400000 */
[----:B------:R-:W-:Y:S03]  /*9740*/  BSSY.RECONVERGENT B0, `(.L_x_423) ;  /* 0x0000009000007945 */ /* 0x000fe60003800200 */
[----:B------:R-:W-:-:S04]  /*9750*/  FFMA R65, R2, R103, R65 ;  /* 0x0000006702417223 */ /* 0x000fc80000000041 */
[----:B------:R-:W-:-:S04]  /*9760*/  FFMA R65, R2, R112, R65 ;  /* 0x0000007002417223 */ /* 0x000fc80000000041 */
[----:B------:R-:W0:Y:S02]  /*9770*/  F2F.F64.F32 R168, R65 ;  /* 0x0000004100a87310 */ /* 0x000e240000201800 */
[----:B0-----:R-:W-:-:S11]  /*9780*/  DMUL R168, R104, R168 ;  /* 0x000000a868a87228 */ /* 0x001fd60000000000 */
.L_x_424:
[----:B------:R-:W0:Y:S02]  /*9790*/  LDS.64 R64, [R16+0x658] ;  /* 0x0006580010407984 */ /* 0x000e240000000a00 */
[----:B0-----:R-:W-:-:S07]  /*97a0*/  DADD R66, R168, R64 ;  /* 0x00000000a8427229 */ /* 0x001fce0000000040 */
[----:B------:R-:W0:Y:S02]  /*97b0*/  ATOMS.CAST.SPIN.64 P0, [R16+0x658], R64, R66 ;  /* 0x000658401000758d */ /* 0x000e240001800442 */
[----:B0-----:R-:W-:Y:S05]  /*97c0*/  @!P0 BRA `(.L_x_424) ;  /* 0xfffffffc00f08947 */ /* 0x001fea000383ffff */
[----:B------:R-:W-:Y:S05]  /*97d0*/  BSYNC.RECONVERGENT B0 ;  /* 0x0000000000007941 */ /* 0x000fea0003800200 */
.L_x_423:
[C---:B------:R-:W-:Y:S01]  /*97e0*/  FMUL R131, R2.reuse, R137 ;  /* 0x0000008902837220 */ /* 0x040fe20000400000 */
[----:B------:R-:W-:Y:S03]  /*97f0*/  BSSY.RECONVERGENT B0, `(.L_x_425) ;  /* 0x0000008000007945 */ /* 0x000fe60003800200 */
[----:B------:R-:W-:-:S04]  /*9800*/  FFMA R64, R2, R124, R131 ;  /* 0x0000007c02407223 */ /* 0x000fc80000000083 */
[----:B------:R-:W0:Y:S02]  /*9810*/  F2F.F64.F32 R172, R64 ;  /* 0x0000004000ac7310 */ /* 0x000e240000201800 */
[----:B0-----:R-:W-:-:S11]  /*9820*/  DMUL R172, R104, R172 ;  /* 0x000000ac68ac7228 */ /* 0x001fd60000000000 */
.L_x_426:
[----:B------:R-:W0:Y:S02]  /*9830*/  LDS.64 R64, [R16+0x660] ;  /* 0x0006600010407984 */ /* 0x000e240000000a00 */
[----:B0-----:R-:W-:-:S07]  /*9840*/  DADD R66, R172, R64 ;  /* 0x00000000ac427229 */ /* 0x001fce0000000040 */
[----:B------:R-:W0:Y:S02]  /*9850*/  ATOMS.CAST.SPIN.64 P0, [R16+0x660], R64, R66 ;  /* 0x000660401000758d */ /* 0x000e240001800442 */
[----:B0-----:R-:W-:Y:S05]  /*9860*/  @!P0 BRA `(.L_x_426) ;  /* 0xfffffffc00f08947 */ /* 0x001fea000383ffff */
[----:B------:R-:W-:Y:S05]  /*9870*/  BSYNC.RECONVERGENT B0 ;  /* 0x0000000000007941 */ /* 0x000fea0003800200 */
.L_x_425:
[C---:B------:R-:W-:Y:S01]  /*9880*/  FMUL R168, R15.reuse, -R10 ;  /* 0x8000000a0fa87220 */ /* 0x040fe20000400000 */
[----:B------:R-:W-:Y:S01]  /*9890*/  FMUL R169, R15, -R12 ;  /* 0x8000000c0fa97220 */ /* 0x000fe20000400000 */
[----:B------:R-:W-:Y:S02]  /*98a0*/  BSSY.RECONVERGENT B0, `(.L_x_427) ;  /* 0x0000009000007945 */ /* 0x000fe40003800200 */
[----:B------:R-:W-:-:S04]  /*98b0*/  FMUL R65, R0, R168 ;  /* 0x000000a800417220 */ /* 0x000fc80000400000 */
[----:B------:R-:W-:-:S04]  /*98c0*/  FFMA R126, R0, R169, R65 ;  /* 0x000000a9007e7223 */ /* 0x000fc80000000041 */
[----:B------:R-:W0:Y:S02]  /*98d0*/  F2F.F64.F32 R178, R126 ;  /* 0x0000007e00b27310 */ /* 0x000e240000201800 */
[----:B0-----:R-:W-:-:S11]  /*98e0*/  DMUL R178, R104, R178 ;  /* 0x000000b268b27228 */ /* 0x001fd60000000000 */
.L_x_428:
[----:B------:R-:W0:Y:S02]  /*98f0*/  LDS.64 R64, [R16+0x668] ;  /* 0x0006680010407984 */ /* 0x000e240000000a00 */
[----:B0-----:R-:W-:-:S07]  /*9900*/  DADD R66, R178, R64 ;  /* 0x00000000b2427229 */ /* 0x001fce0000000040 */
[----:B------:R-:W0:Y:S02]  /*9910*/  ATOMS.CAST.SPIN.64 P0, [R16+0x668], R64, R66 ;  /* 0x000668401000758d */ /* 0x000e240001800442 */
[----:B0-----:R-:W-:Y:S05]  /*9920*/  @!P0 BRA `(.L_x_428) ;  /* 0xfffffffc00f08947 */ /* 0x001fea000383ffff */
[----:B------:R-:W-:Y:S05]  /*9930*/  BSYNC.RECONVERGENT B0 ;  /* 0x0000000000007941 */ /* 0x000fea0003800200 */
.L_x_427:
[C---:B------:R-:W-:Y:S01]  /*9940*/  FMUL R132, R3.reuse, R132 ;  /* 0x0000008403847220 */ /* 0x040fe20000400000 */
[----:B------:R-:W-:Y:S03]  /*9950*/  BSSY.RECONVERGENT B0, `(.L_x_429) ;  /* 0x0000008000007945 */ /* 0x000fe60003800200 */
[----:B------:R-:W-:-:S04]  /*9960*/  FFMA R133, R3, R133, R132 ;  /* 0x0000008503857223 */ /* 0x000fc80000000084 */
[----:B------:R-:W0:Y:S02]  /*9970*/  F2F.F64.F32 R186, R133 ;  /* 0x0000008500ba7310 */ /* 0x000e240000201800 */
[----:B0-----:R-:W-:-:S11]  /*9980*/  DMUL R186, R104, R186 ;  /* 0x000000ba68ba7228 */ /* 0x001fd60000000000 */
.L_x_430:
[----:B------:R-:W0:Y:S02]  /*9990*/  LDS.64 R64, [R16+0x670] ;  /* 0x0006700010407984 */ /* 0x000e240000000a00 */
[----:B0-----:R-:W-:-:S07]  /*99a0*/  DADD R66, R186, R64 ;  /* 0x00000000ba427229 */ /* 0x001fce0000000040 */
[----:B------:R-:W0:Y:S02]  /*99b0*/  ATOMS.CAST.SPIN.64 P0, [R16+0x670], R64, R66 ;  /* 0x000670401000758d */ /* 0x000e240001800442 */
[----:B0-----:R-:W-:Y:S05]  /*99c0*/  @!P0 BRA `(.L_x_430) ;  /* 0xfffffffc00f08947 */ /* 0x001fea000383ffff */
[----:B------:R-:W-:Y:S05]  /*99d0*/  BSYNC.RECONVERGENT B0 ;  /* 0x0000000000007941 */ /* 0x000fea0003800200 */
.L_x_429:
[C---:B------:R-:W-:Y:S01]  /*99e0*/  FMUL R65, R2.reuse, R168 ;  /* 0x000000a802417220 */ /* 0x040fe20000400000 */
[----:B------:R-:W-:Y:S03]  /*99f0*/  BSSY.RECONVERGENT B0, `(.L_x_431) ;  /* 0x0000008000007945 */ /* 0x000fe60003800200 */
[----:B------:R-:W-:-:S04]  /*9a00*/  FFMA R132, R2, R169, R65 ;  /* 0x000000a902847223 */ /* 0x000fc80000000041 */
[----:B------:R-:W0:Y:S02]  /*9a10*/  F2F.F64.F32 R174, R132 ;  /* 0x0000008400ae7310 */ /* 0x000e240000201800 */
[----:B0-----:R-:W-:-:S11]  /*9a20*/  DMUL R174, R104, R174 ;  /* 0x000000ae68ae7228 */ /* 0x001fd60000000000 */
.L_x_432:
[----:B------:R-:W0:Y:S02]  /*9a30*/  LDS.64 R64, [R16+0x678] ;  /* 0x0006780010407984 */ /* 0x000e240000000a00 */
[----:B0-----:R-:W-:-:S07]  /*9a40*/  DADD R66, R174, R64 ;  /* 0x00000000ae427229 */ /* 0x001fce0000000040 */
[----:B------:R-:W0:Y:S02]  /*9a50*/  ATOMS.CAST.SPIN.64 P0, [R16+0x678], R64, R66 ;  /* 0x000678401000758d */ /* 0x000e240001800442 */
[----:B0-----:R-:W-:Y:S05]  /*9a60*/  @!P0 BRA `(.L_x_432) ;  /* 0xfffffffc00f08947 */ /* 0x001fea000383ffff */
[----:B------:R-:W-:Y:S05]  /*9a70*/  BSYNC.RECONVERGENT B0 ;  /* 0x0000000000007941 */ /* 0x000fea0003800200 */
.L_x_431:
[----:B------:R-:W-:Y:S01]  /*9a80*/  BSSY.RECONVERGENT B0, `(.L_x_433) ;  /* 0x0000005000007945 */ /* 0x000fe20003800200 */
.L_x_434:
[----:B------:R-:W0:Y:S02]  /*9a90*/  LDS.64 R64, [R16+0x680] ;  /* 0x0006800010407984 */ /* 0x000e240000000a00 */
[----:B0-----:R-:W-:-:S07]  /*9aa0*/  DADD R66, R152, R64 ;  /* 0x0000000098427229 */ /* 0x001fce0000000040 */
[----:B------:R-:W0:Y:S02]  /*9ab0*/  ATOMS.CAST.SPIN.64 P0, [R16+0x680], R64, R66 ;  /* 0x000680401000758d */ /* 0x000e240001800442 */
[----:B0-----:R-:W-:Y:S05]  /*9ac0*/  @!P0 BRA `(.L_x_434) ;  /* 0xfffffffc00f08947 */ /* 0x001fea000383ffff */
[----:B------:R-:W-:Y:S05]  /*9ad0*/  BSYNC.RECONVERGENT B0 ;  /* 0x0000000000007941 */ /* 0x000fea0003800200 */
.L_x_433:
[----:B------:R-:W-:Y:S01]  /*9ae0*/  BSSY.RECONVERGENT B0, `(.L_x_435) ;  /* 0x0000005000007945 */ /* 0x000fe20003800200 */
.L_x_436:
[----:B------:R-:W0:Y:S02]  /*9af0*/  LDS.64 R64, [R16+0x688] ;  /* 0x0006880010407984 */ /* 0x000e240000000a00 */
[----:B0-----:R-:W-:-:S07]  /*9b00*/  DADD R66, R150, R64 ;  /* 0x0000000096427229 */ /* 0x001fce0000000040 */
[----:B------:R-:W0:Y:S02]  /*9b10*/  ATOMS.CAST.SPIN.64 P0, [R16+0x688], R64, R66 ;  /* 0x000688401000758d */ /* 0x000e240001800442 */
[----:B0-----:R-:W-:Y:S05]  /*9b20*/  @!P0 BRA `(.L_x_436) ;  /* 0xfffffffc00f08947 */ /* 0x001fea000383ffff */
[----:B------:R-:W-:Y:S05]  /*9b30*/  BSYNC.RECONVERGENT B0 ;  /* 0x0000000000007941 */ /* 0x000fea0003800200 */
.L_x_435:
[----:B------:R-:W-:Y:S01]  /*9b40*/  BSSY.RECONVERGENT B0, `(.L_x_437) ;  /* 0x0000005000007945 */ /* 0x000fe20003800200 */
.L_x_438:
[----:B------:R-:W0:Y:S02]  /*9b50*/  LDS.64 R64, [R16+0x690] ;  /* 0x0006900010407984 */ /* 0x000e240000000a00 */
[----:B0-----:R-:W-:-:S07]  /*9b60*/  DADD R66, R170, R64 ;  /* 0x00000000aa427229 */ /* 0x001fce0000000040 */
[----:B------:R-:W0:Y:S02]  /*9b70*/  ATOMS.CAST.SPIN.64 P0, [R16+0x690], R64, R66 ;  /* 0x000690401000758d */ /* 0x000e240001800442 */
[----:B0-----:R-:W-:Y:S05]  /*9b80*/  @!P0 BRA `(.L_x_438) ;  /* 0xfffffffc00f08947 */ /* 0x001fea000383ffff */
[----:B------:R-:W-:Y:S05]  /*9b90*/  BSYNC.RECONVERGENT B0 ;  /* 0x0000000000007941 */ /* 0x000fea0003800200 */
.L_x_437:
[----:B------:R-:W-:Y:S01]  /*9ba0*/  BSSY.RECONVERGENT B0, `(.L_x_439) ;  /* 0x0000005000007945 */ /* 0x000fe20003800200 */
.L_x_440:
[----:B------:R-:W0:Y:S02]  /*9bb0*/  LDS.64 R64, [R16+0x698] ;  /* 0x0006980010407984 */ /* 0x000e240000000a00 */
[----:B0-----:R-:W-:-:S07]  /*9bc0*/  DADD R66, R176, R64 ;  /* 0x00000000b0427229 */ /* 0x001fce0000000040 */
[----:B------:R-:W0:Y:S02]  /*9bd0*/  ATOMS.CAST.SPIN.64 P0, [R16+0x698], R64, R66 ;  /* 0x000698401000758d */ /* 0x000e240001800442 */
[----:B0-----:R-:W-:Y:S05]  /*9be0*/  @!P0 BRA `(.L_x_440) ;  /* 0xfffffffc00f08947 */ /* 0x001fea000383ffff */
[----:B------:R-:W-:Y:S05]  /*9bf0*/  BSYNC.RECONVERGENT B0 ;  /* 0x0000000000007941 */ /* 0x000fea0003800200 */
.L_x_439:
[----:B------:R-:W-:Y:S01]  /*9c00*/  BSSY.RECONVERGENT B0, `(.L_x_441) ;  /* 0x0000005000007945 */ /* 0x000fe20003800200 */
.L_x_442:
[----:B------:R-:W0:Y:S02]  /*9c10*/  LDS.64 R64, [R16+0x6a0] ;  /* 0x0006a00010407984 */ /* 0x000e240000000a00 */
[----:B0-----:R-:W-:-:S07]  /*9c20*/  DADD R66, R166, R64 ;  /* 0x00000000a6427229 */ /* 0x001fce0000000040 */
[----:B------:R-:W0:Y:S02]  /*9c30*/  ATOMS.CAST.SPIN.64 P0, [R16+0x6a0], R64, R66 ;  /* 0x0006a0401000758d */ /* 0x000e240001800442 */
[----:B0-----:R-:W-:Y:S05]  /*9c40*/  @!P0 BRA `(.L_x_442) ;  /* 0xfffffffc00f08947 */ /* 0x001fea000383ffff */
[----:B------:R-:W-:Y:S05]  /*9c50*/  BSYNC.RECONVERGENT B0 ;  /* 0x0000000000007941 */ /* 0x000fea0003800200 */
.L_x_441:
[----:B------:R-:W-:Y:S01]  /*9c60*/  BSSY.RECONVERGENT B0, `(.L_x_443) ;  /* 0x0000005000007945 */ /* 0x000fe20003800200 */
.L_x_444:
[----:B------:R-:W0:Y:S02]  /*9c70*/  LDS.64 R64, [R16+0x6a8] ;  /* 0x0006a80010407984 */ /* 0x000e240000000a00 */
[----:B0-----:R-:W-:-:S07]  /*9c80*/  DADD R66, R138, R64 ;  /* 0x000000008a427229 */ /* 0x001fce0000000040 */
[----:B------:R-:W0:Y:S02]  /*9c90*/  ATOMS.CAST.SPIN.64 P0, [R16+0x6a8], R64, R66 ;  /* 0x0006a8401000758d */ /* 0x000e240001800442 */
[----:B0-----:R-:W-:Y:S05]  /*9ca0*/  @!P0 BRA `(.L_x_444) ;  /* 0xfffffffc00f08947 */ /* 0x001fea000383ffff */
[----:B------:R-:W-:Y:S05]  /*9cb0*/  BSYNC.RECONVERGENT B0 ;  /* 0x0000000000007941 */ /* 0x000fea0003800200 */
.L_x_443:
[----:B------:R-:W-:Y:S01]  /*9cc0*/  BSSY.RECONVERGENT B0, `(.L_x_445) ;  /* 0x0000005000007945 */ /* 0x000fe20003800200 */
.L_x_446:
[----:B------:R-:W0:Y:S02]  /*9cd0*/  LDS.64 R64, [R16+0x6b0] ;  /* 0x0006b00010407984 */ /* 0x000e240000000a00 */
[----:B0-----:R-:W-:-:S07]  /*9ce0*/  DADD R66, R184, R64 ;  /* 0x00000000b8427229 */ /* 0x001fce0000000040 */
[----:B------:R-:W0:Y:S02]  /*9cf0*/  ATOMS.CAST.SPIN.64 P0, [R16+0x6b0], R64, R66 ;  /* 0x0006b0401000758d */ /* 0x000e240001800442 */
[----:B0-----:R-:W-:Y:S05]  /*9d00*/  @!P0 BRA `(.L_x_446) ;  /* 0xfffffffc00f08947 */ /* 0x001fea000383ffff */
[----:B------:R-:W-:Y:S05]  /*9d10*/  BSYNC.RECONVERGENT B0 ;  /* 0x0000000000007941 */ /* 0x000fea0003800200 */
.L_x_445:
[----:B------:R-:W-:Y:S01]  /*9d20*/  BSSY.RECONVERGENT B0, `(.L_x_447) ;  /* 0x0000005000007945 */ /* 0x000fe20003800200 */
.L_x_448:
[----:B------:R-:W0:Y:S02]  /*9d30*/  LDS.64 R64, [R16+0x6b8] ;  /* 0x0006b80010407984 */ /* 0x000e240000000a00 */
[----:B0-----:R-:W-:-:S07]  /*9d40*/  DADD R66, R164, R64 ;  /* 0x00000000a4427229 */ /* 0x001fce0000000040 */
[----:B------:R-:W0:Y:S02]  /*9d50*/  ATOMS.CAST.SPIN.64 P0, [R16+0x6b8], R64, R66 ;  /* 0x0006b8401000758d */ /* 0x000e240001800442 */
[----:B0-----:R-:W-:Y:S05]  /*9d60*/  @!P0 BRA `(.L_x_448) ;  /* 0xfffffffc00f08947 */ /* 0x001fea000383ffff */
[----:B------:R-:W-:Y:S05]  /*9d70*/  BSYNC.RECONVERGENT B0 ;  /* 0x0000000000007941 */ /* 0x000fea0003800200 */
.L_x_447:
[----:B------:R-:W-:Y:S01]  /*9d80*/  BSSY.RECONVERGENT B0, `(.L_x_449) ;  /* 0x0000005000007945 */ /* 0x000fe20003800200 */
.L_x_450:
[----:B------:R-:W0:Y:S02]  /*9d90*/  LDS.64 R64, [R16+0x6c0] ;  /* 0x0006c00010407984 */ /* 0x000e240000000a00 */
[----:B0-----:R-:W-:-:S07]  /*9da0*/  DADD R66, R182, R64 ;  /* 0x00000000b6427229 */ /* 0x001fce0000000040 */
[----:B------:R-:W0:Y:S02]  /*9db0*/  ATOMS.CAST.SPIN.64 P0, [R16+0x6c0], R64, R66 ;  /* 0x0006c0401000758d */ /* 0x000e240001800442 */
[----:B0-----:R-:W-:Y:S05]  /*9dc0*/  @!P0 BRA `(.L_x_450) ;  /* 0xfffffffc00f08947 */ /* 0x001fea000383ffff */
[----:B------:R-:W-:Y:S05]  /*9dd0*/  BSYNC.RECONVERGENT B0 ;  /* 0x0000000000007941 */ /* 0x000fea0003800200 */
.L_x_449:
[----:B------:R-:W-:Y:S01]  /*9de0*/  BSSY.RECONVERGENT B0, `(.L_x_451) ;  /* 0x0000005000007945 */ /* 0x000fe20003800200 */
.L_x_452:
[----:B------:R-:W0:Y:S02]  /*9df0*/  LDS.64 R64, [R16+0x6c8] ;  /* 0x0006c80010407984 */ /* 0x000e240000000a00 */
[----:B0-----:R-:W-:-:S07]  /*9e00*/  DADD R66, R146, R64 ;  /* 0x0000000092427229 */ /* 0x001fce0000000040 */
[----:B------:R-:W0:Y:S02]  /*9e10*/  ATOMS.CAST.SPIN.64 P0, [R16+0x6c8], R64, R66 ;  /* 0x0006c8401000758d */ /* 0x000e240001800442 */
[----:B0-----:R-:W-:Y:S05]  /*9e20*/  @!P0 BRA `(.L_x_452) ;  /* 0xfffffffc00f08947 */ /* 0x001fea000383ffff */
[----:B------:R-:W-:Y:S05]  /*9e30*/  BSYNC.RECONVERGENT B0 ;  /* 0x0000000000007941 */ /* 0x000fea0003800200 */
.L_x_451:
[----:B------:R-:W-:Y:S01]  /*9e40*/  BSSY.RECONVERGENT B0, `(.L_x_453) ;  /* 0x0000005000007945 */ /* 0x000fe20003800200 */
.L_x_454:
[----:B------:R-:W0:Y:S02]  /*9e50*/  LDS.64 R64, [R16+0x6d0] ;  /* 0x0006d00010407984 */ /* 0x000e240000000a00 */
[----:B0-----:R-:W-:-:S07]  /*9e60*/  DADD R66, R180, R64 ;  /* 0x00000000b4427229 */ /* 0x001fce0000000040 */
[----:B------:R-:W0:Y:S02]  /*9e70*/  ATOMS.CAST.SPIN.64 P0, [R16+0x6d0], R64, R66 ;  /* 0x0006d0401000758d */ /* 0x000e240001800442 */
[----:B0-----:R-:W-:Y:S05]  /*9e80*/  @!P0 BRA `(.L_x_454) ;  /* 0xfffffffc00f08947 */ /* 0x001fea000383ffff */
[----:B------:R-:W-:Y:S05]  /*9e90*/  BSYNC.RECONVERGENT B0 ;  /* 0x0000000000007941 */ /* 0x000fea0003800200 */
.L_x_453:
[----:B------:R-:W-:Y:S01]  /*9ea0*/  BSSY.RECONVERGENT B0, `(.L_x_455) ;  /* 0x0000005000007945 */ /* 0x000fe20003800200 */
.L_x_456:
[----:B------:R-:W0:Y:S02]  /*9eb0*/  LDS.64 R64, [R16+0x6d8] ;  /* 0x0006d80010407984 */ /* 0x000e240000000a00 */
[----:B0-----:R-:W-:-:S07]  /*9ec0*/  DADD R66, R162, R64 ;  /* 0x00000000a2427229 */ /* 0x001fce0000000040 */
[----:B------:R-:W0:Y:S02]  /*9ed0*/  ATOMS.CAST.SPIN.64 P0, [R16+0x6d8], R64, R66 ;  /* 0x0006d8401000758d */ /* 0x000e240001800442 */
[----:B0-----:R-:W-:Y:S05]  /*9ee0*/  @!P0 BRA `(.L_x_456) ;  /* 0xfffffffc00f08947 */ /* 0x001fea000383ffff */
[----:B------:R-:W-:Y:S05]  /*9ef0*/  BSYNC.RECONVERGENT B0 ;  /* 0x0000000000007941 */ /* 0x000fea0003800200 */
.L_x_455:
[C---:B------:R-:W-:Y:S01]  /*9f00*/  FMUL R65, R2.reuse, R159 ;  /* 0x0000009f02417220 */ /* 0x040fe20000400000 */
[----:B------:R-:W-:Y:S03]  /*9f10*/  BSSY.RECONVERGENT B0, `(.L_x_457) ;  /* 0x0000009000007945 */ /* 0x000fe60003800200 */
[----:B------:R-:W-:-:S04]  /*9f20*/  FFMA R65, R2, R114, R65 ;  /* 0x0000007202417223 */ /* 0x000fc80000000041 */
[----:B------:R-:W-:-:S04]  /*9f30*/  FFMA R65, R2, R158, R65 ;  /* 0x0000009e02417223 */ /* 0x000fc80000000041 */
[----:B------:R-:W0:Y:S02]  /*9f40*/  F2F.F64.F32 R138, R65 ;  /* 0x00000041008a7310 */ /* 0x000e240000201800 */
[----:B0-----:R-:W-:-:S11]  /*9f50*/  DMUL R138, R104, R138 ;  /* 0x0000008a688a7228 */ /* 0x001fd60000000000 */
.L_x_458:
[----:B------:R-:W0:Y:S02]  /*9f60*/  LDS.64 R64, [R16+0x6e0] ;  /* 0x0006e00010407984 */ /* 0x000e240000000a00 */
[----:B0-----:R-:W-:-:S07]  /*9f70*/  DADD R66, R138, R64 ;  /* 0x000000008a427229 */ /* 0x001fce0000000040 */
[----:B------:R-:W0:Y:S02]  /*9f80*/  ATOMS.CAST.SPIN.64 P0, [R16+0x6e0], R64, R66 ;  /* 0x0006e0401000758d */ /* 0x000e240001800442 */
[----:B0-----:R-:W-:Y:S05]  /*9f90*/  @!P0 BRA `(.L_x_458) ;  /* 0xfffffffc00f08947 */ /* 0x001fea000383ffff */
[----:B------:R-:W-:Y:S05]  /*9fa0*/  BSYNC.RECONVERGENT B0 ;  /* 0x0000000000007941 */ /* 0x000fea0003800200 */
.L_x_457:
[----:B------:R-:W-:Y:S01]  /*9fb0*/  BSSY.RECONVERGENT B0, `(.L_x_459) ;  /* 0x0000005000007945 */ /* 0x000fe20003800200 */
.L_x_460:
[----:B------:R-:W0:Y:S02]  /*9fc0*/  LDS.64 R64, [R16+0x6e8] ;  /* 0x0006e80010407984 */ /* 0x000e240000000a00 */
[----:B0-----:R-:W-:-:S07]  /*9fd0*/  DADD R66, R178, R64 ;  /* 0x00000000b2427229 */ /* 0x001fce0000000040 */
[----:B------:R-:W0:Y:S02]  /*9fe0*/  ATOMS.CAST.SPIN.64 P0, [R16+0x6e8], R64, R66 ;  /* 0x0006e8401000758d */ /* 0x000e240001800442 */
[----:B0-----:R-:W-:Y:S05]  /*9ff0*/  @!P0 BRA `(.L_x_460) ;  /* 0xfffffffc00f08947 */ /* 0x001fea000383ffff */
[----:B------:R-:W-:Y:S05]  /*a000*/  BSYNC.RECONVERGENT B0 ;  /* 0x0000000000007941 */ /* 0x000fea0003800200 */
.L_x_459:
[----:B------:R-:W-:Y:S01]  /*a010*/  BSSY.RECONVERGENT B0, `(.L_x_461) ;  /* 0x0000005000007945 */ /* 0x000fe20003800200 */
.L_x_462:
[----:B------:R-:W0:Y:S02]  /*a020*/  LDS.64 R64, [R16+0x6f0] ;  /* 0x0006f00010407984 */ /* 0x000e240000000a00 */
[----:B0-----:R-:W-:-:S07]  /*a030*/  DADD R66, R186, R64 ;  /* 0x00000000ba427229 */ /* 0x001fce0000000040 */
[----:B------:R-:W0:Y:S02]  /*a040*/  ATOMS.CAST.SPIN.64 P0, [R16+0x6f0], R64, R66 ;  /* 0x0006f0401000758d */ /* 0x000e240001800442 */
[----:B0-----:R-:W-:Y:S05]  /*a050*/  @!P0 BRA `(.L_x_462) ;  /* 0xfffffffc00f08947 */ /* 0x001fea000383ffff */
[----:B------:R-:W-:Y:S05]  /*a060*/  BSYNC.RECONVERGENT B0 ;  /* 0x0000000000007941 */ /* 0x000fea0003800200 */
.L_x_461:
[C---:B------:R-:W-:Y:S01]  /*a070*/  FMUL R137, R3.reuse, R137 ;  /* 0x0000008903897220 */ /* 0x040fe20000400000 */
[----:B------:R-:W-:Y:S03]  /*a080*/  BSSY.RECONVERGENT B0, `(.L_x_463) ;  /* 0x0000008000007945 */ /* 0x000fe60003800200 */
[----:B------:R-:W-:-:S04]  /*a090*/  FFMA R64, R3, R124, R137 ;  /* 0x0000007c03407223 */ /* 0x000fc80000000089 */
[----:B------:R-:W0:Y:S02]  /*a0a0*/  F2F.F64.F32 R150, R64 ;  /* 0x0000004000967310 */ /* 0x000e240000201800 */
[----:B0-----:R-:W-:-:S11]  /*a0b0*/  DMUL R150, R104, R150 ;  /* 0x0000009668967228 */ /* 0x001fd60000000000 */
.L_x_464:
[----:B------:R-:W0:Y:S02]  /*a0c0*/  LDS.64 R64, [R16+0x6f8] ;  /* 0x0006f80010407984 */ /* 0x000e240000000a00 */
[----:B0-----:R-:W-:-:S07]  /*a0d0*/  DADD R66, R150, R64 ;  /* 0x0000000096427229 */ /* 0x001fce0000000040 */
[----:B------:R-:W0:Y:S02]  /*a0e0*/  ATOMS.CAST.SPIN.64 P0, [R16+0x6f8], R64, R66 ;  /* 0x0006f8401000758d */ /* 0x000e240001800442 */
[----:B0-----:R-:W-:Y:S05]  /*a0f0*/  @!P0 BRA `(.L_x_464) ;  /* 0xfffffffc00f08947 */ /* 0x001fea000383ffff */
[----:B------:R-:W-:Y:S05]  /*a100*/  BSYNC.RECONVERGENT B0 ;  /* 0x0000000000007941 */ /* 0x000fea0003800200 */
.L_x_463:
[C---:B------:R-:W-:Y:S01]  /*a110*/  FMUL R65, R2.reuse, R161 ;  /* 0x000000a102417220 */ /* 0x040fe20000400000 */
[----:B------:R-:W-:Y:S03]  /*a120*/  BSSY.RECONVERGENT B0, `(.L_x_465) ;  /* 0x0000009000007945 */ /* 0x000fe60003800200 */
[----:B------:R-:W-:-:S04]  /*a130*/  FFMA R64, R2, R160, R65 ;  /* 0x000000a002407223 */ /* 0x000fc80000000041 */
[----:B------:R-:W-:-:S04]  /*a140*/  FFMA R64, R2, R113, R64 ;  /* 0x0000007102407223 */ /* 0x000fc80000000040 */
[----:B------:R-:W0:Y:S02]  /*a150*/  F2F.F64.F32 R138, R64 ;  /* 0x00000040008a7310 */ /* 0x000e240000201800 */
[----:B0-----:R-:W-:-:S11]  /*a160*/  DMUL R138, R104, R138 ;  /* 0x0000008a688a7228 */ /* 0x001fd60000000000 */
.L_x_466:
[----:B------:R-:W0:Y:S02]  /*a170*/  LDS.64 R64, [R16+0x700] ;  /* 0x0007000010407984 */ /* 0x000e240000000a00 */
[----:B0-----:R-:W-:-:S07]  /*a180*/  DADD R66, R138, R64 ;  /* 0x000000008a427229 */ /* 0x001fce0000000040 */
[----:B------:R-:W0:Y:S02]  /*a190*/  ATOMS.CAST.SPIN.64 P0, [R16+0x700], R64, R66 ;  /* 0x000700401000758d */ /* 0x000e240001800442 */
[----:B0-----:R-:W-:Y:S05]  /*a1a0*/  @!P0 BRA `(.L_x_466) ;  /* 0xfffffffc00f08947 */ /* 0x001fea000383ffff */
[----:B------:R-:W-:Y:S05]  /*a1b0*/  BSYNC.RECONVERGENT B0 ;  /* 0x0000000000007941 */ /* 0x000fea0003800200 */
.L_x_465:
[----:B------:R-:W-:Y:S01]  /*a1c0*/  BSSY.RECONVERGENT B0, `(.L_x_467) ;  /* 0x0000005000007945 */ /* 0x000fe20003800200 */
.L_x_468:
[----:B------:R-:W0:Y:S02]  /*a1d0*/  LDS.64 R64, [R16+0x708] ;  /* 0x0007080010407984 */ /* 0x000e240000000a00 */
[----:B0-----:R-:W-:-:S07]  /*a1e0*/  DADD R66, R144, R64 ;  /* 0x0000000090427229 */ /* 0x001fce0000000040 */
[----:B------:R-:W0:Y:S02]  /*a1f0*/  ATOMS.CAST.SPIN.64 P0, [R16+0x708], R64, R66 ;  /* 0x000708401000758d */ /* 0x000e240001800442 */
[----:B0-----:R-:W-:Y:S05]  /*a200*/  @!P0 BRA `(.L_x_468) ;  /* 0xfffffffc00f08947 */ /* 0x001fea000383ffff */
[----:B------:R-:W-:Y:S05]  /*a210*/  BSYNC.RECONVERGENT B0 ;  /* 0x0000000000007941 */ /* 0x000fea0003800200 */
.L_x_467:
[C---:B------:R-:W-:Y:S01]  /*a220*/  FMUL R138, R3.reuse, R168 ;  /* 0x000000a8038a7220 */ /* 0x040fe20000400000 */
[----:B------:R-:W-:Y:S03]  /*a230*/  BSSY.RECONVERGENT B0, `(.L_x_469) ;  /* 0x0000008000007945 */ /* 0x000fe60003800200 */
[----:B------:R-:W-:-:S04]  /*a240*/  FFMA R138, R3, R169, R138 ;  /* 0x000000a9038a7223 */ /* 0x000fc8000000008a */
[----:B------:R-:W0:Y:S02]  /*a250*/  F2F.F64.F32 R152, R138 ;  /* 0x0000008a00987310 */ /* 0x000e240000201800 */
[----:B0-----:R-:W-:-:S11]  /*a260*/  DMUL R152, R104, R152 ;  /* 0x0000009868987228 */ /* 0x001fd60000000000 */
.L_x_470:
[----:B------:R-:W0:Y:S02]  /*a270*/  LDS.64 R64, [R16+0x710] ;  /* 0x0007100010407984 */ /* 0x000e240000000a00 */
[----:B0-----:R-:W-:-:S07]  /*a280*/  DADD R66, R152, R64 ;  /* 0x0000000098427229 */ /* 0x001fce0000000040 */
[----:B------:R-:W0:Y:S02]  /*a290*/  ATOMS.CAST.SPIN.64 P0, [R16+0x710], R64, R66 ;  /* 0x000710401000758d */ /* 0x000e240001800442 */
[----:B0-----:R-:W-:Y:S05]  /*a2a0*/  @!P0 BRA `(.L_x_470) ;  /* 0xfffffffc00f08947 */ /* 0x001fea000383ffff */
[----:B------:R-:W-:Y:S05]  /*a2b0*/  BSYNC.RECONVERGENT B0 ;  /* 0x0000000000007941 */ /* 0x000fea0003800200 */
.L_x_469:
[----:B------:R-:W-:Y:S01]  /*a2c0*/  BSSY.RECONVERGENT B0, `(.L_x_471) ;  /* 0x0000005000007945 */ /* 0x000fe20003800200 */
.L_x_472:
[----:B------:R-:W0:Y:S02]  /*a2d0*/  LDS.64 R64, [R16+0x718] ;  /* 0x0007180010407984 */ /* 0x000e240000000a00 */
[----:B0-----:R-:W-:-:S07]  /*a2e0*/  DADD R66, R142, R64 ;  /* 0x000000008e427229 */ /* 0x001fce0000000040 */
[----:B------:R-:W0:Y:S02]  /*a2f0*/  ATOMS.CAST.SPIN.64 P0, [R16+0x718], R64, R66 ;  /* 0x000718401000758d */ /* 0x000e240001800442 */
[----:B0-----:R-:W-:Y:S05]  /*a300*/  @!P0 BRA `(.L_x_472) ;  /* 0xfffffffc00f08947 */ /* 0x001fea000383ffff */
[----:B------:R-:W-:Y:S05]  /*a310*/  BSYNC.RECONVERGENT B0 ;  /* 0x0000000000007941 */ /* 0x000fea0003800200 */
.L_x_471:
[C---:B------:R-:W-:Y:S01]  /*a320*/  FMUL R64, R3.reuse, R157 ;  /* 0x0000009d03407220 */ /* 0x040fe20000400000 */
[----:B------:R-:W-:Y:S03]  /*a330*/  BSSY.RECONVERGENT B0, `(.L_x_473) ;  /* 0x0000009000007945 */ /* 0x000fe60003800200 */
[----:B------:R-:W-:-:S04]  /*a340*/  FFMA R65, R3, R117, R64 ;  /* 0x0000007503417223 */ /* 0x000fc80000000040 */
[----:B------:R-:W-:-:S04]  /*a350*/  FFMA R65, R3, R156, R65 ;  /* 0x0000009c03417223 */ /* 0x000fc80000000041 */
[----:B------:R-:W0:Y:S02]  /*a360*/  F2F.F64.F32 R156, R65 ;  /* 0x00000041009c7310 */ /* 0x000e240000201800 */
[----:B0-----:R-:W-:-:S11]  /*a370*/  DMUL R156, R104, R156 ;  /* 0x0000009c689c7228 */ /* 0x001fd60000000000 */
.L_x_474:
[----:B------:R-:W0:Y:S02]  /*a380*/  LDS.64 R64, [R16+0x720] ;  /* 0x0007200010407984 */ /* 0x000e240000000a00 */
[----:B0-----:R-:W-:-:S07]  /*a390*/  DADD R66, R156, R64 ;  /* 0x000000009c427229 */ /* 0x001fce0000000040 */
[----:B------:R-:W0:Y:S02]  /*a3a0*/  ATOMS.CAST.SPIN.64 P0, [R16+0x720], R64, R66 ;  /* 0x000720401000758d */ /* 0x000e240001800442 */
[----:B0-----:R-:W-:Y:S05]  /*a3b0*/  @!P0 BRA `(.L_x_474) ;  /* 0xfffffffc00f08947 */ /* 0x001fea000383ffff */
[----:B------:R-:W-:Y:S05]  /*a3c0*/  BSYNC.RECONVERGENT B0 ;  /* 0x0000000000007941 */ /* 0x000fea0003800200 */
.L_x_473:
[C---:B------:R-:W-:Y:S01]  /*a3d0*/  FMUL R64, R3.reuse, R155 ;  /* 0x0000009b03407220 */ /* 0x040fe20000400000 */
[----:B------:R-:W-:Y:S03]  /*a3e0*/  BSSY.RECONVERGENT B0, `(.L_x_475) ;  /* 0x0000009000007945 */ /* 0x000fe60003800200 */
[----:B------:R-:W-:-:S04]  /*a3f0*/  FFMA R64, R3, R154, R64 ;  /* 0x0000009a03407223 */ /* 0x000fc80000000040 */
[----:B------:R-:W-:-:S04]  /*a400*/  FFMA R64, R3, R115, R64 ;  /* 0x0000007303407223 */ /* 0x000fc80000000040 */
[----:B------:R-:W0:Y:S02]  /*a410*/  F2F.F64.F32 R154, R64 ;  /* 0x00000040009a7310 */ /* 0x000e240000201800 */
[----:B0-----:R-:W-:-:S11]  /*a420*/  DMUL R154, R104, R154 ;  /* 0x0000009a689a7228 */ /* 0x001fd60000000000 */
.L_x_476:
[----:B------:R-:W0:Y:S02]  /*a430*/  LDS.64 R64, [R16+0x728] ;  /* 0x0007280010407984 */ /* 0x000e240000000a00 */
[----:B0-----:R-:W-:-:S07]  /*a440*/  DADD R66, R154, R64 ;  /* 0x000000009a427229 */ /* 0x001fce0000000040 */
[----:B------:R-:W0:Y:S02]  /*a450*/  ATOMS.CAST.SPIN.64 P0, [R16+0x728], R64, R66 ;  /* 0x000728401000758d */ /* 0x000e240001800442 */
[----:B0-----:R-:W-:Y:S05]  /*a460*/  @!P0 BRA `(.L_x_476) ;  /* 0xfffffffc00f08947 */ /* 0x001fea000383ffff */
[----:B------:R-:W-:Y:S05]  /*a470*/  BSYNC.RECONVERGENT B0 ;  /* 0x0000000000007941 */ /* 0x000fea0003800200 */
.L_x_475:
[----:B------:R-:W-:Y:S01]  /*a480*/  BSSY.RECONVERGENT B0, `(.L_x_477) ;  /* 0x0000005000007945 */ /* 0x000fe20003800200 */
.L_x_478:
[----:B------:R-:W0:Y:S02]  /*a490*/  LDS.64 R64, [R16+0x730] ;  /* 0x0007300010407984 */ /* 0x000e240000000a00 */
[----:B0-----:R-:W-:-:S07]  /*a4a0*/  DADD R66, R148, R64 ;  /* 0x0000000094427229 */ /* 0x001fce0000000040 */
[----:B------:R-:W0:Y:S02]  /*a4b0*/  ATOMS.CAST.SPIN.64 P0, [R16+0x730], R64, R66 ;  /* 0x000730401000758d */ /* 0x000e240001800442 */
[----:B0-----:R-:W-:Y:S05]  /*a4c0*/  @!P0 BRA `(.L_x_478) ;  /* 0xfffffffc00f08947 */ /* 0x001fea000383ffff */
[----:B------:R-:W-:Y:S05]  /*a4d0*/  BSYNC.RECONVERGENT B0 ;  /* 0x0000000000007941 */ /* 0x000fea0003800200 */
.L_x_477:
[C---:B------:R-:W-:Y:S01]  /*a4e0*/  FMUL R108, R3.reuse, R108 ;  /* 0x0000006c036c7220 */ /* 0x040fe20000400000 */
[----:B------:R-:W-:Y:S03]  /*a4f0*/  BSSY.RECONVERGENT B0, `(.L_x_479) ;  /* 0x0000009000007945 */ /* 0x000fe60003800200 */
[----:B------:R-:W-:-:S04]  /*a500*/  FFMA R108, R3, R116, R108 ;  /* 0x00000074036c7223 */ /* 0x000fc8000000006c */
[----:B------:R-:W-:-:S04]  /*a510*/  FFMA R108, R3, R107, R108 ;  /* 0x0000006b036c7223 */ /* 0x000fc8000000006c */
[----:B------:R-:W0:Y:S02]  /*a520*/  F2F.F64.F32 R148, R108 ;  /* 0x0000006c00947310 */ /* 0x000e240000201800 */
[----:B0-----:R-:W-:-:S11]  /*a530*/  DMUL R148, R104, R148 ;  /* 0x0000009468947228 */ /* 0x001fd60000000000 */
.L_x_480:
[----:B------:R-:W0:Y:S02]  /*a540*/  LDS.64 R64, [R16+0x738] ;  /* 0x0007380010407984 */ /* 0x000e240000000a00 */
[----:B0-----:R-:W-:-:S07]  /*a550*/  DADD R66, R148, R64 ;  /* 0x0000000094427229 */ /* 0x001fce0000000040 */
[----:B------:R-:W0:Y:S02]  /*a560*/  ATOMS.CAST.SPIN.64 P0, [R16+0x738], R64, R66 ;  /* 0x000738401000758d */ /* 0x000e240001800442 */
[----:B0-----:R-:W-:Y:S05]  /*a570*/  @!P0 BRA `(.L_x_480) ;  /* 0xfffffffc00f08947 */ /* 0x001fea000383ffff */
[----:B------:R-:W-:Y:S05]  /*a580*/  BSYNC.RECONVERGENT B0 ;  /* 0x0000000000007941 */ /* 0x000fea0003800200 */
.L_x_479:
[----:B------:R-:W-:Y:S01]  /*a590*/  BSSY.RECONVERGENT B0, `(.L_x_481) ;  /* 0x0000005000007945 */ /* 0x000fe20003800200 */
.L_x_482:
[----:B------:R-:W0:Y:S02]  /*a5a0*/  LDS.64 R64, [R16+0x740] ;  /* 0x0007400010407984 */ /* 0x000e240000000a00 */
[----:B0-----:R-:W-:-:S07]  /*a5b0*/  DADD R66, R146, R64 ;  /* 0x0000000092427229 */ /* 0x001fce0000000040 */
[----:B------:R-:W0:Y:S02]  /*a5c0*/  ATOMS.CAST.SPIN.64 P0, [R16+0x740], R64, R66 ;  /* 0x000740401000758d */ /* 0x000e240001800442 */
[----:B0-----:R-:W-:Y:S05]  /*a5d0*/  @!P0 BRA `(.L_x_482) ;  /* 0xfffffffc00f08947 */ /* 0x001fea000383ffff */
[----:B------:R-:W-:Y:S05]  /*a5e0*/  BSYNC.RECONVERGENT B0 ;  /* 0x0000000000007941 */ /* 0x000fea0003800200 */
.L_x_481:
[----:B------:R-:W-:Y:S01]  /*a5f0*/  BSSY.RECONVERGENT B0, `(.L_x_483) ;  /* 0x0000005000007945 */ /* 0x000fe20003800200 */
.L_x_484:
[----:B------:R-:W0:Y:S02]  /*a600*/  LDS.64 R64, [R16+0x748] ;  /* 0x0007480010407984 */ /* 0x000e240000000a00 */
[----:B0-----:R-:W-:-:S07]  /*a610*/  DADD R66, R172, R64 ;  /* 0x00000000ac427229 */ /* 0x001fce0000000040 */
[----:B------:R-:W0:Y:S02]  /*a620*/  ATOMS.CAST.SPIN.64 P0, [R16+0x748], R64, R66 ;  /* 0x000748401000758d */ /* 0x000e240001800442 */
[----:B0-----:R-:W-:Y:S05]  /*a630*/  @!P0 BRA `(.L_x_484) ;  /* 0xfffffffc00f08947 */ /* 0x001fea000383ffff */
[----:B------:R-:W-:Y:S05]  /*a640*/  BSYNC.RECONVERGENT B0 ;  /* 0x0000000000007941 */ /* 0x000fea0003800200 */
.L_x_483:
[C---:B------:R-:W-:Y:S01]  /*a650*/  FMUL R106, R3.reuse, R106 ;  /* 0x0000006a036a7220 */ /* 0x040fe20000400000 */
[----:B------:R-:W-:Y:S03]  /*a660*/  BSSY.RECONVERGENT B0, `(.L_x_485) ;  /* 0x0000009000007945 */ /* 0x000fe60003800200 */
[----:B------:R-:W-:-:S04]  /*a670*/  FFMA R103, R3, R103, R106 ;  /* 0x0000006703677223 */ /* 0x000fc8000000006a */
[----:B------:R-:W-:-:S04]  /*a680*/  FFMA R103, R3, R112, R103 ;  /* 0x0000007003677223 */ /* 0x000fc80000000067 */
[----:B------:R-:W0:Y:S02]  /*a690*/  F2F.F64.F32 R106, R103 ;  /* 0x00000067006a7310 */ /* 0x000e240000201800 */
[----:B0-----:R-:W-:-:S11]  /*a6a0*/  DMUL R106, R104, R106 ;  /* 0x0000006a686a7228 */ /* 0x001fd60000000000 */
.L_x_486:
[----:B------:R-:W0:Y:S02]  /*a6b0*/  LDS.64 R64, [R16+0x750] ;  /* 0x0007500010407984 */ /* 0x000e240000000a00 */
[----:B0-----:R-:W-:-:S07]  /*a6c0*/  DADD R66, R106, R64 ;  /* 0x000000006a427229 */ /* 0x001fce0000000040 */
[----:B------:R-:W0:Y:S02]  /*a6d0*/  ATOMS.CAST.SPIN.64 P0, [R16+0x750], R64, R66 ;  /* 0x000750401000758d */ /* 0x000e240001800442 */
[----:B0-----:R-:W-:Y:S05]  /*a6e0*/  @!P0 BRA `(.L_x_486) ;  /* 0xfffffffc00f08947 */ /* 0x001fea000383ffff */
[----:B------:R-:W-:Y:S05]  /*a6f0*/  BSYNC.RECONVERGENT B0 ;  /* 0x0000000000007941 */ /* 0x000fea0003800200 */
.L_x_485:
[----:B------:R-:W-:Y:S01]  /*a700*/  BSSY.RECONVERGENT B0, `(.L_x_487) ;  /* 0x0000005000007945 */ /* 0x000fe20003800200 */
.L_x_488:
[----:B------:R-:W0:Y:S02]  /*a710*/  LDS.64 R64, [R16+0x758] ;  /* 0x0007580010407984 */ /* 0x000e240000000a00 */
[----:B0-----:R-:W-:-:S07]  /*a720*/  DADD R66, R150, R64 ;  /* 0x0000000096427229 */ /* 0x001fce0000000040 */
[----:B------:R-:W0:Y:S02]  /*a730*/  ATOMS.CAST.SPIN.64 P0, [R16+0x758], R64, R66 ;  /* 0x000758401000758d */ /* 0x000e240001800442 */
[----:B0-----:R-:W-:Y:S05]  /*a740*/  @!P0 BRA `(.L_x_488) ;  /* 0xfffffffc00f08947 */ /* 0x001fea000383ffff */
[----:B------:R-:W-:Y:S05]  /*a750*/  BSYNC.RECONVERGENT B0 ;  /* 0x0000000000007941 */ /* 0x000fea0003800200 */
.L_x_487:
[----:B------:R-:W-:Y:S01]  /*a760*/  BSSY.RECONVERGENT B0, `(.L_x_489) ;  /* 0x0000005000007945 */ /* 0x000fe20003800200 */
.L_x_490:
[----:B------:R-:W0:Y:S02]  /*a770*/  LDS.64 R64, [R16+0x760] ;  /* 0x0007600010407984 */ /* 0x000e240000000a00 */
[----:B0-----:R-:W-:-:S07]  /*a780*/  DADD R66, R174, R64 ;  /* 0x00000000ae427229 */ /* 0x001fce0000000040 */
[----:B------:R-:W0:Y:S02]  /*a790*/  ATOMS.CAST.SPIN.64 P0, [R16+0x760], R64, R66 ;  /* 0x000760401000758d */ /* 0x000e240001800442 */
[----:B0-----:R-:W-:Y:S05]  /*a7a0*/  @!P0 BRA `(.L_x_490) ;  /* 0xfffffffc00f08947 */ /* 0x001fea000383ffff */
[----:B------:R-:W-:Y:S05]  /*a7b0*/  BSYNC.RECONVERGENT B0 ;  /* 0x0000000000007941 */ /* 0x000fea0003800200 */
.L_x_489:
[----:B------:R-:W-:Y:S01]  /*a7c0*/  BSSY.RECONVERGENT B0, `(.L_x_491) ;  /* 0x0000005000007945 */ /* 0x000fe20003800200 */
.L_x_492:
[----:B------:R-:W0:Y:S02]  /*a7d0*/  LDS.64 R64, [R16+0x768] ;  /* 0x0007680010407984 */ /* 0x000e240000000a00 */
[----:B0-----:R-:W-:-:S07]  /*a7e0*/  DADD R66, R144, R64 ;  /* 0x0000000090427229 */ /* 0x001fce0000000040 */
[----:B------:R-:W0:Y:S02]  /*a7f0*/  ATOMS.CAST.SPIN.64 P0, [R16+0x768], R64, R66 ;  /* 0x000768401000758d */ /* 0x000e240001800442 */
[----:B0-----:R-:W-:Y:S05]  /*a800*/  @!P0 BRA `(.L_x_492) ;  /* 0xfffffffc00f08947 */ /* 0x001fea000383ffff */
[----:B------:R-:W-:Y:S05]  /*a810*/  BSYNC.RECONVERGENT B0 ;  /* 0x0000000000007941 */ /* 0x000fea0003800200 */
.L_x_491:
[----:B------:R-:W-:Y:S01]  /*a820*/  BSSY.RECONVERGENT B0, `(.L_x_493) ;  /* 0x0000005000007945 */ /* 0x000fe20003800200 */
.L_x_494:
[----:B------:R-:W0:Y:S02]  /*a830*/  LDS.64 R64, [R16+0x770] ;  /* 0x0007700010407984 */ /* 0x000e240000000a00 */
[----:B0-----:R-:W-:-:S07]  /*a840*/  DADD R66, R152, R64 ;  /* 0x0000000098427229 */ /* 0x001fce0000000040 */
[----:B------:R-:W0:Y:S02]  /*a850*/  ATOMS.CAST.SPIN.64 P0, [R16+0x770], R64, R66 ;  /* 0x000770401000758d */ /* 0x000e240001800442 */
[----:B0-----:R-:W-:Y:S05]  /*a860*/  @!P0 BRA `(.L_x_494) ;  /* 0xfffffffc00f08947 */ /* 0x001fea000383ffff */
[----:B------:R-:W-:Y:S05]  /*a870*/  BSYNC.RECONVERGENT B0 ;  /* 0x0000000000007941 */ /* 0x000fea0003800200 */
.L_x_493:
[----:B------:R-:W-:Y:S01]  /*a880*/  BSSY.RECONVERGENT B0, `(.L_x_495) ;  /* 0x0000005000007945 */ /* 0x000fe20003800200 */
.L_x_496:
[----:B------:R-:W0:Y:S02]  /*a890*/  LDS.64 R64, [R16+0x778] ;  /* 0x0007780010407984 */ /* 0x000e240000000a00 */
[----:B0-----:R-:W-:-:S07]  /*a8a0*/  DADD R66, R140, R64 ;  /* 0x000000008c427229 */ /* 0x001fce0000000040 */
[----:B------:R-:W0:Y:S02]  /*a8b0*/  ATOMS.CAST.SPIN.64 P0, [R16+0x778], R64, R66 ;  /* 0x000778401000758d */ /* 0x000e240001800442 */
[----:B0-----:R-:W-:Y:S05]  /*a8c0*/  @!P0 BRA `(.L_x_496) ;  /* 0xfffffffc00f08947 */ /* 0x001fea000383ffff */
[----:B------:R-:W-:Y:S05]  /*a8d0*/  BSYNC.RECONVERGENT B0 ;  /* 0x0000000000007941 */ /* 0x000fea0003800200 */
.L_x_495:
[C---:B------:R-:W-:Y:S01]  /*a8e0*/  FMUL R64, R3.reuse, R159 ;  /* 0x0000009f03407220 */ /* 0x040fe20000400000 */
[----:B------:R-:W-:Y:S03]  /*a8f0*/  BSSY.RECONVERGENT B0, `(.L_x_497) ;  /* 0x0000009000007945 */ /* 0x000fe60003800200 */
[----:B------:R-:W-:-:S04]  /*a900*/  FFMA R65, R3, R114, R64 ;  /* 0x0000007203417223 */ /* 0x000fc80000000040 */
[----:B------:R-:W-:-:S04]  /*a910*/  FFMA R65, R3, R158, R65 ;  /* 0x0000009e03417223 */ /* 0x000fc80000000041 */
[----:B------:R-:W0:Y:S02]  /*a920*/  F2F.F64.F32 R106, R65 ;  /* 0x00000041006a7310 */ /* 0x000e240000201800 */
[----:B0-----:R-:W-:-:S11]  /*a930*/  DMUL R106, R104, R106 ;  /* 0x0000006a686a7228 */ /* 0x001fd60000000000 */
.L_x_498:
[----:B------:R-:W0:Y:S02]  /*a940*/  LDS.64 R64, [R16+0x780] ;  /* 0x0007800010407984 */ /* 0x000e240000000a00 */
[----:B0-----:R-:W-:-:S07]  /*a950*/  DADD R66, R106, R64 ;  /* 0x000000006a427229 */ /* 0x001fce0000000040 */
[----:B------:R-:W0:Y:S02]  /*a960*/  ATOMS.CAST.SPIN.64 P0, [R16+0x780], R64, R66 ;  /* 0x000780401000758d */ /* 0x000e240001800442 */
[----:B0-----:R-:W-:Y:S05]  /*a970*/  @!P0 BRA `(.L_x_498) ;  /* 0xfffffffc00f08947 */ /* 0x001fea000383ffff */
[----:B------:R-:W-:Y:S05]  /*a980*/  BSYNC.RECONVERGENT B0 ;  /* 0x0000000000007941 */ /* 0x000fea0003800200 */
.L_x_497:
[C---:B------:R-:W-:Y:S01]  /*a990*/  FMUL R64, R3.reuse, R161 ;  /* 0x000000a103407220 */ /* 0x040fe20000400000 */
[----:B------:R-:W-:Y:S03]  /*a9a0*/  BSSY.RECONVERGENT B0, `(.L_x_499) ;  /* 0x0000009000007945 */ /* 0x000fe60003800200 */
[----:B------:R-:W-:-:S04]  /*a9b0*/  FFMA R64, R3, R160, R64 ;  /* 0x000000a003407223 */ /* 0x000fc80000000040 */
[----:B------:R-:W-:-:S04]  /*a9c0*/  FFMA R64, R3, R113, R64 ;  /* 0x0000007103407223 */ /* 0x000fc80000000040 */
[----:B------:R-:W0:Y:S02]  /*a9d0*/  F2F.F64.F32 R106, R64 ;  /* 0x00000040006a7310 */ /* 0x000e240000201800 */
[----:B0-----:R-:W-:-:S11]  /*a9e0*/  DMUL R106, R104, R106 ;  /* 0x0000006a686a7228 */ /* 0x001fd60000000000 */
.L_x_500:
[----:B------:R-:W0:Y:S02]  /*a9f0*/  LDS.64 R64, [R16+0x788] ;  /* 0x0007880010407984 */ /* 0x000e240000000a00 */
[----:B0-----:R-:W-:-:S07]  /*aa00*/  DADD R66, R106, R64 ;  /* 0x000000006a427229 */ /* 0x001fce0000000040 */
[----:B------:R-:W0:Y:S02]  /*aa10*/  ATOMS.CAST.SPIN.64 P0, [R16+0x788], R64, R66 ;  /* 0x000788401000758d */ /* 0x000e240001800442 */
[----:B0-----:R-:W-:Y:S05]  /*aa20*/  @!P0 BRA `(.L_x_500) ;  /* 0xfffffffc00f08947 */ /* 0x001fea000383ffff */
[----:B------:R-:W-:Y:S05]  /*aa30*/  BSYNC.RECONVERGENT B0 ;  /* 0x0000000000007941 */ /* 0x000fea0003800200 */
.L_x_499:
[----:B------:R-:W-:Y:S01]  /*aa40*/  BSSY.RECONVERGENT B0, `(.L_x_501) ;  /* 0x0000005000007945 */ /* 0x000fe20003800200 */
.L_x_502:
[----:B------:R-:W0:Y:S02]  /*aa50*/  LDS.64 R64, [R16+0x790] ;  /* 0x0007900010407984 */ /* 0x000e240000000a00 */
[----:B0-----:R-:W-:-:S07]  /*aa60*/  DADD R66, R142, R64 ;  /* 0x000000008e427229 */ /* 0x001fce0000000040 */
[----:B------:R-:W0:Y:S02]  /*aa70*/  ATOMS.CAST.SPIN.64 P0, [R16+0x790], R64, R66 ;  /* 0x000790401000758d */ /* 0x000e240001800442 */
[----:B0-----:R-:W-:Y:S05]  /*aa80*/  @!P0 BRA `(.L_x_502) ;  /* 0xfffffffc00f08947 */ /* 0x001fea000383ffff */
[----:B------:R-:W-:Y:S05]  /*aa90*/  BSYNC.RECONVERGENT B0 ;  /* 0x0000000000007941 */ /* 0x000fea0003800200 */
.L_x_501:
[----:B------:R-:W-:Y:S01]  /*aaa0*/  BSSY.RECONVERGENT B0, `(.L_x_503) ;  /* 0x0000005000007945 */ /* 0x000fe20003800200 */
.L_x_504:
[----:B------:R-:W0:Y:S02]  /*aab0*/  LDS.64 R64, [R16+0x798] ;  /* 0x0007980010407984 */ /* 0x000e240000000a00 */
[----:B0-----:R-:W-:-:S07]  /*aac0*/  DADD R66, R140, R64 ;  /* 0x000000008c427229 */ /* 0x001fce0000000040 */
[----:B------:R-:W0:Y:S02]  /*aad0*/  ATOMS.CAST.SPIN.64 P0, [R16+0x798], R64, R66 ;  /* 0x000798401000758d */ /* 0x000e240001800442 */
[----:B0-----:R-:W-:Y:S05]  /*aae0*/  @!P0 BRA `(.L_x_504) ;  /* 0xfffffffc00f08947 */ /* 0x001fea000383ffff */
[----:B------:R-:W-:Y:S05]  /*aaf0*/  BSYNC.RECONVERGENT B0 ;  /* 0x0000000000007941 */ /* 0x000fea0003800200 */
.L_x_503:
[----:B------:R-:W-:Y:S01]  /*ab00*/  FMUL R64, R14, R54 ;  /* 0x000000360e407220 */ /* 0x000fe20000400000 */
[----:B------:R-:W-:Y:S03]  /*ab10*/  BSSY.RECONVERGENT B0, `(.L_x_505) ;  /* 0x000000a000007945 */ /* 0x000fe60003800200 */
[----:B------:R-:W-:-:S04]  /*ab20*/  FFMA R64, R15, R50, R64 ;  /* 0x000000320f407223 */ /* 0x000fc80000000040 */
[----:B------:R-:W-:-:S04]  /*ab30*/  FFMA R65, R15, R51, R64 ;  /* 0x000000330f417223 */ /* 0x000fc80000000040 */
[----:B------:R-:W-:-:S04]  /*ab40*/  FFMA R65, R14, R55, R65 ;  /* 0x000000370e417223 */ /* 0x000fc80000000041 */
[----:B------:R-:W0:Y:S02]  /*ab50*/  F2F.F64.F32 R142, R65 ;  /* 0x00000041008e7310 */ /* 0x000e240000201800 */
[----:B0-----:R-:W-:-:S11]  /*ab60*/  DMUL R142, R104, R142 ;  /* 0x0000008e688e7228 */ /* 0x001fd60000000000 */
.L_x_506:
[----:B------:R-:W0:Y:S02]  /*ab70*/  LDS.64 R64, [R16+0x7a0] ;  /* 0x0007a00010407984 */ /* 0x000e240000000a00 */
[----:B0-----:R-:W-:-:S07]  /*ab80*/  DADD R66, R142, R64 ;  /* 0x000000008e427229 */ /* 0x001fce0000000040 */
[----:B------:R-:W0:Y:S02]  /*ab90*/  ATOMS.CAST.SPIN.64 P0, [R16+0x7a0], R64, R66 ;  /* 0x0007a0401000758d */ /* 0x000e240001800442 */
[----:B0-----:R-:W-:Y:S05]  /*aba0*/  @!P0 BRA `(.L_x_506) ;  /* 0xfffffffc00f08947 */ /* 0x001fea000383ffff */
[----:B------:R-:W-:Y:S05]  /*abb0*/  BSYNC.RECONVERGENT B0 ;  /* 0x0000000000007941 */ /* 0x000fea0003800200 */
.L_x_505:
[C---:B------:R-:W-:Y:S01]  /*abc0*/  FMUL R64, R15.reuse, R52 ;  /* 0x000000340f407220 */ /* 0x040fe20000400000 */
[----:B------:R-:W-:Y:S03]  /*abd0*/  BSSY.RECONVERGENT B0, `(.L_x_507) ;  /* 0x000000a000007945 */ /* 0x000fe60003800200 */
[----:B------:R-:W-:-:S04]  /*abe0*/  FFMA R65, R15, R102, R64 ;  /* 0x000000660f417223 */ /* 0x000fc80000000040 */
[----:B------:R-:W-:-:S04]  /*abf0*/  FFMA R65, R14, R95, R65 ;  /* 0x0000005f0e417223 */ /* 0x000fc80000000041 */
[----:B------:R-:W-:-:S04]  /*ac00*/  FFMA R65, R14, R94, R65 ;  /* 0x0000005e0e417223 */ /* 0x000fc80000000041 */
[----:B------:R-:W0:Y:S02]  /*ac10*/  F2F.F64.F32 R140, R65 ;  /* 0x00000041008c7310 */ /* 0x000e240000201800 */
[----:B0-----:R-:W-:-:S11]  /*ac20*/  DMUL R140, R104, R140 ;  /* 0x0000008c688c7228 */ /* 0x001fd60000000000 */
.L_x_508:
[----:B------:R-:W0:Y:S02]  /*ac30*/  LDS.64 R64, [R16+0x7a8] ;  /* 0x0007a80010407984 */ /* 0x000e240000000a00 */
[----:B0-----:R-:W-:-:S07]  /*ac40*/  DADD R66, R140, R64 ;  /* 0x000000008c427229 */ /* 0x001fce0000000040 */
[----:B------:R-:W0:Y:S02]  /*ac50*/  ATOMS.CAST.SPIN.64 P0, [R16+0x7a8], R64, R66 ;  /* 0x0007a8401000758d */ /* 0x000e240001800442 */
[----:B0-----:R-:W-:Y:S05]  /*ac60*/  @!P0 BRA `(.L_x_508) ;  /* 0xfffffffc00f08947 */ /* 0x001fea000383ffff */
[----:B------:R-:W-:Y:S05]  /*ac70*/  BSYNC.RECONVERGENT B0 ;  /* 0x0000000000007941 */ /* 0x000fea0003800200 */
.L_x_507:
[C---:B------:R-:W-:Y:S01]  /*ac80*/  FMUL R64, R15.reuse, R95 ;  /* 0x0000005f0f407220 */ /* 0x040fe20000400000 */
[----:B------:R-:W-:Y:S03]  /*ac90*/  BSSY.RECONVERGENT B0, `(.L_x_509) ;  /* 0x000000a000007945 */ /* 0x000fe60003800200 */
[----:B------:R-:W-:-:S04]  /*aca0*/  FFMA R64, R15, R92, R64 ;  /* 0x0000005c0f407223 */ /* 0x000fc80000000040 */
[----:B------:R-:W-:-:S04]  /*acb0*/  FFMA R65, R15, R91, R64 ;  /* 0x0000005b0f417223 */ /* 0x000fc80000000040 */
[----:B------:R-:W-:-:S04]  /*acc0*/  FFMA R65, R15, R94, R65 ;  /* 0x0000005e0f417223 */ /* 0x000fc80000000041 */
[----:B------:R-:W0:Y:S02]  /*acd0*/  F2F.F64.F32 R106, R65 ;  /* 0x00000041006a7310 */ /* 0x000e240000201800 */
[----:B0-----:R-:W-:-:S11]  /*ace0*/  DMUL R106, R104, R106 ;  /* 0x0000006a686a7228 */ /* 0x001fd60000000000 */
.L_x_510:
[----:B------:R-:W0:Y:S02]  /*acf0*/  LDS.64 R64, [R16+0x7b0] ;  /* 0x0007b00010407984 */ /* 0x000e240000000a00 */
[----:B0-----:R-:W-:-:S07]  /*ad00*/  DADD R66, R106, R64 ;  /* 0x000000006a427229 */ /* 0x001fce0000000040 */
[----:B------:R-:W0:Y:S02]  /*ad10*/  ATOMS.CAST.SPIN.64 P0, [R16+0x7b0], R64, R66 ;  /* 0x0007b0401000758d */ /* 0x000e240001800442 */
[----:B0-----:R-:W-:Y:S05]  /*ad20*/  @!P0 BRA `(.L_x_510) ;  /* 0xfffffffc00f08947 */ /* 0x001fea000383ffff */
[----:B------:R-:W-:Y:S05]  /*ad30*/  BSYNC.RECONVERGENT B0 ;  /* 0x0000000000007941 */ /* 0x000fea0003800200 */
.L_x_509:
[----:B------:R-:W-:Y:S01]  /*ad40*/  BSSY.RECONVERGENT B0, `(.L_x_511) ;  /* 0x0000005000007945 */ /* 0x000fe20003800200 */
.L_x_512:
[----:B------:R-:W0:Y:S02]  /*ad50*/  LDS.64 R64, [R16+0x7b8] ;  /* 0x0007b80010407984 */ /* 0x000e240000000a00 */
[----:B0-----:R-:W-:-:S07]  /*ad60*/  DADD R66, R142, R64 ;  /* 0x000000008e427229 */ /* 0x001fce0000000040 */
[----:B------:R-:W0:Y:S02]  /*ad70*/  ATOMS.CAST.SPIN.64 P0, [R16+0x7b8], R64, R66 ;  /* 0x0007b8401000758d */ /* 0x000e240001800442 */
[----:B0-----:R-:W-:Y:S05]  /*ad80*/  @!P0 BRA `(.L_x_512) ;  /* 0xfffffffc00f08947 */ /* 0x001fea000383ffff */
[----:B------:R-:W-:Y:S05]  /*ad90*/  BSYNC.RECONVERGENT B0 ;  /* 0x0000000000007941 */ /* 0x000fea0003800200 */
.L_x_511:
[----:B------:R-:W-:Y:S01]  /*ada0*/  BSSY.RECONVERGENT B0, `(.L_x_513) ;  /* 0x0000005000007945 */ /* 0x000fe20003800200 */
.L_x_514:
[----:B------:R-:W0:Y:S02]  /*adb0*/  LDS.64 R64, [R16+0x7c0] ;  /* 0x0007c00010407984 */ /* 0x000e240000000a00 */
[----:B0-----:R-:W-:-:S07]  /*adc0*/  DADD R66, R142, R64 ;  /* 0x000000008e427229 */ /* 0x001fce0000000040 */
[----:B------:R-:W0:Y:S02]  /*add0*/  ATOMS.CAST.SPIN.64 P0, [R16+0x7c0], R64, R66 ;  /* 0x0007c0401000758d */ /* 0x000e240001800442 */
[----:B0-----:R-:W-:Y:S05]  /*ade0*/  @!P0 BRA `(.L_x_514) ;  /* 0xfffffffc00f08947 */ /* 0x001fea000383ffff */
[----:B------:R-:W-:Y:S05]  /*adf0*/  BSYNC.RECONVERGENT B0 ;  /* 0x0000000000007941 */ /* 0x000fea0003800200 */
.L_x_513:
[----:B------:R-:W-:Y:S01]  /*ae00*/  BSSY.RECONVERGENT B0, `(.L_x_515) ;  /* 0x0000005000007945 */ /* 0x000fe20003800200 */
.L_x_516:
[----:B------:R-:W0:Y:S02]  /*ae10*/  LDS.64 R64, [R16+0x7c8] ;  /* 0x0007c80010407984 */ /* 0x000e240000000a00 */
[----:B0-----:R-:W-:-:S07]  /*ae20*/  DADD R66, R140, R64 ;  /* 0x000000008c427229 */ /* 0x001fce0000000040 */
[----:B------:R-:W0:Y:S02]  /*ae30*/  ATOMS.CAST.SPIN.64 P0, [R16+0x7c8], R64, R66 ;  /* 0x0007c8401000758d */ /* 0x000e240001800442 */
[----:B0-----:R-:W-:Y:S05]  /*ae40*/  @!P0 BRA `(.L_x_516) ;  /* 0xfffffffc00f08947 */ /* 0x001fea000383ffff */
[----:B------:R-:W-:Y:S05]  /*ae50*/  BSYNC.RECONVERGENT B0 ;  /* 0x0000000000007941 */ /* 0x000fea0003800200 */
.L_x_515:
[----:B------:R-:W-:Y:S01]  /*ae60*/  BSSY.RECONVERGENT B0, `(.L_x_517) ;  /* 0x0000005000007945 */ /* 0x000fe20003800200 */
.L_x_518:
[----:B------:R-:W0:Y:S02]  /*ae70*/  LDS.64 R64, [R16+0x7d0] ;  /* 0x0007d00010407984 */ /* 0x000e240000000a00 */
[----:B0-----:R-:W-:-:S07]  /*ae80*/  DADD R66, R140, R64 ;  /* 0x000000008c427229 */ /* 0x001fce0000000040 */
[----:B------:R-:W0:Y:S02]  /*ae90*/  ATOMS.CAST.SPIN.64 P0, [R16+0x7d0], R64, R66 ;  /* 0x0007d0401000758d */ /* 0x000e240001800442 */
[----:B0-----:R-:W-:Y:S05]  /*aea0*/  @!P0 BRA `(.L_x_518) ;  /* 0xfffffffc00f08947 */ /* 0x001fea000383ffff */
[----:B------:R-:W-:Y:S05]  /*aeb0*/  BSYNC.RECONVERGENT B0 ;  /* 0x0000000000007941 */ /* 0x000fea0003800200 */
.L_x_517:
[----:B------:R-:W-:Y:S01]  /*aec0*/  BSSY.RECONVERGENT B0, `(.L_x_519) ;  /* 0x0000005000007945 */ /* 0x000fe20003800200 */
.L_x_520:
[----:B------:R-:W0:Y:S02]  /*aed0*/  LDS.64 R64, [R16+0x7d8] ;  /* 0x0007d80010407984 */ /* 0x000e240000000a00 */
[----:B0-----:R-:W-:-:S07]  /*aee0*/  DADD R66, R106, R64 ;  /* 0x000000006a427229 */ /* 0x001fce0000000040 */
[----:B------:R-:W0:Y:S02]  /*aef0*/  ATOMS.CAST.SPIN.64 P0, [R16+0x7d8], R64, R66 ;  /* 0x0007d8401000758d */ /* 0x000e240001800442 */
[----:B0-----:R-:W-:Y:S05]  /*af00*/  @!P0 BRA `(.L_x_520) ;  /* 0xfffffffc00f08947 */ /* 0x001fea000383ffff */
[----:B------:R-:W-:Y:S05]  /*af10*/  BSYNC.RECONVERGENT B0 ;  /* 0x0000000000007941 */ /* 0x000fea0003800200 */
.L_x_519:
[----:B------:R-:W-:Y:S01]  /*af20*/  BSSY.RECONVERGENT B0, `(.L_x_521) ;  /* 0x0000005000007945 */ /* 0x000fe20003800200 */
.L_x_522:
[----:B------:R-:W0:Y:S02]  /*af30*/  LDS.64 R64, [R16+0x7e0] ;  /* 0x0007e00010407984 */ /* 0x000e240000000a00 */
[----:B0-----:R-:W-:-:S07]  /*af40*/  DADD R66, R106, R64 ;  /* 0x000000006a427229 */ /* 0x001fce0000000040 */
[----:B------:R-:W0:Y:S02]  /*af50*/  ATOMS.CAST.SPIN.64 P0, [R16+0x7e0], R64, R66 ;  /* 0x0007e0401000758d */ /* 0x000e240001800442 */
[----:B0-----:R-:W-:Y:S05]  /*af60*/  @!P0 BRA `(.L_x_522) ;  /* 0xfffffffc00f08947 */ /* 0x001fea000383ffff */
[----:B------:R-:W-:Y:S05]  /*af70*/  BSYNC.RECONVERGENT B0 ;  /* 0x0000000000007941 */ /* 0x000fea0003800200 */
.L_x_521:
[----:B------:R-:W-:Y:S01]  /*af80*/  BSSY.RECONVERGENT B0, `(.L_x_523) ;  /* 0x0000005000007945 */ /* 0x000fe20003800200 */
.L_x_524:
[----:B------:R-:W0:Y:S02]  /*af90*/  LDS.64 R64, [R16+0x7e8] ;  /* 0x0007e80010407984 */ /* 0x000e240000000a00 */
[----:B0-----:R-:W-:-:S07]  /*afa0*/  DADD R66, R142, R64 ;  /* 0x000000008e427229 */ /* 0x001fce0000000040 */
[----:B------:R-:W0:Y:S02]  /*afb0*/  ATOMS.CAST.SPIN.64 P0, [R16+0x7e8], R64, R66 ;  /* 0x0007e8401000758d */ /* 0x000e240001800442 */
[----:B0-----:R-:W-:Y:S05]  /*afc0*/  @!P0 BRA `(.L_x_524) ;  /* 0xfffffffc00f08947 */ /* 0x001fea000383ffff */
[----:B------:R-:W-:Y:S05]  /*afd0*/  BSYNC.RECONVERGENT B0 ;  /* 0x0000000000007941 */ /* 0x000fea0003800200 */
.L_x_523:
[----:B------:R-:W-:Y:S01]  /*afe0*/  BSSY.RECONVERGENT B0, `(.L_x_525) ;  /* 0x0000005000007945 */ /* 0x000fe20003800200 */
.L_x_526:
[----:B------:R-:W0:Y:S02]  /*aff0*/  LDS.64 R64, [R16+0x7f0] ;  /* 0x0007f00010407984 */ /* 0x000e240000000a00 */
[----:B0-----:R-:W-:-:S07]  /*b000*/  DADD R66, R142, R64 ;  /* 0x000000008e427229 */ /* 0x001fce0000000040 */
[----:B------:R-:W0:Y:S02]  /*b010*/  ATOMS.CAST.SPIN.64 P0, [R16+0x7f0], R64, R66 ;  /* 0x0007f0401000758d */ /* 0x000e240001800442 */
[----:B0-----:R-:W-:Y:S05]  /*b020*/  @!P0 BRA `(.L_x_526) ;  /* 0xfffffffc00f08947 */ /* 0x001fea000383ffff */
[----:B------:R-:W-:Y:S05]  /*b030*/  BSYNC.RECONVERGENT B0 ;  /* 0x0000000000007941 */ /* 0x000fea0003800200 */
.L_x_525:
[----:B------:R-:W-:Y:S01]  /*b040*/  BSSY.RECONVERGENT B0, `(.L_x_527) ;  /* 0x0000005000007945 */ /* 0x000fe20003800200 */
.L_x_528:
[----:B------:R-:W0:Y:S02]  /*b050*/  LDS.64 R64, [R16+0x7f8] ;  /* 0x0007f80010407984 */ /* 0x000e240000000a00 */
[----:B0-----:R-:W-:-:S07]  /*b060*/  DADD R66, R140, R64 ;  /* 0x000000008c427229 */ /* 0x001fce0000000040 */
[----:B------:R-:W0:Y:S02]  /*b070*/  ATOMS.CAST.SPIN.64 P0, [R16+0x7f8], R64, R66 ;  /* 0x0007f8401000758d */ /* 0x000e240001800442 */
[----:B0-----:R-:W-:Y:S05]  /*b080*/  @!P0 BRA `(.L_x_528) ;  /* 0xfffffffc00f08947 */ /* 0x001fea000383ffff */
[----:B------:R-:W-:Y:S05]  /*b090*/  BSYNC.RECONVERGENT B0 ;  /* 0x0000000000007941 */ /* 0x000fea0003800200 */
.L_x_527:
[----:B------:R-:W-:Y:S01]  /*b0a0*/  BSSY.RECONVERGENT B0, `(.L_x_529) ;  /* 0x0000005000007945 */ /* 0x000fe20003800200 */
.L_x_530:
[----:B------:R-:W0:Y:S02]  /*b0b0*/  LDS.64 R64, [R16+0x800] ;  /* 0x0008000010407984 */ /* 0x000e240000000a00 */
[----:B0-----:R-:W-:-:S07]  /*b0c0*/  DADD R66, R140, R64 ;  /* 0x000000008c427229 */ /* 0x001fce0000000040 */
[----:B------:R-:W0:Y:S02]  /*b0d0*/  ATOMS.CAST.SPIN.64 P0, [R16+0x800], R64, R66 ;  /* 0x000800401000758d */ /* 0x000e240001800442 */
[----:B0-----:R-:W-:Y:S05]  /*b0e0*/  @!P0 BRA `(.L_x_530) ;  /* 0xfffffffc00f08947 */ /* 0x001fea000383ffff */
[----:B------:R-:W-:Y:S05]  /*b0f0*/  BSYNC.RECONVERGENT B0 ;  /* 0x0000000000007941 */ /* 0x000fea0003800200 */
.L_x_529:
[----:B------:R-:W-:Y:S01]  /*b100*/  BSSY.RECONVERGENT B0, `(.L_x_531) ;  /* 0x0000005000007945 */ /* 0x000fe20003800200 */
.L_x_532:
[----:B------:R-:W0:Y:S02]  /*b110*/  LDS.64 R64, [R16+0x808] ;  /* 0x0008080010407984 */ /* 0x000e240000000a00 */
[----:B0-----:R-:W-:-:S07]  /*b120*/  DADD R66, R106, R64 ;  /* 0x000000006a427229 */ /* 0x001fce0000000040 */
[----:B------:R-:W0:Y:S02]  /*b130*/  ATOMS.CAST.SPIN.64 P0, [R16+0x808], R64, R66 ;  /* 0x000808401000758d */ /* 0x000e240001800442 */
[----:B0-----:R-:W-:Y:S05]  /*b140*/  @!P0 BRA `(.L_x_532) ;  /* 0xfffffffc00f08947 */ /* 0x001fea000383ffff */
[----:B------:R-:W-:Y:S05]  /*b150*/  BSYNC.RECONVERGENT B0 ;  /* 0x0000000000007941 */ /* 0x000fea0003800200 */
.L_x_531:
[----:B------:R-:W-:Y:S01]  /*b160*/  BSSY.RECONVERGENT B0, `(.L_x_533) ;  /* 0x0000005000007945 */ /* 0x000fe20003800200 */
.L_x_534:
[----:B------:R-:W0:Y:S02]  /*b170*/  LDS.64 R64, [R16+0x810] ;  /* 0x0008100010407984 */ /* 0x000e240000000a00 */
[----:B0-----:R-:W-:-:S07]  /*b180*/  DADD R66, R106, R64 ;  /* 0x000000006a427229 */ /* 0x001fce0000000040 */
[----:B------:R-:W0:Y:S02]  /*b190*/  ATOMS.CAST.SPIN.64 P0, [R16+0x810], R64, R66 ;  /* 0x000810401000758d */ /* 0x000e240001800442 */
[----:B0-----:R-:W-:Y:S05]  /*b1a0*/  @!P0 BRA `(.L_x_534) ;  /* 0xfffffffc00f08947 */ /* 0x001fea000383ffff */
[----:B------:R-:W-:Y:S05]  /*b1b0*/  BSYNC.RECONVERGENT B0 ;  /* 0x0000000000007941 */ /* 0x000fea0003800200 */
.L_x_533:
[----:B------:R-:W-:Y:S01]  /*b1c0*/  BSSY.RECONVERGENT B0, `(.L_x_535) ;  /* 0x0000005000007945 */ /* 0x000fe20003800200 */
.L_x_536:
[----:B------:R-:W0:Y:S02]  /*b1d0*/  LDS.64 R64, [R16+0x818] ;  /* 0x0008180010407984 */ /* 0x000e240000000a00 */
[----:B0-----:R-:W-:-:S07]  /*b1e0*/  DADD R66, R142, R64 ;  /* 0x000000008e427229 */ /* 0x001fce0000000040 */
[----:B------:R-:W0:Y:S02]  /*b1f0*/  ATOMS.CAST.SPIN.64 P0, [R16+0x818], R64, R66 ;  /* 0x000818401000758d */ /* 0x000e240001800442 */
[----:B0-----:R-:W-:Y:S05]  /*b200*/  @!P0 BRA `(.L_x_536) ;  /* 0xfffffffc00f08947 */ /* 0x001fea000383ffff */
[----:B------:R-:W-:Y:S05]  /*b210*/  BSYNC.RECONVERGENT B0 ;  /* 0x0000000000007941 */ /* 0x000fea0003800200 */
.L_x_535:
[----:B------:R-:W-:Y:S01]  /*b220*/  BSSY.RECONVERGENT B0, `(.L_x_537) ;  /* 0x0000005000007945 */ /* 0x000fe20003800200 */
.L_x_538:
[----:B------:R-:W0:Y:S02]  /*b230*/  LDS.64 R64, [R16+0x820] ;  /* 0x0008200010407984 */ /* 0x000e240000000a00 */
[----:B0-----:R-:W-:-:S07]  /*b240*/  DADD R66, R140, R64 ;  /* 0x000000008c427229 */ /* 0x001fce0000000040 */
[----:B------:R-:W0:Y:S02]  /*b250*/  ATOMS.CAST.SPIN.64 P0, [R16+0x820], R64, R66 ;  /* 0x000820401000758d */ /* 0x000e240001800442 */
[----:B0-----:R-:W-:Y:S05]  /*b260*/  @!P0 BRA `(.L_x_538) ;  /* 0xfffffffc00f08947 */ /* 0x001fea000383ffff */
[----:B------:R-:W-:Y:S05]  /*b270*/  BSYNC.RECONVERGENT B0 ;  /* 0x0000000000007941 */ /* 0x000fea0003800200 */
.L_x_537:
[----:B------:R-:W-:Y:S01]  /*b280*/  BSSY.RECONVERGENT B0, `(.L_x_539) ;  /* 0x0000005000007945 */ /* 0x000fe20003800200 */
.L_x_540:
[----:B------:R-:W0:Y:S02]  /*b290*/  LDS.64 R64, [R16+0x828] ;  /* 0x0008280010407984 */ /* 0x000e240000000a00 */
[----:B0-----:R-:W-:-:S07]  /*b2a0*/  DADD R66, R106, R64 ;  /* 0x000000006a427229 */ /* 0x001fce0000000040 */
[----:B------:R-:W0:Y:S02]  /*b2b0*/  ATOMS.CAST.SPIN.64 P0, [R16+0x828], R64, R66 ;  /* 0x000828401000758d */ /* 0x000e240001800442 */
[----:B0-----:R-:W-:Y:S05]  /*b2c0*/  @!P0 BRA `(.L_x_540) ;  /* 0xfffffffc00f08947 */ /* 0x001fea000383ffff */
[----:B------:R-:W-:Y:S05]  /*b2d0*/  BSYNC.RECONVERGENT B0 ;  /* 0x0000000000007941 */ /* 0x000fea0003800200 */
.L_x_539:
[C---:B------:R-:W-:Y:S01]  /*b2e0*/  FMUL R65, R13.reuse, R53 ;  /* 0x000000350d417220 */ /* 0x040fe20000400000 */
[C---:B------:R-:W-:Y:S01]  /*b2f0*/  FMUL R103, R13.reuse, R17 ;  /* 0x000000110d677220 */ /* 0x040fe20000400000 */
[----:B------:R-:W-:Y:S01]  /*b300*/  FMUL R66, R13, R18 ;  /* 0x000000120d427220 */ /* 0x000fe20000400000 */
[----:B------:R-:W-:Y:S01]  /*b310*/  BSSY.RECONVERGENT B0, `(.L_x_541) ;  /* 0x000000a000007945 */ /* 0x000fe20003800200 */
[----:B------:R-:W-:-:S04]  /*b320*/  FFMA R64, R14, R93, R65 ;  /* 0x0000005d0e407223 */ /* 0x000fc80000000041 */
[----:B------:R-:W-:-:S04]  /*b330*/  FFMA R65, R14, R103, R64 ;  /* 0x000000670e417223 */ /* 0x000fc80000000040 */
[----:B------:R-:W-:-:S04]  /*b340*/  FFMA R65, R14, R66, R65 ;  /* 0x000000420e417223 */ /* 0x000fc80000000041 */
[----:B------:R-:W0:Y:S02]  /*b350*/  F2F.F64.F32 R144, R65 ;  /* 0x0000004100907310 */ /* 0x000e240000201800 */
[----:B0-----:R-:W-:-:S11]  /*b360*/  DMUL R144, R104, R144 ;  /* 0x0000009068907228 */ /* 0x001fd60000000000 */
.L_x_542:
[----:B------:R-:W0:Y:S02]  /*b370*/  LDS.64 R64, [R16+0x830] ;  /* 0x0008300010407984 */ /* 0x000e240000000a00 */
[----:B0-----:R-:W-:-:S07]  /*b380*/  DADD R66, R144, R64 ;  /* 0x0000000090427229 */ /* 0x001fce0000000040 */
[----:B------:R-:W0:Y:S02]  /*b390*/  ATOMS.CAST.SPIN.64 P0, [R16+0x830], R64, R66 ;  /* 0x000830401000758d */ /* 0x000e240001800442 */
[----:B0-----:R-:W-:Y:S05]  /*b3a0*/  @!P0 BRA `(.L_x_542) ;  /* 0xfffffffc00f08947 */ /* 0x001fea000383ffff */
[----:B------:R-:W-:Y:S05]  /*b3b0*/  BSYNC.RECONVERGENT B0 ;  /* 0x0000000000007941 */ /* 0x000fea0003800200 */
.L_x_541:
[----:B------:R-:W-:Y:S01]  /*b3c0*/  FMUL R108, R15, R20 ;  /* 0x000000140f6c7220 */ /* 0x000fe20000400000 */
[C---:B------:R-:W-:Y:S01]  /*b3d0*/  FMUL R64, R13.reuse, R57 ;  /* 0x000000390d407220 */ /* 0x040fe20000400000 */
[----:B------:R-:W-:Y:S01]  /*b3e0*/  FMUL R107, R13, R19 ;  /* 0x000000130d6b7220 */ /* 0x000fe20000400000 */
[----:B------:R-:W-:Y:S01]  /*b3f0*/  FADD R106, R11, R11 ;  /* 0x0000000b0b6a7221 */ /* 0x000fe20000000000 */
[----:B------:R-:W-:Y:S01]  /*b400*/  BSSY.RECONVERGENT B0, `(.L_x_543) ;  /* 0x000000b000007945 */ /* 0x000fe20003800200 */
[----:B------:R-:W-:Y:S02]  /*b410*/  FFMA R64, R15, R108, R64 ;  /* 0x0000006c0f407223 */ /* 0x000fe40000000040 */
[----:B------:R-:W-:Y:S02]  /*b420*/  FMUL R65, R13, R106 ;  /* 0x0000006a0d417220 */ /* 0x000fe40000400000 */
[----:B------:R-:W-:-:S04]  /*b430*/  FFMA R64, R15, R107, R64 ;  /* 0x0000006b0f407223 */ /* 0x000fc80000000040 */
[----:B------:R-:W-:-:S04]  /*b440*/  FFMA R64, R15, R65, R64 ;  /* 0x000000410f407223 */ /* 0x000fc80000000040 */
[----:B------:R-:W0:Y:S02]  /*b450*/  F2F.F64.F32 R142, R64 ;  /* 0x00000040008e7310 */ /* 0x000e240000201800 */
[----:B0-----:R-:W-:-:S11]  /*b460*/  DMUL R142, R104, R142 ;  /* 0x0000008e688e7228 */ /* 0x001fd60000000000 */
.L_x_544:
[----:B------:R-:W0:Y:S02]  /*b470*/  LDS.64 R64, [R16+0x838] ;  /* 0x0008380010407984 */ /* 0x000e240000000a00 */
[----:B0-----:R-:W-:-:S07]  /*b480*/  DADD R66, R142, R64 ;  /* 0x000000008e427229 */ /* 0x001fce0000000040 */
[----:B------:R-:W0:Y:S02]  /*b490*/  ATOMS.CAST.SPIN.64 P0, [R16+0x838], R64, R66 ;  /* 0x000838401000758d */ /* 0x000e240001800442 */
[----:B0-----:R-:W-:Y:S05]  /*b4a0*/  @!P0 BRA `(.L_x_544) ;  /* 0xfffffffc00f08947 */ /* 0x001fea000383ffff */
[----:B------:R-:W-:Y:S05]  /*b4b0*/  BSYNC.RECONVERGENT B0 ;  /* 0x0000000000007941 */ /* 0x000fea0003800200 */
.L_x_543:
[C---:B------:R-:W-:Y:S01]  /*b4c0*/  FFMA R111, R15.reuse, R52, R111 ;  /* 0x000000340f6f7223 */ /* 0x040fe2000000006f */
[----:B------:R-:W-:Y:S03]  /*b4d0*/  BSSY.RECONVERGENT B0, `(.L_x_545) ;  /* 0x000000b000007945 */ /* 0x000fe60003800200 */
[----:B------:R-:W-:-:S04]  /*b4e0*/  FFMA R102, R15, R102, R111 ;  /* 0x000000660f667223 */ /* 0x000fc8000000006f */
[----:B------:R-:W-:-:S04]  /*b4f0*/  FFMA R65, R15, R53, R102 ;  /* 0x000000350f417223 */ /* 0x000fc80000000066 */
[----:B------:R-:W-:-:S04]  /*b500*/  FFMA R65, R14, R95, R65 ;  /* 0x0000005f0e417223 */ /* 0x000fc80000000041 */
[----:B------:R-:W-:-:S04]  /*b510*/  FFMA R65, R14, R94, R65 ;  /* 0x0000005e0e417223 */ /* 0x000fc80000000041 */
[----:B------:R-:W0:Y:S02]  /*b520*/  F2F.F64.F32 R140, R65 ;  /* 0x00000041008c7310 */ /* 0x000e240000201800 */
[----:B0-----:R-:W-:-:S11]  /*b530*/  DMUL R140, R104, R140 ;  /* 0x0000008c688c7228 */ /* 0x001fd60000000000 */
.L_x_546:
[----:B------:R-:W0:Y:S02]  /*b540*/  LDS.64 R64, [R16+0x840] ;  /* 0x0008400010407984 */ /* 0x000e240000000a00 */
[----:B0-----:R-:W-:-:S07]  /*b550*/  DADD R66, R140, R64 ;  /* 0x000000008c427229 */ /* 0x001fce0000000040 */
[----:B------:R-:W0:Y:S02]  /*b560*/  ATOMS.CAST.SPIN.64 P0, [R16+0x840], R64, R66 ;  /* 0x000840401000758d */ /* 0x000e240001800442 */
[----:B0-----:R-:W-:Y:S05]  /*b570*/  @!P0 BRA `(.L_x_546) ;  /* 0xfffffffc00f08947 */ /* 0x001fea000383ffff */
[----:B------:R-:W-:Y:S05]  /*b580*/  BSYNC.RECONVERGENT B0 ;  /* 0x0000000000007941 */ /* 0x000fea0003800200 */
.L_x_545:
[----:B------:R-:W-:Y:S01]  /*b590*/  BSSY.RECONVERGENT B0, `(.L_x_547) ;  /* 0x0000005000007945 */ /* 0x000fe20003800200 */
.L_x_548:
[----:B------:R-:W0:Y:S02]  /*b5a0*/  LDS.64 R64, [R16+0x848] ;  /* 0x0008480010407984 */ /* 0x000e240000000a00 */
[----:B0-----:R-:W-:-:S07]  /*b5b0*/  DADD R66, R140, R64 ;  /* 0x000000008c427229 */ /* 0x001fce0000000040 */
[----:B------:R-:W0:Y:S02]  /*b5c0*/  ATOMS.CAST.SPIN.64 P0, [R16+0x848], R64, R66 ;  /* 0x000848401000758d */ /* 0x000e240001800442 */
[----:B0-----:R-:W-:Y:S05]  /*b5d0*/  @!P0 BRA `(.L_x_548) ;  /* 0xfffffffc00f08947 */ /* 0x001fea000383ffff */
[----:B------:R-:W-:Y:S05]  /*b5e0*/  BSYNC.RECONVERGENT B0 ;  /* 0x0000000000007941 */ /* 0x000fea0003800200 */
.L_x_547:
        /* <DEDUP_REMOVED lines=8> */
.L_x_550:
[----:B------:R-:W0:Y:S02]  /*b670*/  LDS.64 R64, [R16+0x850] ;  /* 0x0008500010407984 */ /* 0x000e240000000a00 */
[----:B0-----:R-:W-:-:S07]  /*b680*/  DADD R66, R146, R64 ;  /* 0x0000000092427229 */ /* 0x001fce0000000040 */
[----:B------:R-:W0:Y:S02]  /*b690*/  ATOMS.CAST.SPIN.64 P0, [R16+0x850], R64, R66 ;  /* 0x000850401000758d */ /* 0x000e240001800442 */
[----:B0-----:R-:W-:Y:S05]  /*b6a0*/  @!P0 BRA `(.L_x_550) ;  /* 0xfffffffc00f08947 */ /* 0x001fea000383ffff */
[----:B------:R-:W-:Y:S05]  /*b6b0*/  BSYNC.RECONVERGENT B0 ;  /* 0x0000000000007941 */ /* 0x000fea0003800200 */
.L_x_549:
[----:B------:R-:W-:Y:S01]  /*b6c0*/  BSSY.RECONVERGENT B0, `(.L_x_551) ;  /* 0x0000005000007945 */ /* 0x000fe20003800200 */
.L_x_552:
[----:B------:R-:W0:Y:S02]  /*b6d0*/  LDS.64 R64, [R16+0x858] ;  /* 0x0008580010407984 */ /* 0x000e240000000a00 */
[----:B0-----:R-:W-:-:S07]  /*b6e0*/  DADD R66, R146, R64 ;  /* 0x0000000092427229 */ /* 0x001fce0000000040 */
[----:B------:R-:W0:Y:S02]  /*b6f0*/  ATOMS.CAST.SPIN.64 P0, [R16+0x858], R64, R66 ;  /* 0x000858401000758d */ /* 0x000e240001800442 */
[----:B0-----:R-:W-:Y:S05]  /*b700*/  @!P0 BRA `(.L_x_552) ;  /* 0xfffffffc00f08947 */ /* 0x001fea000383ffff */
[----:B------:R-:W-:Y:S05]  /*b710*/  BSYNC.RECONVERGENT B0 ;  /* 0x0000000000007941 */ /* 0x000fea0003800200 */
.L_x_551:
[----:B------:R-:W-:Y:S01]  /*b720*/  FFMA R65, R15, R50, R110 ;  /* 0x000000320f417223 */ /* 0x000fe2000000006e */
[----:B------:R-:W-:Y:S03]  /*b730*/  BSSY.RECONVERGENT B0, `(.L_x_553) ;  /* 0x000000a000007945 */ /* 0x000fe60003800200 */
[----:B------:R-:W-:-:S04]  /*b740*/  FFMA R64, R14, R54, R65 ;  /* 0x000000360e407223 */ /* 0x000fc80000000041 */
[----:B------:R-:W-:-:S04]  /*b750*/  FFMA R64, R15, R51, R64 ;  /* 0x000000330f407223 */ /* 0x000fc80000000040 */
[----:B------:R-:W-:-:S04]  /*b760*/  FFMA R64, R14, R55, R64 ;  /* 0x000000370e407223 */ /* 0x000fc80000000040 */
[----:B------:R-:W0:Y:S02]  /*b770*/  F2F.F64.F32 R148, R64 ;  /* 0x0000004000947310 */ /* 0x000e240000201800 */
[----:B0-----:R-:W-:-:S11]  /*b780*/  DMUL R148, R104, R148 ;  /* 0x0000009468947228 */ /* 0x001fd60000000000 */
.L_x_554:
[----:B------:R-:W0:Y:S02]  /*b790*/  LDS.64 R64, [R16+0x860] ;  /* 0x0008600010407984 */ /* 0x000e240000000a00 */
[----:B0-----:R-:W-:-:S07]  /*b7a0*/  DADD R66, R148, R64 ;  /* 0x0000000094427229 */ /* 0x001fce0000000040 */
[----:B------:R-:W0:Y:S02]  /*b7b0*/  ATOMS.CAST.SPIN.64 P0, [R16+0x860], R64, R66 ;  /* 0x000860401000758d */ /* 0x000e240001800442 */
[----:B0-----:R-:W-:Y:S05]  /*b7c0*/  @!P0 BRA `(.L_x_554) ;  /* 0xfffffffc00f08947 */ /* 0x001fea000383ffff */
[----:B------:R-:W-:Y:S05]  /*b7d0*/  BSYNC.RECONVERGENT B0 ;  /* 0x0000000000007941 */ /* 0x000fea0003800200 */
.L_x_553:
[----:B------:R-:W-:Y:S01]  /*b7e0*/  BSSY.RECONVERGENT B0, `(.L_x_555) ;  /* 0x0000005000007945 */ /* 0x000fe20003800200 */
.L_x_556:
[----:B------:R-:W0:Y:S02]  /*b7f0*/  LDS.64 R64, [R16+0x868] ;  /* 0x0008680010407984 */ /* 0x000e240000000a00 */
[----:B0-----:R-:W-:-:S07]  /*b800*/  DADD R66, R148, R64 ;  /* 0x0000000094427229 */ /* 0x001fce0000000040 */
[----:B------:R-:W0:Y:S02]  /*b810*/  ATOMS.CAST.SPIN.64 P0, [R16+0x868], R64, R66 ;  /* 0x000868401000758d */ /* 0x000e240001800442 */
[----:B0-----:R-:W-:Y:S05]  /*b820*/  @!P0 BRA `(.L_x_556) ;  /* 0xfffffffc00f08947 */ /* 0x001fea000383ffff */
[----:B------:R-:W-:Y:S05]  /*b830*/  BSYNC.RECONVERGENT B0 ;  /* 0x0000000000007941 */ /* 0x000fea0003800200 */
.L_x_555:
[C---:B------:R-:W-:Y:S01]  /*b840*/  FMUL R110, R15.reuse, R22 ;  /* 0x000000160f6e7220 */ /* 0x040fe20000400000 */
[C---:B------:R-:W-:Y:S01]  /*b850*/  FMUL R64, R14.reuse, R61 ;  /* 0x0000003d0e407220 */ /* 0x040fe20000400000 */
[----:B------:R-:W-:Y:S01]  /*b860*/  FMUL R109, R14, R21 ;  /* 0x000000150e6d7220 */ /* 0x000fe20000400000 */
[----:B------:R-:W-:Y:S01]  /*b870*/  FADD R102, R12, R12 ;  /* 0x0000000c0c667221 */ /* 0x000fe20000000000 */
[----:B------:R-:W-:Y:S01]  /*b880*/  BSSY.RECONVERGENT B0, `(.L_x_557) ;  /* 0x000000b000007945 */ /* 0x000fe20003800200 */
[C---:B------:R-:W-:Y:S02]  /*b890*/  FFMA R64, R15.reuse, R110, R64 ;  /* 0x0000006e0f407223 */ /* 0x040fe40000000040 */
[----:B------:R-:W-:Y:S02]  /*b8a0*/  FMUL R65, R14, R102 ;  /* 0x000000660e417220 */ /* 0x000fe40000400000 */
[----:B------:R-:W-:-:S04]  /*b8b0*/  FFMA R64, R15, R109, R64 ;  /* 0x0000006d0f407223 */ /* 0x000fc80000000040 */
[----:B------:R-:W-:-:S04]  /*b8c0*/  FFMA R64, R15, R65, R64 ;  /* 0x000000410f407223 */ /* 0x000fc80000000040 */
[----:B------:R-:W0:Y:S02]  /*b8d0*/  F2F.F64.F32 R150, R64 ;  /* 0x0000004000967310 */ /* 0x000e240000201800 */
[----:B0-----:R-:W-:-:S11]  /*b8e0*/  DMUL R150, R104, R150 ;  /* 0x0000009668967228 */ /* 0x001fd60000000000 */
.L_x_558:
[----:B------:R-:W0:Y:S02]  /*b8f0*/  LDS.64 R64, [R16+0x870] ;  /* 0x0008700010407984 */ /* 0x000e240000000a00 */
[----:B0-----:R-:W-:-:S07]  /*b900*/  DADD R66, R150, R64 ;  /* 0x0000000096427229 */ /* 0x001fce0000000040 */
[----:B------:R-:W0:Y:S02]  /*b910*/  ATOMS.CAST.SPIN.64 P0, [R16+0x870], R64, R66 ;  /* 0x000870401000758d */ /* 0x000e240001800442 */
[----:B0-----:R-:W-:Y:S05]  /*b920*/  @!P0 BRA `(.L_x_558) ;  /* 0xfffffffc00f08947 */ /* 0x001fea000383ffff */
[----:B------:R-:W-:Y:S05]  /*b930*/  BSYNC.RECONVERGENT B0 ;  /* 0x0000000000007941 */ /* 0x000fea0003800200 */
.L_x_557:
[----:B------:R-:W-:Y:S01]  /*b940*/  BSSY.RECONVERGENT B0, `(.L_x_559) ;  /* 0x0000005000007945 */ /* 0x000fe20003800200 */
.L_x_560:
[----:B------:R-:W0:Y:S02]  /*b950*/  LDS.64 R64, [R16+0x878] ;  /* 0x0008780010407984 */ /* 0x000e240000000a00 */
[----:B0-----:R-:W-:-:S07]  /*b960*/  DADD R66, R144, R64 ;  /* 0x0000000090427229 */ /* 0x001fce0000000040 */
[----:B------:R-:W0:Y:S02]  /*b970*/  ATOMS.CAST.SPIN.64 P0, [R16+0x878], R64, R66 ;  /* 0x000878401000758d */ /* 0x000e240001800442 */
[----:B0-----:R-:W-:Y:S05]  /*b980*/  @!P0 BRA `(.L_x_560) ;  /* 0xfffffffc00f08947 */ /* 0x001fea000383ffff */
[----:B------:R-:W-:Y:S05]  /*b990*/  BSYNC.RECONVERGENT B0 ;  /* 0x0000000000007941 */ /* 0x000fea0003800200 */
.L_x_559:
[----:B------:R-:W-:Y:S01]  /*b9a0*/  BSSY.RECONVERGENT B0, `(.L_x_561) ;  /* 0x0000005000007945 */ /* 0x000fe20003800200 */
.L_x_562:
[----:B------:R-:W0:Y:S02]  /*b9b0*/  LDS.64 R64, [R16+0x880] ;  /* 0x0008800010407984 */ /* 0x000e240000000a00 */
[----:B0-----:R-:W-:-:S07]  /*b9c0*/  DADD R66, R142, R64 ;  /* 0x000000008e427229 */ /* 0x001fce0000000040 */
[----:B------:R-:W0:Y:S02]  /*b9d0*/  ATOMS.CAST.SPIN.64 P0, [R16+0x880], R64, R66 ;  /* 0x000880401000758d */ /* 0x000e240001800442 */
[----:B0-----:R-:W-:Y:S05]  /*b9e0*/  @!P0 BRA `(.L_x_562) ;  /* 0xfffffffc00f08947 */ /* 0x001fea000383ffff */
[----:B------:R-:W-:Y:S05]  /*b9f0*/  BSYNC.RECONVERGENT B0 ;  /* 0x0000000000007941 */ /* 0x000fea0003800200 */
.L_x_561:
[----:B------:R-:W-:Y:S01]  /*ba00*/  BSSY.RECONVERGENT B0, `(.L_x_563) ;  /* 0x0000005000007945 */ /* 0x000fe20003800200 */
.L_x_564:
[----:B------:R-:W0:Y:S02]  /*ba10*/  LDS.64 R64, [R16+0x888] ;  /* 0x0008880010407984 */ /* 0x000e240000000a00 */
[----:B0-----:R-:W-:-:S07]  /*ba20*/  DADD R66, R140, R64 ;  /* 0x000000008c427229 */ /* 0x001fce0000000040 */
[----:B------:R-:W0:Y:S02]  /*ba30*/  ATOMS.CAST.SPIN.64 P0, [R16+0x888], R64, R66 ;  /* 0x000888401000758d */ /* 0x000e240001800442 */
[----:B0-----:R-:W-:Y:S05]  /*ba40*/  @!P0 BRA `(.L_x_564) ;  /* 0xfffffffc00f08947 */ /* 0x001fea000383ffff */
[----:B------:R-:W-:Y:S05]  /*ba50*/  BSYNC.RECONVERGENT B0 ;  /* 0x0000000000007941 */ /* 0x000fea0003800200 */
.L_x_563:
[----:B------:R-:W-:Y:S01]  /*ba60*/  BSSY.RECONVERGENT B0, `(.L_x_565) ;  /* 0x0000005000007945 */ /* 0x000fe20003800200 */
.L_x_566:
[----:B------:R-:W0:Y:S02]  /*ba70*/  LDS.64 R64, [R16+0x890] ;  /* 0x0008900010407984 */ /* 0x000e240000000a00 */
[----:B0-----:R-:W-:-:S07]  /*ba80*/  DADD R66, R140, R64 ;  /* 0x000000008c427229 */ /* 0x001fce0000000040 */
[----:B------:R-:W0:Y:S02]  /*ba90*/  ATOMS.CAST.SPIN.64 P0, [R16+0x890], R64, R66 ;  /* 0x000890401000758d */ /* 0x000e240001800442 */
[----:B0-----:R-:W-:Y:S05]  /*baa0*/  @!P0 BRA `(.L_x_566) ;  /* 0xfffffffc00f08947 */ /* 0x001fea000383ffff */
[----:B------:R-:W-:Y:S05]  /*bab0*/  BSYNC.RECONVERGENT B0 ;  /* 0x0000000000007941 */ /* 0x000fea0003800200 */
.L_x_565:
[----:B------:R-:W-:Y:S01]  /*bac0*/  BSSY.RECONVERGENT B0, `(.L_x_567) ;  /* 0x0000005000007945 */ /* 0x000fe20003800200 */
.L_x_568:
[----:B------:R-:W0:Y:S02]  /*bad0*/  LDS.64 R64, [R16+0x898] ;  /* 0x0008980010407984 */ /* 0x000e240000000a00 */
[----:B0-----:R-:W-:-:S07]  /*bae0*/  DADD R66, R146, R64 ;  /* 0x0000000092427229 */ /* 0x001fce0000000040 */
[----:B------:R-:W0:Y:S02]  /*baf0*/  ATOMS.CAST.SPIN.64 P0, [R16+0x898], R64, R66 ;  /* 0x000898401000758d */ /* 0x000e240001800442 */
[----:B0-----:R-:W-:Y:S05]  /*bb00*/  @!P0 BRA `(.L_x_568) ;  /* 0xfffffffc00f08947 */ /* 0x001fea000383ffff */
[----:B------:R-:W-:Y:S05]  /*bb10*/  BSYNC.RECONVERGENT B0 ;  /* 0x0000000000007941 */ /* 0x000fea0003800200 */
.L_x_567:
[----:B------:R-:W-:Y:S01]  /*bb20*/  BSSY.RECONVERGENT B0, `(.L_x_569) ;  /* 0x0000005000007945 */ /* 0x000fe20003800200 */
.L_x_570:
[----:B------:R-:W0:Y:S02]  /*bb30*/  LDS.64 R64, [R16+0x8a0] ;  /* 0x0008a00010407984 */ /* 0x000e240000000a00 */
[----:B0-----:R-:W-:-:S07]  /*bb40*/  DADD R66, R146, R64 ;  /* 0x0000000092427229 */ /* 0x001fce0000000040 */
[----:B------:R-:W0:Y:S02]  /*bb50*/  ATOMS.CAST.SPIN.64 P0, [R16+0x8a0], R64, R66 ;  /* 0x0008a0401000758d */ /* 0x000e240001800442 */
[----:B0-----:R-:W-:Y:S05]  /*bb60*/  @!P0 BRA `(.L_x_570) ;  /* 0xfffffffc00f08947 */ /* 0x001fea000383ffff */
[----:B------:R-:W-:Y:S05]  /*bb70*/  BSYNC.RECONVERGENT B0 ;  /* 0x0000000000007941 */ /* 0x000fea0003800200 */
.L_x_569:
[----:B------:R-:W-:Y:S01]  /*bb80*/  BSSY.RECONVERGENT B0, `(.L_x_571) ;  /* 0x0000005000007945 */ /* 0x000fe20003800200 */
.L_x_572:
[----:B------:R-:W0:Y:S02]  /*bb90*/  LDS.64 R64, [R16+0x8a8] ;  /* 0x0008a80010407984 */ /* 0x000e240000000a00 */
[----:B0-----:R-:W-:-:S07]  /*bba0*/  DADD R66, R148, R64 ;  /* 0x0000000094427229 */ /* 0x001fce0000000040 */
[----:B------:R-:W0:Y:S02]  /*bbb0*/  ATOMS.CAST.SPIN.64 P0, [R16+0x8a8], R64, R66 ;  /* 0x0008a8401000758d */ /* 0x000e240001800442 */
[----:B0-----:R-:W-:Y:S05]  /*bbc0*/  @!P0 BRA `(.L_x_572) ;  /* 0xfffffffc00f08947 */ /* 0x001fea000383ffff */
[----:B------:R-:W-:Y:S05]  /*bbd0*/  BSYNC.RECONVERGENT B0 ;  /* 0x0000000000007941 */ /* 0x000fea0003800200 */
.L_x_571:
[----:B------:R-:W-:Y:S01]  /*bbe0*/  BSSY.RECONVERGENT B0, `(.L_x_573) ;  /* 0x0000005000007945 */ /* 0x000fe20003800200 */
.L_x_574:
[----:B------:R-:W0:Y:S02]  /*bbf0*/  LDS.64 R64, [R16+0x8b0] ;  /* 0x0008b00010407984 */ /* 0x000e240000000a00 */
[----:B0-----:R-:W-:-:S07]  /*bc00*/  DADD R66, R148, R64 ;  /* 0x0000000094427229 */ /* 0x001fce0000000040 */
[----:B------:R-:W0:Y:S02]  /*bc10*/  ATOMS.CAST.SPIN.64 P0, [R16+0x8b0], R64, R66 ;  /* 0x0008b0401000758d */ /* 0x000e240001800442 */
[----:B0-----:R-:W-:Y:S05]  /*bc20*/  @!P0 BRA `(.L_x_574) ;  /* 0xfffffffc00f08947 */ /* 0x001fea000383ffff */
[----:B------:R-:W-:Y:S05]  /*bc30*/  BSYNC.RECONVERGENT B0 ;  /* 0x0000000000007941 */ /* 0x000fea0003800200 */
.L_x_573:
[----:B------:R-:W-:Y:S01]  /*bc40*/  BSSY.RECONVERGENT B0, `(.L_x_575) ;  /* 0x0000005000007945 */ /* 0x000fe20003800200 */
.L_x_576:
[----:B------:R-:W0:Y:S02]  /*bc50*/  LDS.64 R64, [R16+0x8b8] ;  /* 0x0008b80010407984 */ /* 0x000e240000000a00 */
[----:B0-----:R-:W-:-:S07]  /*bc60*/  DADD R66, R150, R64 ;  /* 0x0000000096427229 */ /* 0x001fce0000000040 */
[----:B------:R-:W0:Y:S02]  /*bc70*/  ATOMS.CAST.SPIN.64 P0, [R16+0x8b8], R64, R66 ;  /* 0x0008b8401000758d */ /* 0x000e240001800442 */
[----:B0-----:R-:W-:Y:S05]  /*bc80*/  @!P0 BRA `(.L_x_576) ;  /* 0xfffffffc00f08947 */ /* 0x001fea000383ffff */
[----:B------:R-:W-:Y:S05]  /*bc90*/  BSYNC.RECONVERGENT B0 ;  /* 0x0000000000007941 */ /* 0x000fea0003800200 */
.L_x_575:
[----:B------:R-:W-:Y:S01]  /*bca0*/  BSSY.RECONVERGENT B0, `(.L_x_577) ;  /* 0x0000005000007945 */ /* 0x000fe20003800200 */
.L_x_578:
[----:B------:R-:W0:Y:S02]  /*bcb0*/  LDS.64 R64, [R16+0x8c0] ;  /* 0x0008c00010407984 */ /* 0x000e240000000a00 */
[----:B0-----:R-:W-:-:S07]  /*bcc0*/  DADD R66, R144, R64 ;  /* 0x0000000090427229 */ /* 0x001fce0000000040 */
[----:B------:R-:W0:Y:S02]  /*bcd0*/  ATOMS.CAST.SPIN.64 P0, [R16+0x8c0], R64, R66 ;  /* 0x0008c0401000758d */ /* 0x000e240001800442 */
[----:B0-----:R-:W-:Y:S05]  /*bce0*/  @!P0 BRA `(.L_x_578) ;  /* 0xfffffffc00f08947 */ /* 0x001fea000383ffff */
[----:B------:R-:W-:Y:S05]  /*bcf0*/  BSYNC.RECONVERGENT B0 ;  /* 0x0000000000007941 */ /* 0x000fea0003800200 */
.L_x_577:
[----:B------:R-:W-:Y:S01]  /*bd00*/  BSSY.RECONVERGENT B0, `(.L_x_579) ;  /* 0x0000005000007945 */ /* 0x000fe20003800200 */
.L_x_580:
[----:B------:R-:W0:Y:S02]  /*bd10*/  LDS.64 R64, [R16+0x8c8] ;  /* 0x0008c80010407984 */ /* 0x000e240000000a00 */
[----:B0-----:R-:W-:-:S07]  /*bd20*/  DADD R66, R142, R64 ;  /* 0x000000008e427229 */ /* 0x001fce0000000040 */
[----:B------:R-:W0:Y:S02]  /*bd30*/  ATOMS.CAST.SPIN.64 P0, [R16+0x8c8], R64, R66 ;  /* 0x0008c8401000758d */ /* 0x000e240001800442 */
[----:B0-----:R-:W-:Y:S05]  /*bd40*/  @!P0 BRA `(.L_x_580) ;  /* 0xfffffffc00f08947 */ /* 0x001fea000383ffff */
[----:B------:R-:W-:Y:S05]  /*bd50*/  BSYNC.RECONVERGENT B0 ;  /* 0x0000000000007941 */ /* 0x000fea0003800200 */
.L_x_579:
[----:B------:R-:W-:Y:S01]  /*bd60*/  BSSY.RECONVERGENT B0, `(.L_x_581) ;  /* 0x0000005000007945 */ /* 0x000fe20003800200 */
.L_x_582:
[----:B------:R-:W0:Y:S02]  /*bd70*/  LDS.64 R64, [R16+0x8d0] ;  /* 0x0008d00010407984 */ /* 0x000e240000000a00 */
[----:B0-----:R-:W-:-:S07]  /*bd80*/  DADD R66, R140, R64 ;  /* 0x000000008c427229 */ /* 0x001fce0000000040 */
[----:B------:R-:W0:Y:S02]  /*bd90*/  ATOMS.CAST.SPIN.64 P0, [R16+0x8d0], R64, R66 ;  /* 0x0008d0401000758d */ /* 0x000e240001800442 */
[----:B0-----:R-:W-:Y:S05]  /*bda0*/  @!P0 BRA `(.L_x_582) ;  /* 0xfffffffc00f08947 */ /* 0x001fea000383ffff */
[----:B------:R-:W-:Y:S05]  /*bdb0*/  BSYNC.RECONVERGENT B0 ;  /* 0x0000000000007941 */ /* 0x000fea0003800200 */
.L_x_581:
[----:B------:R-:W-:Y:S01]  /*bdc0*/  BSSY.RECONVERGENT B0, `(.L_x_583) ;  /* 0x0000005000007945 */ /* 0x000fe20003800200 */
.L_x_584:
[----:B------:R-:W0:Y:S02]  /*bdd0*/  LDS.64 R64, [R16+0x8d8] ;  /* 0x0008d80010407984 */ /* 0x000e240000000a00 */
[----:B0-----:R-:W-:-:S07]  /*bde0*/  DADD R66, R140, R64 ;  /* 0x000000008c427229 */ /* 0x001fce0000000040 */
[----:B------:R-:W0:Y:S02]  /*bdf0*/  ATOMS.CAST.SPIN.64 P0, [R16+0x8d8], R64, R66 ;  /* 0x0008d8401000758d */ /* 0x000e240001800442 */
[----:B0-----:R-:W-:Y:S05]  /*be00*/  @!P0 BRA `(.L_x_584) ;  /* 0xfffffffc00f08947 */ /* 0x001fea000383ffff */
[----:B------:R-:W-:Y:S05]  /*be10*/  BSYNC.RECONVERGENT B0 ;  /* 0x0000000000007941 */ /* 0x000fea0003800200 */
.L_x_583:
[----:B------:R-:W-:Y:S01]  /*be20*/  BSSY.RECONVERGENT B0, `(.L_x_585) ;  /* 0x0000005000007945 */ /* 0x000fe20003800200 */
.L_x_586:
[----:B------:R-:W0:Y:S02]  /*be30*/  LDS.64 R64, [R16+0x8e0] ;  /* 0x0008e00010407984 */ /* 0x000e240000000a00 */
[----:B0-----:R-:W-:-:S07]  /*be40*/  DADD R66, R146, R64 ;  /* 0x0000000092427229 */ /* 0x001fce0000000040 */
[----:B------:R-:W0:Y:S02]  /*be50*/  ATOMS.CAST.SPIN.64 P0, [R16+0x8e0], R64, R66 ;  /* 0x0008e0401000758d */ /* 0x000e240001800442 */
[----:B0-----:R-:W-:Y:S05]  /*be60*/  @!P0 BRA `(.L_x_586) ;  /* 0xfffffffc00f08947 */ /* 0x001fea000383ffff */
[----:B------:R-:W-:Y:S05]  /*be70*/  BSYNC.RECONVERGENT B0 ;  /* 0x0000000000007941 */ /* 0x000fea0003800200 */
.L_x_585:
[----:B------:R-:W-:Y:S01]  /*be80*/  BSSY.RECONVERGENT B0, `(.L_x_587) ;  /* 0x0000005000007945 */ /* 0x000fe20003800200 */
.L_x_588:
[----:B------:R-:W0:Y:S02]  /*be90*/  LDS.64 R64, [R16+0x8e8] ;  /* 0x0008e80010407984 */ /* 0x000e240000000a00 */
[----:B0-----:R-:W-:-:S07]  /*bea0*/  DADD R66, R146, R64 ;  /* 0x0000000092427229 */ /* 0x001fce0000000040 */
[----:B------:R-:W0:Y:S02]  /*beb0*/  ATOMS.CAST.SPIN.64 P0, [R16+0x8e8], R64, R66 ;  /* 0x0008e8401000758d */ /* 0x000e240001800442 */
[----:B0-----:R-:W-:Y:S05]  /*bec0*/  @!P0 BRA `(.L_x_588) ;  /* 0xfffffffc00f08947 */ /* 0x001fea000383ffff */
[----:B------:R-:W-:Y:S05]  /*bed0*/  BSYNC.RECONVERGENT B0 ;  /* 0x0000000000007941 */ /* 0x000fea0003800200 */
.L_x_587:
[----:B------:R-:W-:Y:S01]  /*bee0*/  BSSY.RECONVERGENT B0, `(.L_x_589) ;  /* 0x0000005000007945 */ /* 0x000fe20003800200 */
.L_x_590:
[----:B------:R-:W0:Y:S02]  /*bef0*/  LDS.64 R64, [R16+0x8f0] ;  /* 0x0008f00010407984 */ /* 0x000e240000000a00 */
[----:B0-----:R-:W-:-:S07]  /*bf00*/  DADD R66, R148, R64 ;  /* 0x0000000094427229 */ /* 0x001fce0000000040 */
[----:B------:R-:W0:Y:S02]  /*bf10*/  ATOMS.CAST.SPIN.64 P0, [R16+0x8f0], R64, R66 ;  /* 0x0008f0401000758d */ /* 0x000e240001800442 */
[----:B0-----:R-:W-:Y:S05]  /*bf20*/  @!P0 BRA `(.L_x_590) ;  /* 0xfffffffc00f08947 */ /* 0x001fea000383ffff */
[----:B------:R-:W-:Y:S05]  /*bf30*/  BSYNC.RECONVERGENT B0 ;  /* 0x0000000000007941 */ /* 0x000fea0003800200 */
.L_x_589:
[----:B------:R-:W-:Y:S01]  /*bf40*/  BSSY.RECONVERGENT B0, `(.L_x_591) ;  /* 0x0000005000007945 */ /* 0x000fe20003800200 */
.L_x_592:
[----:B------:R-:W0:Y:S02]  /*bf50*/  LDS.64 R64, [R16+0x8f8] ;  /* 0x0008f80010407984 */ /* 0x000e240000000a00 */
[----:B0-----:R-:W-:-:S07]  /*bf60*/  DADD R66, R148, R64 ;  /* 0x0000000094427229 */ /* 0x001fce0000000040 */
[----:B------:R-:W0:Y:S02]  /*bf70*/  ATOMS.CAST.SPIN.64 P0, [R16+0x8f8], R64, R66 ;  /* 0x0008f8401000758d */ /* 0x000e240001800442 */
[----:B0-----:R-:W-:Y:S05]  /*bf80*/  @!P0 BRA `(.L_x_592) ;  /* 0xfffffffc00f08947 */ /* 0x001fea000383ffff */
[----:B------:R-:W-:Y:S05]  /*bf90*/  BSYNC.RECONVERGENT B0 ;  /* 0x0000000000007941 */ /* 0x000fea0003800200 */
.L_x_591:
[----:B------:R-:W-:Y:S01]  /*bfa0*/  BSSY.RECONVERGENT B0, `(.L_x_593) ;  /* 0x0000005000007945 */ /* 0x000fe20003800200 */
.L_x_594:
[----:B------:R-:W0:Y:S02]  /*bfb0*/  LDS.64 R64, [R16+0x900] ;  /* 0x0009000010407984 */ /* 0x000e240000000a00 */
[----:B0-----:R-:W-:-:S07]  /*bfc0*/  DADD R66, R150, R64 ;  /* 0x0000000096427229 */ /* 0x001fce0000000040 */
[----:B------:R-:W0:Y:S02]  /*bfd0*/  ATOMS.CAST.SPIN.64 P0, [R16+0x900], R64, R66 ;  /* 0x000900401000758d */ /* 0x000e240001800442 */
[----:B0-----:R-:W-:Y:S05]  /*bfe0*/  @!P0 BRA `(.L_x_594) ;  /* 0xfffffffc00f08947 */ /* 0x001fea000383ffff */
[----:B------:R-:W-:Y:S05]  /*bff0*/  BSYNC.RECONVERGENT B0 ;  /* 0x0000000000007941 */ /* 0x000fea0003800200 */
.L_x_593:
[----:B------:R-:W-:Y:S01]  /*c000*/  FMUL R142, R14, R99 ;  /* 0x000000630e8e7220 */ /* 0x000fe20000400000 */
[C---:B------:R-:W-:Y:S01]  /*c010*/  FMUL R143, R15.reuse, R97 ;  /* 0x000000610f8f7220 */ /* 0x040fe20000400000 */
[----:B------:R-:W-:Y:S01]  /*c020*/  FMUL R141, R15, R96 ;  /* 0x000000600f8d7220 */ /* 0x000fe20000400000 */
[C---:B------:R-:W-:Y:S01]  /*c030*/  FMUL R140, R13.reuse, R101 ;  /* 0x000000650d8c7220 */ /* 0x040fe20000400000 */
        /* <DEDUP_REMOVED lines=9> */
[----:B------:R-:W0:Y:S02]  /*c0d0*/  F2F.F64.F32 R144, R64 ;  /* 0x0000004000907310 */ /* 0x000e240000201800 */
[----:B0-----:R-:W-:-:S11]  /*c0e0*/  DMUL R144, R104, R144 ;  /* 0x0000009068907228 */ /* 0x001fd60000000000 */
.L_x_596:
[----:B------:R-:W0:Y:S02]  /*c0f0*/  LDS.64 R64, [R16+0x908] ;  /* 0x0009080010407984 */ /* 0x000e240000000a00 */
[----:B0-----:R-:W-:-:S07]  /*c100*/  DADD R66, R144, R64 ;  /* 0x0000000090427229 */ /* 0x001fce0000000040 */
[----:B------:R-:W0:Y:S02]  /*c110*/  ATOMS.CAST.SPIN.64 P0, [R16+0x908], R64, R66 ;  /* 0x000908401000758d */ /* 0x000e240001800442 */
[----:B0-----:R-:W-:Y:S05]  /*c120*/  @!P0 BRA `(.L_x_596) ;  /* 0xfffffffc00f08947 */ /* 0x001fea000383ffff */
[----:B------:R-:W-:Y:S05]  /*c130*/  BSYNC.RECONVERGENT B0 ;  /* 0x0000000000007941 */ /* 0x000fea0003800200 */
.L_x_595:
[C---:B------:R-:W-:Y:S01]  /*c140*/  FFMA R65, R2.reuse, R117, R128 ;  /* 0x0000007502417223 */ /* 0x040fe20000000080 */
[----:B------:R-:W-:Y:S03]  /*c150*/  BSSY.RECONVERGENT B0, `(.L_x_597) ;  /* 0x0000008000007945 */ /* 0x000fe60003800200 */
[----:B------:R-:W-:-:S04]  /*c160*/  FFMA R65, R2, R120, R65 ;  /* 0x0000007802417223 */ /* 0x000fc80000000041 */
[----:B------:R-:W0:Y:S02]  /*c170*/  F2F.F64.F32 R146, R65 ;  /* 0x0000004100927310 */ /* 0x000e240000201800 */
[----:B0-----:R-:W-:-:S11]  /*c180*/  DMUL R146, R104, R146 ;  /* 0x0000009268927228 */ /* 0x001fd60000000000 */
.L_x_598:
[----:B------:R-:W0:Y:S02]  /*c190*/  LDS.64 R64, [R16+0x910] ;  /* 0x0009100010407984 */ /* 0x000e240000000a00 */
[----:B0-----:R-:W-:-:S07]  /*c1a0*/  DADD R66, R146, R64 ;  /* 0x0000000092427229 */ /* 0x001fce0000000040 */
[----:B------:R-:W0:Y:S02]  /*c1b0*/  ATOMS.CAST.SPIN.64 P0, [R16+0x910], R64, R66 ;  /* 0x000910401000758d */ /* 0x000e240001800442 */
[----:B0-----:R-:W-:Y:S05]  /*c1c0*/  @!P0 BRA `(.L_x_598) ;  /* 0xfffffffc00f08947 */ /* 0x001fea000383ffff */
[----:B------:R-:W-:Y:S05]  /*c1d0*/  BSYNC.RECONVERGENT B0 ;  /* 0x0000000000007941 */ /* 0x000fea0003800200 */
.L_x_597:
[C---:B------:R-:W-:Y:S01]  /*c1e0*/  FFMA R130, R2.reuse, R116, R130 ;  /* 0x0000007402827223 */ /* 0x040fe20000000082 */
[----:B------:R-:W-:Y:S03]  /*c1f0*/  BSSY.RECONVERGENT B0, `(.L_x_599) ;  /* 0x0000008000007945 */ /* 0x000fe60003800200 */
[----:B------:R-:W-:-:S04]  /*c200*/  FFMA R130, R2, R121, R130 ;  /* 0x0000007902827223 */ /* 0x000fc80000000082 */
[----:B------:R-:W0:Y:S02]  /*c210*/  F2F.F64.F32 R148, R130 ;  /* 0x0000008200947310 */ /* 0x000e240000201800 */
[----:B0-----:R-:W-:-:S11]  /*c220*/  DMUL R148, R104, R148 ;  /* 0x0000009468947228 */ /* 0x001fd60000000000 */
.L_x_600:
[----:B------:R-:W0:Y:S02]  /*c230*/  LDS.64 R64, [R16+0x918] ;  /* 0x0009180010407984 */ /* 0x000e240000000a00 */
[----:B0-----:R-:W-:-:S07]  /*c240*/  DADD R66, R148, R64 ;  /* 0x0000000094427229 */ /* 0x001fce0000000040 */
[----:B------:R-:W0:Y:S02]  /*c250*/  ATOMS.CAST.SPIN.64 P0, [R16+0x918], R64, R66 ;  /* 0x000918401000758d */ /* 0x000e240001800442 */
[----:B0-----:R-:W-:Y:S05]  /*c260*/  @!P0 BRA `(.L_x_600) ;  /* 0xfffffffc00f08947 */ /* 0x001fea000383ffff */
[----:B------:R-:W-:Y:S05]  /*c270*/  BSYNC.RECONVERGENT B0 ;  /* 0x0000000000007941 */ /* 0x000fea0003800200 */
.L_x_599:
[----:B------:R-:W-:Y:S01]  /*c280*/  FFMA R127, R2, R115, R127 ;  /* 0x00000073027f7223 */ /* 0x000fe2000000007f */
[----:B------:R-:W-:Y:S03]  /*c290*/  BSSY.RECONVERGENT B0, `(.L_x_601) ;  /* 0x0000007000007945 */ /* 0x000fe60003800200 */
[----:B------:R-:W0:Y:S02]  /*c2a0*/  F2F.F64.F32 R152, R127 ;  /* 0x0000007f00987310 */ /* 0x000e240000201800 */
[----:B0-----:R-:W-:-:S11]  /*c2b0*/  DMUL R152, R104, R152 ;  /* 0x0000009868987228 */ /* 0x001fd60000000000 */
.L_x_602:
[----:B------:R-:W0:Y:S02]  /*c2c0*/  LDS.64 R64, [R16+0x920] ;  /* 0x0009200010407984 */ /* 0x000e240000000a00 */
[----:B0-----:R-:W-:-:S07]  /*c2d0*/  DADD R66, R152, R64 ;  /* 0x0000000098427229 */ /* 0x001fce0000000040 */
[----:B------:R-:W0:Y:S02]  /*c2e0*/  ATOMS.CAST.SPIN.64 P0, [R16+0x920], R64, R66 ;  /* 0x000920401000758d */ /* 0x000e240001800442 */
[----:B0-----:R-:W-:Y:S05]  /*c2f0*/  @!P0 BRA `(.L_x_602) ;  /* 0xfffffffc00f08947 */ /* 0x001fea000383ffff */
[----:B------:R-:W-:Y:S05]  /*c300*/  BSYNC.RECONVERGENT B0 ;  /* 0x0000000000007941 */ /* 0x000fea0003800200 */
.L_x_601:
[C---:B------:R-:W-:Y:S01]  /*c310*/  FMUL R162, R15.reuse, -R9 ;  /* 0x800000090fa27220 */ /* 0x040fe20000400000 */
[----:B------:R-:W-:Y:S01]  /*c320*/  FMUL R163, R15, -R7 ;  /* 0x800000070fa37220 */ /* 0x000fe20000400000 */
[C---:B------:R-:W-:Y:S01]  /*c330*/  FMUL R165, R13.reuse, -R10 ;  /* 0x8000000a0da57220 */ /* 0x040fe20000400000 */
[----:B------:R-:W-:Y:S01]  /*c340*/  FMUL R127, R13, -R12 ;  /* 0x8000000c0d7f7220 */ /* 0x000fe20000400000 */
[C---:B------:R-:W-:Y:S01]  /*c350*/  FMUL R65, R2.reuse, R162 ;  /* 0x000000a202417220 */ /* 0x040fe20000400000 */
[----:B------:R-:W-:Y:S01]  /*c360*/  BSSY.RECONVERGENT B0, `(.L_x_603) ;  /* 0x000000b000007945 */ /* 0x000fe20003800200 */
[C---:B------:R-:W-:Y:S02]  /*c370*/  FMUL R151, R2.reuse, R165 ;  /* 0x000000a502977220 */ /* 0x040fe40000400000 */
[----:B------:R-:W-:-:S04]  /*c380*/  FFMA R65, R2, R163, R65 ;  /* 0x000000a302417223 */ /* 0x000fc80000000041 */
[----:B------:R-:W-:-:S04]  /*c390*/  FADD R64, R65, R151 ;  /* 0x0000009741407221 */ /* 0x000fc80000000000 */
[----:B------:R-:W-:-:S04]  /*c3a0*/  FFMA R64, R2, R127, R64 ;  /* 0x0000007f02407223 */ /* 0x000fc80000000040 */
[----:B------:R-:W0:Y:S02]  /*c3b0*/  F2F.F64.F32 R144, R64 ;  /* 0x0000004000907310 */ /* 0x000e240000201800 */
[----:B0-----:R-:W-:-:S11]  /*c3c0*/  DMUL R144, R104, R144 ;  /* 0x0000009068907228 */ /* 0x001fd60000000000 */
.L_x_604:
[----:B------:R-:W0:Y:S02]  /*c3d0*/  LDS.64 R64, [R16+0x928] ;  /* 0x0009280010407984 */ /* 0x000e240000000a00 */
[----:B0-----:R-:W-:-:S07]  /*c3e0*/  DADD R66, R144, R64 ;  /* 0x0000000090427229 */ /* 0x001fce0000000040 */
[----:B------:R-:W0:Y:S02]  /*c3f0*/  ATOMS.CAST.SPIN.64 P0, [R16+0x928], R64, R66 ;  /* 0x000928401000758d */ /* 0x000e240001800442 */
[----:B0-----:R-:W-:Y:S05]  /*c400*/  @!P0 BRA `(.L_x_604) ;  /* 0xfffffffc00f08947 */ /* 0x001fea000383ffff */
[----:B------:R-:W-:Y:S05]  /*c410*/  BSYNC.RECONVERGENT B0 ;  /* 0x0000000000007941 */ /* 0x000fea0003800200 */
.L_x_603:
[C---:B------:R-:W-:Y:S01]  /*c420*/  FMUL R130, R14.reuse, -R8 ;  /* 0x800000080e827220 */ /* 0x040fe20000400000 */
[----:B------:R-:W-:Y:S01]  /*c430*/  FMUL R174, R14, -R11 ;  /* 0x8000000b0eae7220 */ /* 0x000fe20000400000 */
[----:B------:R-:W-:Y:S02]  /*c440*/  BSSY.RECONVERGENT B0, `(.L_x_605) ;  /* 0x000000b000007945 */ /* 0x000fe40003800200 */
[----:B------:R-:W-:-:S04]  /*c450*/  FMUL R65, R2, R130 ;  /* 0x0000008202417220 */ /* 0x000fc80000400000 */
[----:B------:R-:W-:-:S04]  /*c460*/  FFMA R65, R2, R163, R65 ;  /* 0x000000a302417223 */ /* 0x000fc80000000041 */
[----:B------:R-:W-:-:S04]  /*c470*/  FFMA R65, R2, R162, R65 ;  /* 0x000000a202417223 */ /* 0x000fc80000000041 */
[----:B------:R-:W-:-:S04]  /*c480*/  FFMA R65, R2, R174, R65 ;  /* 0x000000ae02417223 */ /* 0x000fc80000000041 */
[----:B------:R-:W0:Y:S02]  /*c490*/  F2F.F64.F32 R154, R65 ;  /* 0x00000041009a7310 */ /* 0x000e240000201800 */
[----:B0-----:R-:W-:-:S11]  /*c4a0*/  DMUL R154, R104, R154 ;  /* 0x0000009a689a7228 */ /* 0x001fd60000000000 */
.L_x_606:
[----:B------:R-:W0:Y:S02]  /*c4b0*/  LDS.64 R64, [R16+0x930] ;  /* 0x0009300010407984 */ /* 0x000e240000000a00 */
[----:B0-----:R-:W-:-:S07]  /*c4c0*/  DADD R66, R154, R64 ;  /* 0x000000009a427229 */ /* 0x001fce0000000040 */
[----:B------:R-:W0:Y:S02]  /*c4d0*/  ATOMS.CAST.SPIN.64 P0, [R16+0x930], R64, R66 ;  /* 0x000930401000758d */ /* 0x000e240001800442 */
[----:B0-----:R-:W-:Y:S05]  /*c4e0*/  @!P0 BRA `(.L_x_606) ;  /* 0xfffffffc00f08947 */ /* 0x001fea000383ffff */
[----:B------:R-:W-:Y:S05]  /*c4f0*/  BSYNC.RECONVERGENT B0 ;  /* 0x0000000000007941 */ /* 0x000fea0003800200 */
.L_x_605:
[C---:B------:R-:W-:Y:S01]  /*c500*/  FFMA R151, R2.reuse, R130, R151 ;  /* 0x0000008202977223 */ /* 0x040fe20000000097 */
[----:B------:R-:W-:Y:S03]  /*c510*/  BSSY.RECONVERGENT B0, `(.L_x_607) ;  /* 0x0000009000007945 */ /* 0x000fe60003800200 */
[----:B------:R-:W-:-:S04]  /*c520*/  FFMA R64, R2, R174, R151 ;  /* 0x000000ae02407223 */ /* 0x000fc80000000097 */
[----:B------:R-:W-:-:S04]  /*c530*/  FFMA R64, R2, R127, R64 ;  /* 0x0000007f02407223 */ /* 0x000fc80000000040 */
[----:B------:R-:W0:Y:S02]  /*c540*/  F2F.F64.F32 R150, R64 ;  /* 0x0000004000967310 */ /* 0x000e240000201800 */
[----:B0-----:R-:W-:-:S11]  /*c550*/  DMUL R150, R104, R150 ;  /* 0x0000009668967228 */ /* 0x001fd60000000000 */
.L_x_608:
[----:B------:R-:W0:Y:S02]  /*c560*/  LDS.64 R64, [R16+0x938] ;  /* 0x0009380010407984 */ /* 0x000e240000000a00 */
[----:B0-----:R-:W-:-:S07]  /*c570*/  DADD R66, R150, R64 ;  /* 0x0000000096427229 */ /* 0x001fce0000000040 */
[----:B------:R-:W0:Y:S02]  /*c580*/  ATOMS.CAST.SPIN.64 P0, [R16+0x938], R64, R66 ;  /* 0x000938401000758d */ /* 0x000e240001800442 */
[----:B0-----:R-:W-:Y:S05]  /*c590*/  @!P0 BRA `(.L_x_608) ;  /* 0xfffffffc00f08947 */ /* 0x001fea000383ffff */
[----:B------:R-:W-:Y:S05]  /*c5a0*/  BSYNC.RECONVERGENT B0 ;  /* 0x0000000000007941 */ /* 0x000fea0003800200 */
.L_x_607:
[----:B------:R-:W-:Y:S01]  /*c5b0*/  FFMA R64, R2, R112, R129 ;  /* 0x0000007002407223 */ /* 0x000fe20000000081 */
[----:B------:R-:W-:Y:S03]  /*c5c0*/  BSSY.RECONVERGENT B0, `(.L_x_609) ;  /* 0x0000007000007945 */ /* 0x000fe60003800200 */
[----:B------:R-:W0:Y:S02]  /*c5d0*/  F2F.F64.F32 R128, R64 ;  /* 0x0000004000807310 */ /* 0x000e240000201800 */
[----:B0-----:R-:W-:-:S11]  /*c5e0*/  DMUL R128, R104, R128 ;  /* 0x0000008068807228 */ /* 0x001fd60000000000 */
.L_x_610:
[----:B------:R-:W0:Y:S02]  /*c5f0*/  LDS.64 R64, [R16+0x940] ;  /* 0x0009400010407984 */ /* 0x000e240000000a00 */
[----:B0-----:R-:W-:-:S07]  /*c600*/  DADD R66, R128, R64 ;  /* 0x0000000080427229 */ /* 0x001fce0000000040 */
[----:B------:R-:W0:Y:S02]  /*c610*/  ATOMS.CAST.SPIN.64 P0, [R16+0x940], R64, R66 ;  /* 0x000940401000758d */ /* 0x000e240001800442 */
[----:B0-----:R-:W-:Y:S05]  /*c620*/  @!P0 BRA `(.L_x_610) ;  /* 0xfffffffc00f08947 */ /* 0x001fea000383ffff */
[----:B------:R-:W-:Y:S05]  /*c630*/  BSYNC.RECONVERGENT B0 ;  /* 0x0000000000007941 */ /* 0x000fea0003800200 */
.L_x_609:
[C---:B------:R-:W-:Y:S01]  /*c640*/  FFMA R65, R0.reuse, R117, R122 ;  /* 0x0000007500417223 */ /* 0x040fe2000000007a */
[----:B------:R-:W-:Y:S03]  /*c650*/  BSSY.RECONVERGENT B0, `(.L_x_611) ;  /* 0x0000008000007945 */ /* 0x000fe60003800200 */
[----:B------:R-:W-:-:S04]  /*c660*/  FFMA R65, R0, R120, R65 ;  /* 0x0000007800417223 */ /* 0x000fc80000000041 */
[----:B------:R-:W0:Y:S02]  /*c670*/  F2F.F64.F32 R156, R65 ;  /* 0x00000041009c7310 */ /* 0x000e240000201800 */
[----:B0-----:R-:W-:-:S11]  /*c680*/  DMUL R156, R104, R156 ;  /* 0x0000009c689c7228 */ /* 0x001fd60000000000 */
.L_x_612:
[----:B------:R-:W0:Y:S02]  /*c690*/  LDS.64 R64, [R16+0x948] ;  /* 0x0009480010407984 */ /* 0x000e240000000a00 */
[----:B0-----:R-:W-:-:S07]  /*c6a0*/  DADD R66, R156, R64 ;  /* 0x000000009c427229 */ /* 0x001fce0000000040 */
[----:B------:R-:W0:Y:S02]  /*c6b0*/  ATOMS.CAST.SPIN.64 P0, [R16+0x948], R64, R66 ;  /* 0x000948401000758d */ /* 0x000e240001800442 */
[----:B0-----:R-:W-:Y:S05]  /*c6c0*/  @!P0 BRA `(.L_x_612) ;  /* 0xfffffffc00f08947 */ /* 0x001fea000383ffff */
[----:B------:R-:W-:Y:S05]  /*c6d0*/  BSYNC.RECONVERGENT B0 ;  /* 0x0000000000007941 */ /* 0x000fea0003800200 */
.L_x_611:
[C---:B------:R-:W-:Y:S01]  /*c6e0*/  FFMA R117, R3.reuse, R117, R134 ;  /* 0x0000007503757223 */ /* 0x040fe20000000086 */
[----:B------:R-:W-:Y:S03]  /*c6f0*/  BSSY.RECONVERGENT B0, `(.L_x_613) ;  /* 0x0000008000007945 */ /* 0x000fe60003800200 */
[----:B------:R-:W-:-:S04]  /*c700*/  FFMA R117, R3, R120, R117 ;  /* 0x0000007803757223 */ /* 0x000fc80000000075 */
[----:B------:R-:W0:Y:S02]  /*c710*/  F2F.F64.F32 R158, R117 ;  /* 0x00000075009e7310 */ /* 0x000e240000201800 */
[----:B0-----:R-:W-:-:S11]  /*c720*/  DMUL R158, R104, R158 ;  /* 0x0000009e689e7228 */ /* 0x001fd60000000000 */
.L_x_614:
[----:B------:R-:W0:Y:S02]  /*c730*/  LDS.64 R64, [R16+0x950] ;  /* 0x0009500010407984 */ /* 0x000e240000000a00 */
[----:B0-----:R-:W-:-:S07]  /*c740*/  DADD R66, R158, R64 ;  /* 0x000000009e427229 */ /* 0x001fce0000000040 */
[----:B------:R-:W0:Y:S02]  /*c750*/  ATOMS.CAST.SPIN.64 P0, [R16+0x950], R64, R66 ;  /* 0x000950401000758d */ /* 0x000e240001800442 */
[----:B0-----:R-:W-:Y:S05]  /*c760*/  @!P0 BRA `(.L_x_614) ;  /* 0xfffffffc00f08947 */ /* 0x001fea000383ffff */
[----:B------:R-:W-:Y:S05]  /*c770*/  BSYNC.RECONVERGENT B0 ;  /* 0x0000000000007941 */ /* 0x000fea0003800200 */
.L_x_613:
[C---:B------:R-:W-:Y:S01]  /*c780*/  FFMA R64, R0.reuse, R116, R123 ;  /* 0x0000007400407223 */ /* 0x040fe2000000007b */
[----:B------:R-:W-:Y:S03]  /*c790*/  BSSY.RECONVERGENT B0, `(.L_x_615) ;  /* 0x0000008000007945 */ /* 0x000fe60003800200 */
[----:B------:R-:W-:-:S04]  /*c7a0*/  FFMA R64, R0, R121, R64 ;  /* 0x0000007900407223 */ /* 0x000fc80000000040 */
[----:B------:R-:W0:Y:S02]  /*c7b0*/  F2F.F64.F32 R122, R64 ;  /* 0x00000040007a7310 */ /* 0x000e240000201800 */
[----:B0-----:R-:W-:-:S11]  /*c7c0*/  DMUL R122, R104, R122 ;  /* 0x0000007a687a7228 */ /* 0x001fd60000000000 */
.L_x_616:
[----:B------:R-:W0:Y:S02]  /*c7d0*/  LDS.64 R64, [R16+0x958] ;  /* 0x0009580010407984 */ /* 0x000e240000000a00 */
[----:B0-----:R-:W-:-:S07]  /*c7e0*/  DADD R66, R122, R64 ;  /* 0x000000007a427229 */ /* 0x001fce0000000040 */
[----:B------:R-:W0:Y:S02]  /*c7f0*/  ATOMS.CAST.SPIN.64 P0, [R16+0x958], R64, R66 ;  /* 0x000958401000758d */ /* 0x000e240001800442 */
[----:B0-----:R-:W-:Y:S05]  /*c800*/  @!P0 BRA `(.L_x_616) ;  /* 0xfffffffc00f08947 */ /* 0x001fea000383ffff */
[----:B------:R-:W-:Y:S05]  /*c810*/  BSYNC.RECONVERGENT B0 ;  /* 0x0000000000007941 */ /* 0x000fea0003800200 */
.L_x_615:
[----:B------:R-:W-:Y:S01]  /*c820*/  FFMA R119, R0, R115, R119 ;  /* 0x0000007300777223 */ /* 0x000fe20000000077 */
[----:B------:R-:W-:Y:S03]  /*c830*/  BSSY.RECONVERGENT B0, `(.L_x_617) ;  /* 0x0000007000007945 */ /* 0x000fe60003800200 */
[----:B------:R-:W0:Y:S02]  /*c840*/  F2F.F64.F32 R160, R119 ;  /* 0x0000007700a07310 */ /* 0x000e240000201800 */
[----:B0-----:R-:W-:-:S11]  /*c850*/  DMUL R160, R104, R160 ;  /* 0x000000a068a07228 */ /* 0x001fd60000000000 */
.L_x_618:
[----:B------:R-:W0:Y:S02]  /*c860*/  LDS.64 R64, [R16+0x960] ;  /* 0x0009600010407984 */ /* 0x000e240000000a00 */
[----:B0-----:R-:W-:-:S07]  /*c870*/  DADD R66, R160, R64 ;  /* 0x00000000a0427229 */ /* 0x001fce0000000040 */
[----:B------:R-:W0:Y:S02]  /*c880*/  ATOMS.CAST.SPIN.64 P0, [R16+0x960], R64, R66 ;  /* 0x000960401000758d */ /* 0x000e240001800442 */
[----:B0-----:R-:W-:Y:S05]  /*c890*/  @!P0 BRA `(.L_x_618) ;  /* 0xfffffffc00f08947 */ /* 0x001fea000383ffff */
[----:B------:R-:W-:Y:S05]  /*c8a0*/  BSYNC.RECONVERGENT B0 ;  /* 0x0000000000007941 */ /* 0x000fea0003800200 */
.L_x_617:
[C---:B------:R-:W-:Y:S01]  /*c8b0*/  FFMA R116, R3.reuse, R116, R136 ;  /* 0x0000007403747223 */ /* 0x040fe20000000088 */
[----:B------:R-:W-:Y:S03]  /*c8c0*/  BSSY.RECONVERGENT B0, `(.L_x_619) ;  /* 0x0000008000007945 */ /* 0x000fe60003800200 */
[----:B------:R-:W-:-:S04]  /*c8d0*/  FFMA R116, R3, R121, R116 ;  /* 0x0000007903747223 */ /* 0x000fc80000000074 */
[----:B------:R-:W0:Y:S02]  /*c8e0*/  F2F.F64.F32 R120, R116 ;  /* 0x0000007400787310 */ /* 0x000e240000201800 */
[----:B0-----:R-:W-:-:S11]  /*c8f0*/  DMUL R120, R104, R120 ;  /* 0x0000007868787228 */ /* 0x001fd60000000000 */
.L_x_620:
[----:B------:R-:W0:Y:S02]  /*c900*/  LDS.64 R64, [R16+0x968] ;  /* 0x0009680010407984 */ /* 0x000e240000000a00 */
[----:B0-----:R-:W-:-:S07]  /*c910*/  DADD R66, R120, R64 ;  /* 0x0000000078427229 */ /* 0x001fce0000000040 */
[----:B------:R-:W0:Y:S02]  /*c920*/  ATOMS.CAST.SPIN.64 P0, [R16+0x968], R64, R66 ;  /* 0x000968401000758d */ /* 0x000e240001800442 */
[----:B0-----:R-:W-:Y:S05]  /*c930*/  @!P0 BRA `(.L_x_620) ;  /* 0xfffffffc00f08947 */ /* 0x001fea000383ffff */
[----:B------:R-:W-:Y:S05]  /*c940*/  BSYNC.RECONVERGENT B0 ;  /* 0x0000000000007941 */ /* 0x000fea0003800200 */
.L_x_619:
[----:B------:R-:W-:Y:S01]  /*c950*/  FFMA R115, R3, R115, R135 ;  /* 0x0000007303737223 */ /* 0x000fe20000000087 */
[----:B------:R-:W-:Y:S03]  /*c960*/  BSSY.RECONVERGENT B0, `(.L_x_621) ;  /* 0x0000007000007945 */ /* 0x000fe60003800200 */
[----:B------:R-:W0:Y:S02]  /*c970*/  F2F.F64.F32 R172, R115 ;  /* 0x0000007300ac7310 */ /* 0x000e240000201800 */
[----:B0-----:R-:W-:-:S11]  /*c980*/  DMUL R172, R104, R172 ;  /* 0x000000ac68ac7228 */ /* 0x001fd60000000000 */
.L_x_622:
[----:B------:R-:W0:Y:S02]  /*c990*/  LDS.64 R64, [R16+0x970] ;  /* 0x0009700010407984 */ /* 0x000e240000000a00 */
[----:B0-----:R-:W-:-:S07]  /*c9a0*/  DADD R66, R172, R64 ;  /* 0x00000000ac427229 */ /* 0x001fce0000000040 */
[----:B------:R-:W0:Y:S02]  /*c9b0*/  ATOMS.CAST.SPIN.64 P0, [R16+0x970], R64, R66 ;  /* 0x000970401000758d */ /* 0x000e240001800442 */
[----:B0-----:R-:W-:Y:S05]  /*c9c0*/  @!P0 BRA `(.L_x_622) ;  /* 0xfffffffc00f08947 */ /* 0x001fea000383ffff */
[----:B------:R-:W-:Y:S05]  /*c9d0*/  BSYNC.RECONVERGENT B0 ;  /* 0x0000000000007941 */ /* 0x000fea0003800200 */
.L_x_621:
[C---:B------:R-:W-:Y:S01]  /*c9e0*/  FMUL R65, R0.reuse, R130 ;  /* 0x0000008200417220 */ /* 0x040fe20000400000 */
[C---:B------:R-:W-:Y:S01]  /*c9f0*/  FMUL R115, R0.reuse, R162 ;  /* 0x000000a200737220 */ /* 0x040fe20000400000 */
[----:B------:R-:W-:Y:S02]  /*ca00*/  BSSY.RECONVERGENT B0, `(.L_x_623) ;  /* 0x000000a000007945 */ /* 0x000fe40003800200 */
[----:B------:R-:W-:-:S04]  /*ca10*/  FFMA R65, R0, R163, R65 ;  /* 0x000000a300417223 */ /* 0x000fc80000000041 */
[----:B------:R-:W-:-:S04]  /*ca20*/  FADD R65, R65, R115 ;  /* 0x0000007341417221 */ /* 0x000fc80000000000 */
[----:B------:R-:W-:-:S04]  /*ca30*/  FFMA R65, R0, R174, R65 ;  /* 0x000000ae00417223 */ /* 0x000fc80000000041 */
[----:B------:R-:W0:Y:S02]  /*ca40*/  F2F.F64.F32 R170, R65 ;  /* 0x0000004100aa7310 */ /* 0x000e240000201800 */
[----:B0-----:R-:W-:-:S11]  /*ca50*/  DMUL R170, R104, R170 ;  /* 0x000000aa68aa7228 */ /* 0x001fd60000000000 */
.L_x_624:
[----:B------:R-:W0:Y:S02]  /*ca60*/  LDS.64 R64, [R16+0x978] ;  /* 0x0009780010407984 */ /* 0x000e240000000a00 */
[----:B0-----:R-:W-:-:S07]  /*ca70*/  DADD R66, R170, R64 ;  /* 0x00000000aa427229 */ /* 0x001fce0000000040 */
[----:B------:R-:W0:Y:S02]  /*ca80*/  ATOMS.CAST.SPIN.64 P0, [R16+0x978], R64, R66 ;  /* 0x000978401000758d */ /* 0x000e240001800442 */
[----:B0-----:R-:W-:Y:S05]  /*ca90*/  @!P0 BRA `(.L_x_624) ;  /* 0xfffffffc00f08947 */ /* 0x001fea000383ffff */
[----:B------:R-:W-:Y:S05]  /*caa0*/  BSYNC.RECONVERGENT B0 ;  /* 0x0000000000007941 */ /* 0x000fea0003800200 */
.L_x_623:
[C---:B------:R-:W-:Y:S01]  /*cab0*/  FFMA R115, R0.reuse, R163, R115 ;  /* 0x000000a300737223 */ /* 0x040fe20000000073 */
[----:B------:R-:W-:Y:S01]  /*cac0*/  FMUL R117, R0, R165 ;  /* 0x000000a500757220 */ /* 0x000fe20000400000 */
[----:B------:R-:W-:Y:S03]  /*cad0*/  BSSY.RECONVERGENT B0, `(.L_x_625) ;  /* 0x0000009000007945 */ /* 0x000fe60003800200 */
[----:B------:R-:W-:-:S04]  /*cae0*/  FADD R64, R115, R117 ;  /* 0x0000007573407221 */ /* 0x000fc80000000000 */
[----:B------:R-:W-:-:S04]  /*caf0*/  FFMA R64, R0, R127, R64 ;  /* 0x0000007f00407223 */ /* 0x000fc80000000040 */
[----:B------:R-:W0:Y:S02]  /*cb00*/  F2F.F64.F32 R168, R64 ;  /* 0x0000004000a87310 */ /* 0x000e240000201800 */
[----:B0-----:R-:W-:-:S11]  /*cb10*/  DMUL R168, R104, R168 ;  /* 0x000000a868a87228 */ /* 0x001fd60000000000 */
.L_x_626:
[----:B------:R-:W0:Y:S02]  /*cb20*/  LDS.64 R64, [R16+0x980] ;  /* 0x0009800010407984 */ /* 0x000e240000000a00 */
[----:B0-----:R-:W-:-:S07]  /*cb30*/  DADD R66, R168, R64 ;  /* 0x00000000a8427229 */ /* 0x001fce0000000040 */
[----:B------:R-:W0:Y:S02]  /*cb40*/  ATOMS.CAST.SPIN.64 P0, [R16+0x980], R64, R66 ;  /* 0x000980401000758d */ /* 0x000e240001800442 */
[----:B0-----:R-:W-:Y:S05]  /*cb50*/  @!P0 BRA `(.L_x_626) ;  /* 0xfffffffc00f08947 */ /* 0x001fea000383ffff */
[----:B------:R-:W-:Y:S05]  /*cb60*/  BSYNC.RECONVERGENT B0 ;  /* 0x0000000000007941 */ /* 0x000fea0003800200 */
.L_x_625:
[C---:B------:R-:W-:Y:S01]  /*cb70*/  FFMA R117, R0.reuse, R130, R117 ;  /* 0x0000008200757223 */ /* 0x040fe20000000075 */
[----:B------:R-:W-:Y:S03]  /*cb80*/  BSSY.RECONVERGENT B0, `(.L_x_627) ;  /* 0x0000009000007945 */ /* 0x000fe60003800200 */
[----:B------:R-:W-:-:S04]  /*cb90*/  FFMA R64, R0, R174, R117 ;  /* 0x000000ae00407223 */ /* 0x000fc80000000075 */
[----:B------:R-:W-:-:S04]  /*cba0*/  FFMA R64, R0, R127, R64 ;  /* 0x0000007f00407223 */ /* 0x000fc80000000040 */
[----:B------:R-:W0:Y:S02]  /*cbb0*/  F2F.F64.F32 R166, R64 ;  /* 0x0000004000a67310 */ /* 0x000e240000201800 */
[----:B0-----:R-:W-:-:S11]  /*cbc0*/  DMUL R166, R104, R166 ;  /* 0x000000a668a67228 */ /* 0x001fd60000000000 */
.L_x_628:
[----:B------:R-:W0:Y:S02]  /*cbd0*/  LDS.64 R64, [R16+0x988] ;  /* 0x0009880010407984 */ /* 0x000e240000000a00 */
[----:B0-----:R-:W-:-:S07]  /*cbe0*/  DADD R66, R166, R64 ;  /* 0x00000000a6427229 */ /* 0x001fce0000000040 */
[----:B------:R-:W0:Y:S02]  /*cbf0*/  ATOMS.CAST.SPIN.64 P0, [R16+0x988], R64, R66 ;  /* 0x000988401000758d */ /* 0x000e240001800442 */
[----:B0-----:R-:W-:Y:S05]  /*cc00*/  @!P0 BRA `(.L_x_628) ;  /* 0xfffffffc00f08947 */ /* 0x001fea000383ffff */
[----:B------:R-:W-:Y:S05]  /*cc10*/  BSYNC.RECONVERGENT B0 ;  /* 0x0000000000007941 */ /* 0x000fea0003800200 */
.L_x_627:
        /* <DEDUP_REMOVED lines=8> */
.L_x_630:
[----:B------:R-:W0:Y:S02]  /*cca0*/  LDS.64 R64, [R16+0x990] ;  /* 0x0009900010407984 */ /* 0x000e240000000a00 */
[----:B0-----:R-:W-:-:S07]  /*ccb0*/  DADD R66, R164, R64 ;  /* 0x00000000a4427229 */ /* 0x001fce0000000040 */
[----:B------:R-:W0:Y:S02]  /*ccc0*/  ATOMS.CAST.SPIN.64 P0, [R16+0x990], R64, R66 ;  /* 0x000990401000758d */ /* 0x000e240001800442 */
[----:B0-----:R-:W-:Y:S05]  /*ccd0*/  @!P0 BRA `(.L_x_630) ;  /* 0xfffffffc00f08947 */ /* 0x001fea000383ffff */
[----:B------:R-:W-:Y:S05]  /*cce0*/  BSYNC.RECONVERGENT B0 ;  /* 0x0000000000007941 */ /* 0x000fea0003800200 */
.L_x_629:
[C---:B------:R-:W-:Y:S01]  /*ccf0*/  FMUL R64, R3.reuse, R130 ;  /* 0x0000008203407220 */ /* 0x040fe20000400000 */
[----:B------:R-:W-:Y:S03]  /*cd00*/  BSSY.RECONVERGENT B0, `(.L_x_631) ;  /* 0x000000a000007945 */ /* 0x000fe60003800200 */
[----:B------:R-:W-:-:S04]  /*cd10*/  FFMA R163, R3, R163, R64 ;  /* 0x000000a303a37223 */ /* 0x000fc80000000040 */
[----:B------:R-:W-:-:S04]  /*cd20*/  FFMA R163, R3, R162, R163 ;  /* 0x000000a203a37223 */ /* 0x000fc800000000a3 */
[----:B------:R-:W-:-:S04]  /*cd30*/  FFMA R64, R3, R174, R163 ;  /* 0x000000ae03407223 */ /* 0x000fc800000000a3 */
[----:B------:R-:W0:Y:S02]  /*cd40*/  F2F.F64.F32 R162, R64 ;  /* 0x0000004000a27310 */ /* 0x000e240000201800 */
[----:B0-----:R-:W-:-:S11]  /*cd50*/  DMUL R162, R104, R162 ;  /* 0x000000a268a27228 */ /* 0x001fd60000000000 */
.L_x_632:
[----:B------:R-:W0:Y:S02]  /*cd60*/  LDS.64 R64, [R16+0x998] ;  /* 0x0009980010407984 */ /* 0x000e240000000a00 */
[----:B0-----:R-:W-:-:S07]  /*cd70*/  DADD R66, R162, R64 ;  /* 0x00000000a2427229 */ /* 0x001fce0000000040 */
[----:B------:R-:W0:Y:S02]  /*cd80*/  ATOMS.CAST.SPIN.64 P0, [R16+0x998], R64, R66 ;  /* 0x000998401000758d */ /* 0x000e240001800442 */
[----:B0-----:R-:W-:Y:S05]  /*cd90*/  @!P0 BRA `(.L_x_632) ;  /* 0xfffffffc00f08947 */ /* 0x001fea000383ffff */
[----:B------:R-:W-:Y:S05]  /*cda0*/  BSYNC.RECONVERGENT B0 ;  /* 0x0000000000007941 */ /* 0x000fea0003800200 */
.L_x_631:
[C---:B------:R-:W-:Y:S01]  /*cdb0*/  FFMA R65, R3.reuse, R130, R116 ;  /* 0x0000008203417223 */ /* 0x040fe20000000074 */
[----:B------:R-:W-:Y:S03]  /*cdc0*/  BSSY.RECONVERGENT B0, `(.L_x_633) ;  /* 0x0000009000007945 */ /* 0x000fe60003800200 */
[----:B------:R-:W-:-:S04]  /*cdd0*/  FFMA R174, R3, R174, R65 ;  /* 0x000000ae03ae7223 */ /* 0x000fc80000000041 */
[----:B------:R-:W-:-:S04]  /*cde0*/  FFMA R174, R3, R127, R174 ;  /* 0x0000007f03ae7223 */ /* 0x000fc800000000ae */
[----:B------:R-:W0:Y:S02]  /*cdf0*/  F2F.F64.F32 R134, R174 ;  /* 0x000000ae00867310 */ /* 0x000e240000201800 */
[----:B0-----:R-:W-:-:S11]  /*ce00*/  DMUL R134, R104, R134 ;  /* 0x0000008668867228 */ /* 0x001fd60000000000 */
.L_x_634:
[----:B------:R-:W0:Y:S02]  /*ce10*/  LDS.64 R64, [R16+0x9a0] ;  /* 0x0009a00010407984 */ /* 0x000e240000000a00 */
[----:B0-----:R-:W-:-:S07]  /*ce20*/  DADD R66, R134, R64 ;  /* 0x0000000086427229 */ /* 0x001fce0000000040 */
[----:B------:R-:W0:Y:S02]  /*ce30*/  ATOMS.CAST.SPIN.64 P0, [R16+0x9a0], R64, R66 ;  /* 0x0009a0401000758d */ /* 0x000e240001800442 */
[----:B0-----:R-:W-:Y:S05]  /*ce40*/  @!P0 BRA `(.L_x_634) ;  /* 0xfffffffc00f08947 */ /* 0x001fea000383ffff */
[----:B------:R-:W-:Y:S05]  /*ce50*/  BSYNC.RECONVERGENT B0 ;  /* 0x0000000000007941 */ /* 0x000fea0003800200 */
.L_x_633:
[----:B------:R-:W-:Y:S01]  /*ce60*/  FFMA R118, R0, R112, R118 ;  /* 0x0000007000767223 */ /* 0x000fe20000000076 */
[----:B------:R-:W-:Y:S03]  /*ce70*/  BSSY.RECONVERGENT B0, `(.L_x_635) ;  /* 0x0000007000007945 */ /* 0x000fe60003800200 */
[----:B------:R-:W0:Y:S02]  /*ce80*/  F2F.F64.F32 R174, R118 ;  /* 0x0000007600ae7310 */ /* 0x000e240000201800 */
[----:B0-----:R-:W-:-:S11]  /*ce90*/  DMUL R174, R104, R174 ;  /* 0x000000ae68ae7228 */ /* 0x001fd60000000000 */
.L_x_636:
[----:B------:R-:W0:Y:S02]  /*cea0*/  LDS.64 R64, [R16+0x9a8] ;  /* 0x0009a80010407984 */ /* 0x000e240000000a00 */
[----:B0-----:R-:W-:-:S07]  /*ceb0*/  DADD R66, R174, R64 ;  /* 0x00000000ae427229 */ /* 0x001fce0000000040 */
[----:B------:R-:W0:Y:S02]  /*cec0*/  ATOMS.CAST.SPIN.64 P0, [R16+0x9a8], R64, R66 ;  /* 0x0009a8401000758d */ /* 0x000e240001800442 */
[----:B0-----:R-:W-:Y:S05]  /*ced0*/  @!P0 BRA `(.L_x_636) ;  /* 0xfffffffc00f08947 */ /* 0x001fea000383ffff */
[----:B------:R-:W-:Y:S05]  /*cee0*/  BSYNC.RECONVERGENT B0 ;  /* 0x0000000000007941 */ /* 0x000fea0003800200 */
.L_x_635:
[C---:B------:R-:W-:Y:S01]  /*cef0*/  FFMA R131, R2.reuse, R114, R131 ;  /* 0x0000007202837223 */ /* 0x040fe20000000083 */
[----:B------:R-:W-:Y:S03]  /*cf00*/  BSSY.RECONVERGENT B0, `(.L_x_637) ;  /* 0x0000008000007945 */ /* 0x000fe60003800200 */
[----:B------:R-:W-:-:S04]  /*cf10*/  FFMA R131, R2, R124, R131 ;  /* 0x0000007c02837223 */ /* 0x000fc80000000083 */
[----:B------:R-:W0:Y:S02]  /*cf20*/  F2F.F64.F32 R116, R131 ;  /* 0x0000008300747310 */ /* 0x000e240000201800 */
[----:B0-----:R-:W-:-:S11]  /*cf30*/  DMUL R116, R104, R116 ;  /* 0x0000007468747228 */ /* 0x001fd60000000000 */
.L_x_638:
[----:B------:R-:W0:Y:S02]  /*cf40*/  LDS.64 R64, [R16+0x9b0] ;  /* 0x0009b00010407984 */ /* 0x000e240000000a00 */
[----:B0-----:R-:W-:-:S07]  /*cf50*/  DADD R66, R116, R64 ;  /* 0x0000000074427229 */ /* 0x001fce0000000040 */
[----:B------:R-:W0:Y:S02]  /*cf60*/  ATOMS.CAST.SPIN.64 P0, [R16+0x9b0], R64, R66 ;  /* 0x0009b0401000758d */ /* 0x000e240001800442 */
[----:B0-----:R-:W-:Y:S05]  /*cf70*/  @!P0 BRA `(.L_x_638) ;  /* 0xfffffffc00f08947 */ /* 0x001fea000383ffff */
[----:B------:R-:W-:Y:S05]  /*cf80*/  BSYNC.RECONVERGENT B0 ;  /* 0x0000000000007941 */ /* 0x000fea0003800200 */
.L_x_637:
[----:B------:R-:W-:Y:S01]  /*cf90*/  FFMA R112, R3, R112, R133 ;  /* 0x0000007003707223 */ /* 0x000fe20000000085 */
[----:B------:R-:W-:Y:S03]  /*cfa0*/  BSSY.RECONVERGENT B0, `(.L_x_639) ;  /* 0x0000007000007945 */ /* 0x000fe60003800200 */
[----:B------:R-:W0:Y:S02]  /*cfb0*/  F2F.F64.F32 R176, R112 ;  /* 0x0000007000b07310 */ /* 0x000e240000201800 */
[----:B0-----:R-:W-:-:S11]  /*cfc0*/  DMUL R176, R104, R176 ;  /* 0x000000b068b07228 */ /* 0x001fd60000000000 */
.L_x_640:
[----:B------:R-:W0:Y:S02]  /*cfd0*/  LDS.64 R64, [R16+0x9b8] ;  /* 0x0009b80010407984 */ /* 0x000e240000000a00 */
[----:B0-----:R-:W-:-:S07]  /*cfe0*/  DADD R66, R176, R64 ;  /* 0x00000000b0427229 */ /* 0x001fce0000000040 */
[----:B------:R-:W0:Y:S02]  /*cff0*/  ATOMS.CAST.SPIN.64 P0, [R16+0x9b8], R64, R66 ;  /* 0x0009b8401000758d */ /* 0x000e240001800442 */
[----:B0-----:R-:W-:Y:S05]  /*d000*/  @!P0 BRA `(.L_x_640) ;  /* 0xfffffffc00f08947 */ /* 0x001fea000383ffff */
[----:B------:R-:W-:Y:S05]  /*d010*/  BSYNC.RECONVERGENT B0 ;  /* 0x0000000000007941 */ /* 0x000fea0003800200 */
.L_x_639:
[----:B------:R-:W-:Y:S01]  /*d020*/  FFMA R132, R2, R113, R132 ;  /* 0x0000007102847223 */ /* 0x000fe20000000084 */
[----:B------:R-:W-:Y:S03]  /*d030*/  BSSY.RECONVERGENT B0, `(.L_x_641) ;  /* 0x0000007000007945 */ /* 0x000fe60003800200 */
[----:B------:R-:W0:Y:S02]  /*d040*/  F2F.F64.F32 R118, R132 ;  /* 0x0000008400767310 */ /* 0x000e240000201800 */
[----:B0-----:R-:W-:-:S11]  /*d050*/  DMUL R118, R104, R118 ;  /* 0x0000007668767228 */ /* 0x001fd60000000000 */
.L_x_642:
[----:B------:R-:W0:Y:S02]  /*d060*/  LDS.64 R64, [R16+0x9c0] ;  /* 0x0009c00010407984 */ /* 0x000e240000000a00 */
[----:B0-----:R-:W-:-:S07]  /*d070*/  DADD R66, R118, R64 ;  /* 0x0000000076427229 */ /* 0x001fce0000000040 */
[----:B------:R-:W0:Y:S02]  /*d080*/  ATOMS.CAST.SPIN.64 P0, [R16+0x9c0], R64, R66 ;  /* 0x0009c0401000758d */ /* 0x000e240001800442 */
[----:B0-----:R-:W-:Y:S05]  /*d090*/  @!P0 BRA `(.L_x_642) ;  /* 0xfffffffc00f08947 */ /* 0x001fea000383ffff */
[----:B------:R-:W-:Y:S05]  /*d0a0*/  BSYNC.RECONVERGENT B0 ;  /* 0x0000000000007941 */ /* 0x000fea0003800200 */
.L_x_641:
[C---:B------:R-:W-:Y:S01]  /*d0b0*/  FMUL R65, R2.reuse, R142 ;  /* 0x0000008e02417220 */ /* 0x040fe20000400000 */
[----:B------:R-:W-:Y:S03]  /*d0c0*/  BSSY.RECONVERGENT B0, `(.L_x_643) ;  /* 0x000000c000007945 */ /* 0x000fe60003800200 */
[----:B------:R-:W-:-:S04]  /*d0d0*/  FFMA R64, R2, R143, R65 ;  /* 0x0000008f02407223 */ /* 0x000fc80000000041 */
[----:B------:R-:W-:-:S04]  /*d0e0*/  FFMA R65, R2, R141, R64 ;  /* 0x0000008d02417223 */ /* 0x000fc80000000040 */
[----:B------:R-:W-:-:S04]  /*d0f0*/  FFMA R64, R2, R140, R65 ;  /* 0x0000008c02407223 */ /* 0x000fc80000000041 */
[----:B------:R-:W-:-:S04]  /*d100*/  FFMA R64, R2, R139, R64 ;  /* 0x0000008b02407223 */ /* 0x000fc80000000040 */
[----:B------:R-:W-:-:S04]  /*d110*/  FFMA R64, R2, R111, R64 ;  /* 0x0000006f02407223 */ /* 0x000fc80000000040 */
[----:B------:R-:W0:Y:S02]  /*d120*/  F2F.F64.F32 R130, R64 ;  /* 0x0000004000827310 */ /* 0x000e240000201800 */
[----:B0-----:R-:W-:-:S11]  /*d130*/  DMUL R130, R104, R130 ;  /* 0x0000008268827228 */ /* 0x001fd60000000000 */
.L_x_644:
[----:B------:R-:W0:Y:S02]  /*d140*/  LDS.64 R64, [R16+0x9c8] ;  /* 0x0009c80010407984 */ /* 0x000e240000000a00 */
[----:B0-----:R-:W-:-:S07]  /*d150*/  DADD R66, R130, R64 ;  /* 0x0000000082427229 */ /* 0x001fce0000000040 */
[----:B------:R-:W0:Y:S02]  /*d160*/  ATOMS.CAST.SPIN.64 P0, [R16+0x9c8], R64, R66 ;  /* 0x0009c8401000758d */ /* 0x000e240001800442 */
[----:B0-----:R-:W-:Y:S05]  /*d170*/  @!P0 BRA `(.L_x_644) ;  /* 0xfffffffc00f08947 */ /* 0x001fea000383ffff */
[----:B------:R-:W-:Y:S05]  /*d180*/  BSYNC.RECONVERGENT B0 ;  /* 0x0000000000007941 */ /* 0x000fea0003800200 */
.L_x_643:
[C---:B------:R-:W-:Y:S01]  /*d190*/  FFMA R125, R0.reuse, R114, R125 ;  /* 0x00000072007d7223 */ /* 0x040fe2000000007d */
[----:B------:R-:W-:Y:S03]  /*d1a0*/  BSSY.RECONVERGENT B0, `(.L_x_645) ;  /* 0x0000008000007945 */ /* 0x000fe60003800200 */
[----:B------:R-:W-:-:S04]  /*d1b0*/  FFMA R125, R0, R124, R125 ;  /* 0x0000007c007d7223 */ /* 0x000fc8000000007d */
[----:B------:R-:W0:Y:S02]  /*d1c0*/  F2F.F64.F32 R130, R125 ;  /* 0x0000007d00827310 */ /* 0x000e240000201800 */
[----:B0-----:R-:W-:-:S11]  /*d1d0*/  DMUL R130, R104, R130 ;  /* 0x0000008268827228 */ /* 0x001fd60000000000 */
.L_x_646:
[----:B------:R-:W0:Y:S02]  /*d1e0*/  LDS.64 R64, [R16+0x9d0] ;  /* 0x0009d00010407984 */ /* 0x000e240000000a00 */
[----:B0-----:R-:W-:-:S07]  /*d1f0*/  DADD R66, R130, R64 ;  /* 0x0000000082427229 */ /* 0x001fce0000000040 */
[----:B------:R-:W0:Y:S02]  /*d200*/  ATOMS.CAST.SPIN.64 P0, [R16+0x9d0], R64, R66 ;  /* 0x0009d0401000758d */ /* 0x000e240001800442 */
[----:B0-----:R-:W-:Y:S05]  /*d210*/  @!P0 BRA `(.L_x_646) ;  /* 0xfffffffc00f08947 */ /* 0x001fea000383ffff */
[----:B------:R-:W-:Y:S05]  /*d220*/  BSYNC.RECONVERGENT B0 ;  /* 0x0000000000007941 */ /* 0x000fea0003800200 */
.L_x_645:
[C---:B------:R-:W-:Y:S01]  /*d230*/  FFMA R137, R3.reuse, R114, R137 ;  /* 0x0000007203897223 */ /* 0x040fe20000000089 */
[----:B------:R-:W-:Y:S03]  /*d240*/  BSSY.RECONVERGENT B0, `(.L_x_647) ;  /* 0x0000008000007945 */ /* 0x000fe60003800200 */
[----:B------:R-:W-:-:S04]  /*d250*/  FFMA R137, R3, R124, R137 ;  /* 0x0000007c03897223 */ /* 0x000fc80000000089 */
[----:B------:R-:W0:Y:S02]  /*d260*/  F2F.F64.F32 R114, R137 ;  /* 0x0000008900727310 */ /* 0x000e240000201800 */
[----:B0-----:R-:W-:-:S11]  /*d270*/  DMUL R114, R104, R114 ;  /* 0x0000007268727228 */ /* 0x001fd60000000000 */
.L_x_648:
[----:B------:R-:W0:Y:S02]  /*d280*/  LDS.64 R64, [R16+0x9d8] ;  /* 0x0009d80010407984 */ /* 0x000e240000000a00 */
[----:B0-----:R-:W-:-:S07]  /*d290*/  DADD R66, R114, R64 ;  /* 0x0000000072427229 */ /* 0x001fce0000000040 */
[----:B------:R-:W0:Y:S02]  /*d2a0*/  ATOMS.CAST.SPIN.64 P0, [R16+0x9d8], R64, R66 ;  /* 0x0009d8401000758d */ /* 0x000e240001800442 */
[----:B0-----:R-:W-:Y:S05]  /*d2b0*/  @!P0 BRA `(.L_x_648) ;  /* 0xfffffffc00f08947 */ /* 0x001fea000383ffff */
[----:B------:R-:W-:Y:S05]  /*d2c0*/  BSYNC.RECONVERGENT B0 ;  /* 0x0000000000007941 */ /* 0x000fea0003800200 */
.L_x_647:
[----:B------:R-:W-:Y:S01]  /*d2d0*/  FFMA R126, R0, R113, R126 ;  /* 0x00000071007e7223 */ /* 0x000fe2000000007e */
[----:B------:R-:W-:Y:S03]  /*d2e0*/  BSSY.RECONVERGENT B0, `(.L_x_649) ;  /* 0x0000007000007945 */ /* 0x000fe60003800200 */
[----:B------:R-:W0:Y:S02]  /*d2f0*/  F2F.F64.F32 R124, R126 ;  /* 0x0000007e007c7310 */ /* 0x000e240000201800 */
[----:B0-----:R-:W-:-:S11]  /*d300*/  DMUL R124, R104, R124 ;  /* 0x0000007c687c7228 */ /* 0x001fd60000000000 */
.L_x_650:
[----:B------:R-:W0:Y:S02]  /*d310*/  LDS.64 R64, [R16+0x9e0] ;  /* 0x0009e00010407984 */ /* 0x000e240000000a00 */
[----:B0-----:R-:W-:-:S07]  /*d320*/  DADD R66, R124, R64 ;  /* 0x000000007c427229 */ /* 0x001fce0000000040 */
[----:B------:R-:W0:Y:S02]  /*d330*/  ATOMS.CAST.SPIN.64 P0, [R16+0x9e0], R64, R66 ;  /* 0x0009e0401000758d */ /* 0x000e240001800442 */
[----:B0-----:R-:W-:Y:S05]  /*d340*/  @!P0 BRA `(.L_x_650) ;  /* 0xfffffffc00f08947 */ /* 0x001fea000383ffff */
[----:B------:R-:W-:Y:S05]  /*d350*/  BSYNC.RECONVERGENT B0 ;  /* 0x0000000000007941 */ /* 0x000fea0003800200 */
.L_x_649:
[----:B------:R-:W-:Y:S01]  /*d360*/  FFMA R138, R3, R113, R138 ;  /* 0x00000071038a7223 */ /* 0x000fe2000000008a */
[----:B------:R-:W-:Y:S03]  /*d370*/  BSSY.RECONVERGENT B0, `(.L_x_651) ;  /* 0x0000007000007945 */ /* 0x000fe60003800200 */
[----:B------:R-:W0:Y:S02]  /*d380*/  F2F.F64.F32 R112, R138 ;  /* 0x0000008a00707310 */ /* 0x000e240000201800 */
[----:B0-----:R-:W-:-:S11]  /*d390*/  DMUL R112, R104, R112 ;  /* 0x0000007068707228 */ /* 0x001fd60000000000 */
.L_x_652:
[----:B------:R-:W0:Y:S02]  /*d3a0*/  LDS.64 R64, [R16+0x9e8] ;  /* 0x0009e80010407984 */ /* 0x000e240000000a00 */
[----:B0-----:R-:W-:-:S07]  /*d3b0*/  DADD R66, R112, R64 ;  /* 0x0000000070427229 */ /* 0x001fce0000000040 */
[----:B------:R-:W0:Y:S02]  /*d3c0*/  ATOMS.CAST.SPIN.64 P0, [R16+0x9e8], R64, R66 ;  /* 0x0009e8401000758d */ /* 0x000e240001800442 */
[----:B0-----:R-:W-:Y:S05]  /*d3d0*/  @!P0 BRA `(.L_x_652) ;  /* 0xfffffffc00f08947 */ /* 0x001fea000383ffff */
[----:B------:R-:W-:Y:S05]  /*d3e0*/  BSYNC.RECONVERGENT B0 ;  /* 0x0000000000007941 */ /* 0x000fea0003800200 */
.L_x_651:
[----:B------:R-:W-:Y:S01]  /*d3f0*/  BSSY.RECONVERGENT B0, `(.L_x_653) ;  /* 0x0000005000007945 */ /* 0x000fe20003800200 */
.L_x_654:
[----:B------:R-:W0:Y:S02]  /*d400*/  LDS.64 R64, [R16+0x9f0] ;  /* 0x0009f00010407984 */ /* 0x000e240000000a00 */
[----:B0-----:R-:W-:-:S07]  /*d410*/  DADD R66, R156, R64 ;  /* 0x000000009c427229 */ /* 0x001fce0000000040 */
[----:B------:R-:W0:Y:S02]  /*d420*/  ATOMS.CAST.SPIN.64 P0, [R16+0x9f0], R64, R66 ;  /* 0x0009f0401000758d */ /* 0x000e240001800442 */
[----:B0-----:R-:W-:Y:S05]  /*d430*/  @!P0 BRA `(.L_x_654) ;  /* 0xfffffffc00f08947 */ /* 0x001fea000383ffff */
[----:B------:R-:W-:Y:S05]  /*d440*/  BSYNC.RECONVERGENT B0 ;  /* 0x0000000000007941 */ /* 0x000fea0003800200 */
.L_x_653:
[----:B------:R-:W-:Y:S01]  /*d450*/  BSSY.RECONVERGENT B0, `(.L_x_655) ;  /* 0x0000005000007945 */ /* 0x000fe20003800200 */
.L_x_656:
[----:B------:R-:W0:Y:S02]  /*d460*/  LDS.64 R64, [R16+0x9f8] ;  /* 0x0009f80010407984 */ /* 0x000e240000000a00 */
[----:B0-----:R-:W-:-:S07]  /*d470*/  DADD R66, R158, R64 ;  /* 0x000000009e427229 */ /* 0x001fce0000000040 */
[----:B------:R-:W0:Y:S02]  /*d480*/  ATOMS.CAST.SPIN.64 P0, [R16+0x9f8], R64, R66 ;  /* 0x0009f8401000758d */ /* 0x000e240001800442 */
[----:B0-----:R-:W-:Y:S05]  /*d490*/  @!P0 BRA `(.L_x_656) ;  /* 0xfffffffc00f08947 */ /* 0x001fea000383ffff */
[----:B------:R-:W-:Y:S05]  /*d4a0*/  BSYNC.RECONVERGENT B0 ;  /* 0x0000000000007941 */ /* 0x000fea0003800200 */
.L_x_655:
[----:B------:R-:W-:Y:S01]  /*d4b0*/  BSSY.RECONVERGENT B0, `(.L_x_657) ;  /* 0x0000005000007945 */ /* 0x000fe20003800200 */
.L_x_658:
[----:B------:R-:W0:Y:S02]  /*d4c0*/  LDS.64 R64, [R16+0xa00] ;  /* 0x000a000010407984 */ /* 0x000e240000000a00 */
[----:B0-----:R-:W-:-:S07]  /*d4d0*/  DADD R66, R122, R64 ;  /* 0x000000007a427229 */ /* 0x001fce0000000040 */
[----:B------:R-:W0:Y:S02]  /*d4e0*/  ATOMS.CAST.SPIN.64 P0, [R16+0xa00], R64, R66 ;  /* 0x000a00401000758d */ /* 0x000e240001800442 */
[----:B0-----:R-:W-:Y:S05]  /*d4f0*/  @!P0 BRA `(.L_x_658) ;  /* 0xfffffffc00f08947 */ /* 0x001fea000383ffff */
[----:B------:R-:W-:Y:S05]  /*d500*/  BSYNC.RECONVERGENT B0 ;  /* 0x0000000000007941 */ /* 0x000fea0003800200 */
.L_x_657:
[----:B------:R-:W-:Y:S01]  /*d510*/  BSSY.RECONVERGENT B0, `(.L_x_659) ;  /* 0x0000005000007945 */ /* 0x000fe20003800200 */
.L_x_660:
[----:B------:R-:W0:Y:S02]  /*d520*/  LDS.64 R64, [R16+0xa08] ;  /* 0x000a080010407984 */ /* 0x000e240000000a00 */
[----:B0-----:R-:W-:-:S07]  /*d530*/  DADD R66, R160, R64 ;  /* 0x00000000a0427229 */ /* 0x001fce0000000040 */
[----:B------:R-:W0:Y:S02]  /*d540*/  ATOMS.CAST.SPIN.64 P0, [R16+0xa08], R64, R66 ;  /* 0x000a08401000758d */ /* 0x000e240001800442 */
[----:B0-----:R-:W-:Y:S05]  /*d550*/  @!P0 BRA `(.L_x_660) ;  /* 0xfffffffc00f08947 */ /* 0x001fea000383ffff */
[----:B------:R-:W-:Y:S05]  /*d560*/  BSYNC.RECONVERGENT B0 ;  /* 0x0000000000007941 */ /* 0x000fea0003800200 */
.L_x_659:
[----:B------:R-:W-:Y:S01]  /*d570*/  BSSY.RECONVERGENT B0, `(.L_x_661) ;  /* 0x0000005000007945 */ /* 0x000fe20003800200 */
.L_x_662:
[----:B------:R-:W0:Y:S02]  /*d580*/  LDS.64 R64, [R16+0xa10] ;  /* 0x000a100010407984 */ /* 0x000e240000000a00 */
[----:B0-----:R-:W-:-:S07]  /*d590*/  DADD R66, R120, R64 ;  /* 0x0000000078427229 */ /* 0x001fce0000000040 */
[----:B------:R-:W0:Y:S02]  /*d5a0*/  ATOMS.CAST.SPIN.64 P0, [R16+0xa10], R64, R66 ;  /* 0x000a10401000758d */ /* 0x000e240001800442 */
[----:B0-----:R-:W-:Y:S05]  /*d5b0*/  @!P0 BRA `(.L_x_662) ;  /* 0xfffffffc00f08947 */ /* 0x001fea000383ffff */
[----:B------:R-:W-:Y:S05]  /*d5c0*/  BSYNC.RECONVERGENT B0 ;  /* 0x0000000000007941 */ /* 0x000fea0003800200 */
.L_x_661:
[----:B------:R-:W-:Y:S01]  /*d5d0*/  BSSY.RECONVERGENT B0, `(.L_x_663) ;  /* 0x0000005000007945 */ /* 0x000fe20003800200 */
.L_x_664:
[----:B------:R-:W0:Y:S02]  /*d5e0*/  LDS.64 R64, [R16+0xa18] ;  /* 0x000a180010407984 */ /* 0x000e240000000a00 */
[----:B0-----:R-:W-:-:S07]  /*d5f0*/  DADD R66, R172, R64 ;  /* 0x00000000ac427229 */ /* 0x001fce0000000040 */
[----:B------:R-:W0:Y:S02]  /*d600*/  ATOMS.CAST.SPIN.64 P0, [R16+0xa18], R64, R66 ;  /* 0x000a18401000758d */ /* 0x000e240001800442 */
[----:B0-----:R-:W-:Y:S05]  /*d610*/  @!P0 BRA `(.L_x_664) ;  /* 0xfffffffc00f08947 */ /* 0x001fea000383ffff */
[----:B------:R-:W-:Y:S05]  /*d620*/  BSYNC.RECONVERGENT B0 ;  /* 0x0000000000007941 */ /* 0x000fea0003800200 */
.L_x_663:
[----:B------:R-:W-:Y:S01]  /*d630*/  BSSY.RECONVERGENT B0, `(.L_x_665) ;  /* 0x0000005000007945 */ /* 0x000fe20003800200 */
.L_x_666:
[----:B------:R-:W0:Y:S02]  /*d640*/  LDS.64 R64, [R16+0xa20] ;  /* 0x000a200010407984 */ /* 0x000e240000000a00 */
[----:B0-----:R-:W-:-:S07]  /*d650*/  DADD R66, R170, R64 ;  /* 0x00000000aa427229 */ /* 0x001fce0000000040 */
[----:B------:R-:W0:Y:S02]  /*d660*/  ATOMS.CAST.SPIN.64 P0, [R16+0xa20], R64, R66 ;  /* 0x000a20401000758d */ /* 0x000e240001800442 */
[----:B0-----:R-:W-:Y:S05]  /*d670*/  @!P0 BRA `(.L_x_666) ;  /* 0xfffffffc00f08947 */ /* 0x001fea000383ffff */
[----:B------:R-:W-:Y:S05]  /*d680*/  BSYNC.RECONVERGENT B0 ;  /* 0x0000000000007941 */ /* 0x000fea0003800200 */
.L_x_665:
[----:B------:R-:W-:Y:S01]  /*d690*/  BSSY.RECONVERGENT B0, `(.L_x_667) ;  /* 0x0000005000007945 */ /* 0x000fe20003800200 */
.L_x_668:
[----:B------:R-:W0:Y:S02]  /*d6a0*/  LDS.64 R64, [R16+0xa28] ;  /* 0x000a280010407984 */ /* 0x000e240000000a00 */
[----:B0-----:R-:W-:-:S07]  /*d6b0*/  DADD R66, R168, R64 ;  /* 0x00000000a8427229 */ /* 0x001fce0000000040 */
[----:B------:R-:W0:Y:S02]  /*d6c0*/  ATOMS.CAST.SPIN.64 P0, [R16+0xa28], R64, R66 ;  /* 0x000a28401000758d */ /* 0x000e240001800442 */
[----:B0-----:R-:W-:Y:S05]  /*d6d0*/  @!P0 BRA `(.L_x_668) ;  /* 0xfffffffc00f08947 */ /* 0x001fea000383ffff */
[----:B------:R-:W-:Y:S05]  /*d6e0*/  BSYNC.RECONVERGENT B0 ;  /* 0x0000000000007941 */ /* 0x000fea0003800200 */
.L_x_667:
[----:B------:R-:W-:Y:S01]  /*d6f0*/  BSSY.RECONVERGENT B0, `(.L_x_669) ;  /* 0x0000005000007945 */ /* 0x000fe20003800200 */
.L_x_670:
[----:B------:R-:W0:Y:S02]  /*d700*/  LDS.64 R64, [R16+0xa30] ;  /* 0x000a300010407984 */ /* 0x000e240000000a00 */
[----:B0-----:R-:W-:-:S07]  /*d710*/  DADD R66, R166, R64 ;  /* 0x00000000a6427229 */ /* 0x001fce0000000040 */
[----:B------:R-:W0:Y:S02]  /*d720*/  ATOMS.CAST.SPIN.64 P0, [R16+0xa30], R64, R66 ;  /* 0x000a30401000758d */ /* 0x000e240001800442 */
[----:B0-----:R-:W-:Y:S05]  /*d730*/  @!P0 BRA `(.L_x_670) ;  /* 0xfffffffc00f08947 */ /* 0x001fea000383ffff */
[----:B------:R-:W-:Y:S05]  /*d740*/  BSYNC.RECONVERGENT B0 ;  /* 0x0000000000007941 */ /* 0x000fea0003800200 */
.L_x_669:
[----:B------:R-:W-:Y:S01]  /*d750*/  BSSY.RECONVERGENT B0, `(.L_x_671) ;  /* 0x0000005000007945 */ /* 0x000fe20003800200 */
.L_x_672:
[----:B------:R-:W0:Y:S02]  /*d760*/  LDS.64 R64, [R16+0xa38] ;  /* 0x000a380010407984 */ /* 0x000e240000000a00 */
[----:B0-----:R-:W-:-:S07]  /*d770*/  DADD R66, R164, R64 ;  /* 0x00000000a4427229 */ /* 0x001fce0000000040 */
[----:B------:R-:W0:Y:S02]  /*d780*/  ATOMS.CAST.SPIN.64 P0, [R16+0xa38], R64, R66 ;  /* 0x000a38401000758d */ /* 0x000e240001800442 */
[----:B0-----:R-:W-:Y:S05]  /*d790*/  @!P0 BRA `(.L_x_672) ;  /* 0xfffffffc00f08947 */ /* 0x001fea000383ffff */
[----:B------:R-:W-:Y:S05]  /*d7a0*/  BSYNC.RECONVERGENT B0 ;  /* 0x0000000000007941 */ /* 0x000fea0003800200 */
.L_x_671:
[----:B------:R-:W-:Y:S01]  /*d7b0*/  BSSY.RECONVERGENT B0, `(.L_x_673) ;  /* 0x0000005000007945 */ /* 0x000fe20003800200 */
.L_x_674:
[----:B------:R-:W0:Y:S02]  /*d7c0*/  LDS.64 R64, [R16+0xa40] ;  /* 0x000a400010407984 */ /* 0x000e240000000a00 */
[----:B0-----:R-:W-:-:S07]  /*d7d0*/  DADD R66, R162, R64 ;  /* 0x00000000a2427229 */ /* 0x001fce0000000040 */
[----:B------:R-:W0:Y:S02]  /*d7e0*/  ATOMS.CAST.SPIN.64 P0, [R16+0xa40], R64, R66 ;  /* 0x000a40401000758d */ /* 0x000e240001800442 */
[----:B0-----:R-:W-:Y:S05]  /*d7f0*/  @!P0 BRA `(.L_x_674) ;  /* 0xfffffffc00f08947 */ /* 0x001fea000383ffff */
[----:B------:R-:W-:Y:S05]  /*d800*/  BSYNC.RECONVERGENT B0 ;  /* 0x0000000000007941 */ /* 0x000fea0003800200 */
.L_x_673:
[----:B------:R-:W-:Y:S01]  /*d810*/  BSSY.RECONVERGENT B0, `(.L_x_675) ;  /* 0x0000005000007945 */ /* 0x000fe20003800200 */
.L_x_676:
[----:B------:R-:W0:Y:S02]  /*d820*/  LDS.64 R64, [R16+0xa48] ;  /* 0x000a480010407984 */ /* 0x000e240000000a00 */
[----:B0-----:R-:W-:-:S07]  /*d830*/  DADD R66, R134, R64 ;  /* 0x0000000086427229 */ /* 0x001fce0000000040 */
[----:B------:R-:W0:Y:S02]  /*d840*/  ATOMS.CAST.SPIN.64 P0, [R16+0xa48], R64, R66 ;  /* 0x000a48401000758d */ /* 0x000e240001800442 */
[----:B0-----:R-:W-:Y:S05]  /*d850*/  @!P0 BRA `(.L_x_676) ;  /* 0xfffffffc00f08947 */ /* 0x001fea000383ffff */
[----:B------:R-:W-:Y:S05]  /*d860*/  BSYNC.RECONVERGENT B0 ;  /* 0x0000000000007941 */ /* 0x000fea0003800200 */
.L_x_675:
[----:B------:R-:W-:Y:S01]  /*d870*/  BSSY.RECONVERGENT B0, `(.L_x_677) ;  /* 0x0000005000007945 */ /* 0x000fe20003800200 */
.L_x_678:
[----:B------:R-:W0:Y:S02]  /*d880*/  LDS.64 R64, [R16+0xa50] ;  /* 0x000a500010407984 */ /* 0x000e240000000a00 */
[----:B0-----:R-:W-:-:S07]  /*d890*/  DADD R66, R174, R64 ;  /* 0x00000000ae427229 */ /* 0x001fce0000000040 */
[----:B------:R-:W0:Y:S02]  /*d8a0*/  ATOMS.CAST.SPIN.64 P0, [R16+0xa50], R64, R66 ;  /* 0x000a50401000758d */ /* 0x000e240001800442 */
[----:B0-----:R-:W-:Y:S05]  /*d8b0*/  @!P0 BRA `(.L_x_678) ;  /* 0xfffffffc00f08947 */ /* 0x001fea000383ffff */
[----:B------:R-:W-:Y:S05]  /*d8c0*/  BSYNC.RECONVERGENT B0 ;  /* 0x0000000000007941 */ /* 0x000fea0003800200 */
.L_x_677:
[----:B------:R-:W-:Y:S01]  /*d8d0*/  BSSY.RECONVERGENT B0, `(.L_x_679) ;  /* 0x0000005000007945 */ /* 0x000fe20003800200 */
.L_x_680:
[----:B------:R-:W0:Y:S02]  /*d8e0*/  LDS.64 R64, [R16+0xa58] ;  /* 0x000a580010407984 */ /* 0x000e240000000a00 */
[----:B0-----:R-:W-:-:S07]  /*d8f0*/  DADD R66, R176, R64 ;  /* 0x00000000b0427229 */ /* 0x001fce0000000040 */
[----:B------:R-:W0:Y:S02]  /*d900*/  ATOMS.CAST.SPIN.64 P0, [R16+0xa58], R64, R66 ;  /* 0x000a58401000758d */ /* 0x000e240001800442 */
[----:B0-----:R-:W-:Y:S05]  /*d910*/  @!P0 BRA `(.L_x_680) ;  /* 0xfffffffc00f08947 */ /* 0x001fea000383ffff */
[----:B------:R-:W-:Y:S05]  /*d920*/  BSYNC.RECONVERGENT B0 ;  /* 0x0000000000007941 */ /* 0x000fea0003800200 */
.L_x_679:
[----:B------:R-:W-:Y:S01]  /*d930*/  BSSY.RECONVERGENT B0, `(.L_x_681) ;  /* 0x0000005000007945 */ /* 0x000fe20003800200 */
.L_x_682:
[----:B------:R-:W0:Y:S02]  /*d940*/  LDS.64 R64, [R16+0xa60] ;  /* 0x000a600010407984 */ /* 0x000e240000000a00 */
[----:B0-----:R-:W-:-:S07]  /*d950*/  DADD R66, R146, R64 ;  /* 0x0000000092427229 */ /* 0x001fce0000000040 */
[----:B------:R-:W0:Y:S02]  /*d960*/  ATOMS.CAST.SPIN.64 P0, [R16+0xa60], R64, R66 ;  /* 0x000a60401000758d */ /* 0x000e240001800442 */
[----:B0-----:R-:W-:Y:S05]  /*d970*/  @!P0 BRA `(.L_x_682) ;  /* 0xfffffffc00f08947 */ /* 0x001fea000383ffff */
[----:B------:R-:W-:Y:S05]  /*d980*/  BSYNC.RECONVERGENT B0 ;  /* 0x0000000000007941 */ /* 0x000fea0003800200 */
.L_x_681:
[----:B------:R-:W-:Y:S01]  /*d990*/  BSSY.RECONVERGENT B0, `(.L_x_683) ;  /* 0x0000005000007945 */ /* 0x000fe20003800200 */
.L_x_684:
[----:B------:R-:W0:Y:S02]  /*d9a0*/  LDS.64 R64, [R16+0xa68] ;  /* 0x000a680010407984 */ /* 0x000e240000000a00 */
[----:B0-----:R-:W-:-:S07]  /*d9b0*/  DADD R66, R148, R64 ;  /* 0x0000000094427229 */ /* 0x001fce0000000040 */
[----:B------:R-:W0:Y:S02]  /*d9c0*/  ATOMS.CAST.SPIN.64 P0, [R16+0xa68], R64, R66 ;  /* 0x000a68401000758d */ /* 0x000e240001800442 */
[----:B0-----:R-:W-:Y:S05]  /*d9d0*/  @!P0 BRA `(.L_x_684) ;  /* 0xfffffffc00f08947 */ /* 0x001fea000383ffff */
[----:B------:R-:W-:Y:S05]  /*d9e0*/  BSYNC.RECONVERGENT B0 ;  /* 0x0000000000007941 */ /* 0x000fea0003800200 */
.L_x_683:
[----:B------:R-:W-:Y:S01]  /*d9f0*/  BSSY.RECONVERGENT B0, `(.L_x_685) ;  /* 0x0000005000007945 */ /* 0x000fe20003800200 */
.L_x_686:
[----:B------:R-:W0:Y:S02]  /*da00*/  LDS.64 R64, [R16+0xa70] ;  /* 0x000a700010407984 */ /* 0x000e240000000a00 */
[----:B0-----:R-:W-:-:S07]  /*da10*/  DADD R66, R152, R64 ;  /* 0x0000000098427229 */ /* 0x001fce0000000040 */
[----:B------:R-:W0:Y:S02]  /*da20*/  ATOMS.CAST.SPIN.64 P0, [R16+0xa70], R64, R66 ;  /* 0x000a70401000758d */ /* 0x000e240001800442 */
[----:B0-----:R-:W-:Y:S05]  /*da30*/  @!P0 BRA `(.L_x_686) ;  /* 0xfffffffc00f08947 */ /* 0x001fea000383ffff */
[----:B------:R-:W-:Y:S05]  /*da40*/  BSYNC.RECONVERGENT B0 ;  /* 0x0000000000007941 */ /* 0x000fea0003800200 */
.L_x_685:
[----:B------:R-:W-:Y:S01]  /*da50*/  BSSY.RECONVERGENT B0, `(.L_x_687) ;  /* 0x0000005000007945 */ /* 0x000fe20003800200 */
.L_x_688:
[----:B------:R-:W0:Y:S02]  /*da60*/  LDS.64 R64, [R16+0xa78] ;  /* 0x000a780010407984 */ /* 0x000e240000000a00 */
[----:B0-----:R-:W-:-:S07]  /*da70*/  DADD R66, R154, R64 ;  /* 0x000000009a427229 */ /* 0x001fce0000000040 */
[----:B------:R-:W0:Y:S02]  /*da80*/  ATOMS.CAST.SPIN.64 P0, [R16+0xa78], R64, R66 ;  /* 0x000a78401000758d */ /* 0x000e240001800442 */
[----:B0-----:R-:W-:Y:S05]  /*da90*/  @!P0 BRA `(.L_x_688) ;  /* 0xfffffffc00f08947 */ /* 0x001fea000383ffff */
[----:B------:R-:W-:Y:S05]  /*daa0*/  BSYNC.RECONVERGENT B0 ;  /* 0x0000000000007941 */ /* 0x000fea0003800200 */
.L_x_687:
[----:B------:R-:W-:Y:S01]  /*dab0*/  BSSY.RECONVERGENT B0, `(.L_x_689) ;  /* 0x0000005000007945 */ /* 0x000fe20003800200 */
.L_x_690:
[----:B------:R-:W0:Y:S02]  /*dac0*/  LDS.64 R64, [R16+0xa80] ;  /* 0x000a800010407984 */ /* 0x000e240000000a00 */
[----:B0-----:R-:W-:-:S07]  /*dad0*/  DADD R66, R144, R64 ;  /* 0x0000000090427229 */ /* 0x001fce0000000040 */
[----:B------:R-:W0:Y:S02]  /*dae0*/  ATOMS.CAST.SPIN.64 P0, [R16+0xa80], R64, R66 ;  /* 0x000a80401000758d */ /* 0x000e240001800442 */
[----:B0-----:R-:W-:Y:S05]  /*daf0*/  @!P0 BRA `(.L_x_690) ;  /* 0xfffffffc00f08947 */ /* 0x001fea000383ffff */
[----:B------:R-:W-:Y:S05]  /*db00*/  BSYNC.RECONVERGENT B0 ;  /* 0x0000000000007941 */ /* 0x000fea0003800200 */
.L_x_689:
[----:B------:R-:W-:Y:S01]  /*db10*/  BSSY.RECONVERGENT B0, `(.L_x_691) ;  /* 0x0000005000007945 */ /* 0x000fe20003800200 */
.L_x_692:
[----:B------:R-:W0:Y:S02]  /*db20*/  LDS.64 R64, [R16+0xa88] ;  /* 0x000a880010407984 */ /* 0x000e240000000a00 */
[----:B0-----:R-:W-:-:S07]  /*db30*/  DADD R66, R150, R64 ;  /* 0x0000000096427229 */ /* 0x001fce0000000040 */
[----:B------:R-:W0:Y:S02]  /*db40*/  ATOMS.CAST.SPIN.64 P0, [R16+0xa88], R64, R66 ;  /* 0x000a88401000758d */ /* 0x000e240001800442 */
[----:B0-----:R-:W-:Y:S05]  /*db50*/  @!P0 BRA `(.L_x_692) ;  /* 0xfffffffc00f08947 */ /* 0x001fea000383ffff */
[----:B------:R-:W-:Y:S05]  /*db60*/  BSYNC.RECONVERGENT B0 ;  /* 0x0000000000007941 */ /* 0x000fea0003800200 */
.L_x_691:
[----:B------:R-:W-:Y:S01]  /*db70*/  BSSY.RECONVERGENT B0, `(.L_x_693) ;  /* 0x0000005000007945 */ /* 0x000fe20003800200 */
.L_x_694:
[----:B------:R-:W0:Y:S02]  /*db80*/  LDS.64 R64, [R16+0xa90] ;  /* 0x000a900010407984 */ /* 0x000e240000000a00 */
[----:B0-----:R-:W-:-:S07]  /*db90*/  DADD R66, R130, R64 ;  /* 0x0000000082427229 */ /* 0x001fce0000000040 */
[----:B------:R-:W0:Y:S02]  /*dba0*/  ATOMS.CAST.SPIN.64 P0, [R16+0xa90], R64, R66 ;  /* 0x000a90401000758d */ /* 0x000e240001800442 */
[----:B0-----:R-:W-:Y:S05]  /*dbb0*/  @!P0 BRA `(.L_x_694) ;  /* 0xfffffffc00f08947 */ /* 0x001fea000383ffff */
[----:B------:R-:W-:Y:S05]  /*dbc0*/  BSYNC.RECONVERGENT B0 ;  /* 0x0000000000007941 */ /* 0x000fea0003800200 */
.L_x_693:
[----:B------:R-:W-:Y:S01]  /*dbd0*/  BSSY.RECONVERGENT B0, `(.L_x_695) ;  /* 0x0000005000007945 */ /* 0x000fe20003800200 */
.L_x_696:
[----:B------:R-:W0:Y:S02]  /*dbe0*/  LDS.64 R64, [R16+0xa98] ;  /* 0x000a980010407984 */ /* 0x000e240000000a00 */
[----:B0-----:R-:W-:-:S07]  /*dbf0*/  DADD R66, R128, R64 ;  /* 0x0000000080427229 */ /* 0x001fce0000000040 */
[----:B------:R-:W0:Y:S02]  /*dc00*/  ATOMS.CAST.SPIN.64 P0, [R16+0xa98], R64, R66 ;  /* 0x000a98401000758d */ /* 0x000e240001800442 */
[----:B0-----:R-:W-:Y:S05]  /*dc10*/  @!P0 BRA `(.L_x_696) ;  /* 0xfffffffc00f08947 */ /* 0x001fea000383ffff */
[----:B------:R-:W-:Y:S05]  /*dc20*/  BSYNC.RECONVERGENT B0 ;  /* 0x0000000000007941 */ /* 0x000fea0003800200 */
.L_x_695:
[----:B------:R-:W-:Y:S01]  /*dc30*/  BSSY.RECONVERGENT B0, `(.L_x_697) ;  /* 0x0000005000007945 */ /* 0x000fe20003800200 */
.L_x_698:
[----:B------:R-:W0:Y:S02]  /*dc40*/  LDS.64 R64, [R16+0xaa0] ;  /* 0x000aa00010407984 */ /* 0x000e240000000a00 */
[----:B0-----:R-:W-:-:S07]  /*dc50*/  DADD R66, R114, R64 ;  /* 0x0000000072427229 */ /* 0x001fce0000000040 */
[----:B------:R-:W0:Y:S02]  /*dc60*/  ATOMS.CAST.SPIN.64 P0, [R16+0xaa0], R64, R66 ;  /* 0x000aa0401000758d */ /* 0x000e240001800442 */
[----:B0-----:R-:W-:Y:S05]  /*dc70*/  @!P0 BRA `(.L_x_698) ;  /* 0xfffffffc00f08947 */ /* 0x001fea000383ffff */
[----:B------:R-:W-:Y:S05]  /*dc80*/  BSYNC.RECONVERGENT B0 ;  /* 0x0000000000007941 */ /* 0x000fea0003800200 */
.L_x_697:
[----:B------:R-:W-:Y:S01]  /*dc90*/  BSSY.RECONVERGENT B0, `(.L_x_699) ;  /* 0x0000005000007945 */ /* 0x000fe20003800200 */
.L_x_700:
[----:B------:R-:W0:Y:S02]  /*dca0*/  LDS.64 R64, [R16+0xaa8] ;  /* 0x000aa80010407984 */ /* 0x000e240000000a00 */
[----:B0-----:R-:W-:-:S07]  /*dcb0*/  DADD R66, R124, R64 ;  /* 0x000000007c427229 */ /* 0x001fce0000000040 */
[----:B------:R-:W0:Y:S02]  /*dcc0*/  ATOMS.CAST.SPIN.64 P0, [R16+0xaa8], R64, R66 ;  /* 0x000aa8401000758d */ /* 0x000e240001800442 */
[----:B0-----:R-:W-:Y:S05]  /*dcd0*/  @!P0 BRA `(.L_x_700) ;  /* 0xfffffffc00f08947 */ /* 0x001fea000383ffff */
[----:B------:R-:W-:Y:S05]  /*dce0*/  BSYNC.RECONVERGENT B0 ;  /* 0x0000000000007941 */ /* 0x000fea0003800200 */
.L_x_699:
[----:B------:R-:W-:Y:S01]  /*dcf0*/  BSSY.RECONVERGENT B0, `(.L_x_701) ;  /* 0x0000005000007945 */ /* 0x000fe20003800200 */
.L_x_702:
[----:B------:R-:W0:Y:S02]  /*dd00*/  LDS.64 R64, [R16+0xab0] ;  /* 0x000ab00010407984 */ /* 0x000e240000000a00 */
[----:B0-----:R-:W-:-:S07]  /*dd10*/  DADD R66, R112, R64 ;  /* 0x0000000070427229 */ /* 0x001fce0000000040 */
[----:B------:R-:W0:Y:S02]  /*dd20*/  ATOMS.CAST.SPIN.64 P0, [R16+0xab0], R64, R66 ;  /* 0x000ab0401000758d */ /* 0x000e240001800442 */
[----:B0-----:R-:W-:Y:S05]  /*dd30*/  @!P0 BRA `(.L_x_702) ;  /* 0xfffffffc00f08947 */ /* 0x001fea000383ffff */
[----:B------:R-:W-:Y:S05]  /*dd40*/  BSYNC.RECONVERGENT B0 ;  /* 0x0000000000007941 */ /* 0x000fea0003800200 */
.L_x_701:
[C---:B------:R-:W-:Y:S01]  /*dd50*/  FMUL R142, R3.reuse, R142 ;  /* 0x0000008e038e7220 */ /* 0x040fe20000400000 */
[----:B------:R-:W-:Y:S03]  /*dd60*/  BSSY.RECONVERGENT B0, `(.L_x_703) ;  /* 0x000000c000007945 */ /* 0x000fe60003800200 */
[----:B------:R-:W-:-:S04]  /*dd70*/  FFMA R142, R3, R143, R142 ;  /* 0x0000008f038e7223 */ /* 0x000fc8000000008e */
[----:B------:R-:W-:-:S04]  /*dd80*/  FFMA R141, R3, R141, R142 ;  /* 0x0000008d038d7223 */ /* 0x000fc8000000008e */
[----:B------:R-:W-:-:S04]  /*dd90*/  FFMA R140, R3, R140, R141 ;  /* 0x0000008c038c7223 */ /* 0x000fc8000000008d */
[----:B------:R-:W-:-:S04]  /*dda0*/  FFMA R140, R3, R139, R140 ;  /* 0x0000008b038c7223 */ /* 0x000fc8000000008c */
[----:B------:R-:W-:-:S06]  /*ddb0*/  FFMA R64, R3, R111, R140 ;  /* 0x0000006f03407223 */ /* 0x000fcc000000008c */
[----:B------:R-:W0:Y:S02]  /*ddc0*/  F2F.F64.F32 R64, R64 ;  /* 0x0000004000407310 */ /* 0x000e240000201800 */
[----:B0-----:R-:W-:-:S11]  /*ddd0*/  DMUL R112, R104, R64 ;  /* 0x0000004068707228 */ /* 0x001fd60000000000 */
.L_x_704:
[----:B------:R-:W0:Y:S02]  /*dde0*/  LDS.64 R64, [R16+0xab8] ;  /* 0x000ab80010407984 */ /* 0x000e240000000a00 */
[----:B0-----:R-:W-:-:S07]  /*ddf0*/  DADD R66, R112, R64 ;  /* 0x0000000070427229 */ /* 0x001fce0000000040 */
[----:B------:R-:W0:Y:S02]  /*de00*/  ATOMS.CAST.SPIN.64 P0, [R16+0xab8], R64, R66 ;  /* 0x000ab8401000758d */ /* 0x000e240001800442 */
[----:B0-----:R-:W-:Y:S05]  /*de10*/  @!P0 BRA `(.L_x_704) ;  /* 0xfffffffc00f08947 */ /* 0x001fea000383ffff */
[----:B------:R-:W-:Y:S05]  /*de20*/  BSYNC.RECONVERGENT B0 ;  /* 0x0000000000007941 */ /* 0x000fea0003800200 */
.L_x_703:
[----:B------:R-:W-:Y:S01]  /*de30*/  BSSY.RECONVERGENT B0, `(.L_x_705) ;  /* 0x0000005000007945 */ /* 0x000fe20003800200 */
.L_x_706:
[----:B------:R-:W0:Y:S02]  /*de40*/  LDS.64 R64, [R16+0xac0] ;  /* 0x000ac00010407984 */ /* 0x000e240000000a00 */
[----:B0-----:R-:W-:-:S07]  /*de50*/  DADD R66, R116, R64 ;  /* 0x0000000074427229 */ /* 0x001fce0000000040 */
[----:B------:R-:W0:Y:S02]  /*de60*/  ATOMS.CAST.SPIN.64 P0, [R16+0xac0], R64, R66 ;  /* 0x000ac0401000758d */ /* 0x000e240001800442 */
[----:B0-----:R-:W-:Y:S05]  /*de70*/  @!P0 BRA `(.L_x_706) ;  /* 0xfffffffc00f08947 */ /* 0x001fea000383ffff */
[----:B------:R-:W-:Y:S05]  /*de80*/  BSYNC.RECONVERGENT B0 ;  /* 0x0000000000007941 */ /* 0x000fea0003800200 */
.L_x_705:
[----:B------:R-:W-:Y:S01]  /*de90*/  BSSY.RECONVERGENT B0, `(.L_x_707) ;  /* 0x0000005000007945 */ /* 0x000fe20003800200 */
.L_x_708:
[----:B------:R-:W0:Y:S02]  /*dea0*/  LDS.64 R64, [R16+0xac8] ;  /* 0x000ac80010407984 */ /* 0x000e240000000a00 */
[----:B0-----:R-:W-:-:S07]  /*deb0*/  DADD R66, R118, R64 ;  /* 0x0000000076427229 */ /* 0x001fce0000000040 */
[----:B------:R-:W0:Y:S02]  /*dec0*/  ATOMS.CAST.SPIN.64 P0, [R16+0xac8], R64, R66 ;  /* 0x000ac8401000758d */ /* 0x000e240001800442 */
[----:B0-----:R-:W-:Y:S05]  /*ded0*/  @!P0 BRA `(.L_x_708) ;  /* 0xfffffffc00f08947 */ /* 0x001fea000383ffff */
[----:B------:R-:W-:Y:S05]  /*dee0*/  BSYNC.RECONVERGENT B0 ;  /* 0x0000000000007941 */ /* 0x000fea0003800200 */
.L_x_707:
[----:B------:R-:W0:Y:S01]  /*def0*/  F2F.F64.F32 R112, R83 ;  /* 0x0000005300707310 */ /* 0x000e220000201800 */
[----:B------:R-:W-:Y:S01]  /*df00*/  BSSY.RECONVERGENT B0, `(.L_x_709) ;  /* 0x0000006000007945 */ /* 0x000fe20003800200 */
[----:B0-----:R-:W-:-:S11]  /*df10*/  DMUL R112, R112, R104 ;  /* 0x0000006870707228 */ /* 0x001fd60000000000 */
.L_x_710:
[----:B------:R-:W0:Y:S02]  /*df20*/  LDS.64 R64, [R16+0xad0] ;  /* 0x000ad00010407984 */ /* 0x000e240000000a00 */
[----:B0-----:R-:W-:-:S07]  /*df30*/  DADD R66, R112, R64 ;  /* 0x0000000070427229 */ /* 0x001fce0000000040 */
[----:B------:R-:W0:Y:S02]  /*df40*/  ATOMS.CAST.SPIN.64 P0, [R16+0xad0], R64, R66 ;  /* 0x000ad0401000758d */ /* 0x000e240001800442 */
[----:B0-----:R-:W-:Y:S05]  /*df50*/  @!P0 BRA `(.L_x_710) ;  /* 0xfffffffc00f08947 */ /* 0x001fea000383ffff */
[----:B------:R-:W-:Y:S05]  /*df60*/  BSYNC.RECONVERGENT B0 ;  /* 0x0000000000007941 */ /* 0x000fea0003800200 */
.L_x_709:
[----:B------:R-:W0:Y:S01]  /*df70*/  F2F.F64.F32 R112, R82 ;  /* 0x0000005200707310 */ /* 0x000e220000201800 */
[----:B------:R-:W-:Y:S01]  /*df80*/  BSSY.RECONVERGENT B0, `(.L_x_711) ;  /* 0x0000006000007945 */ /* 0x000fe20003800200 */
[----:B0-----:R-:W-:-:S11]  /*df90*/  DMUL R112, R112, R104 ;  /* 0x0000006870707228 */ /* 0x001fd60000000000 */
.L_x_712:
[----:B------:R-:W0:Y:S02]  /*dfa0*/  LDS.64 R64, [R16+0xad8] ;  /* 0x000ad80010407984 */ /* 0x000e240000000a00 */
[----:B0-----:R-:W-:-:S07]  /*dfb0*/  DADD R66, R112, R64 ;  /* 0x0000000070427229 */ /* 0x001fce0000000040 */
[----:B------:R-:W0:Y:S02]  /*dfc0*/  ATOMS.CAST.SPIN.64 P0, [R16+0xad8], R64, R66 ;  /* 0x000ad8401000758d */ /* 0x000e240001800442 */
[----:B0-----:R-:W-:Y:S05]  /*dfd0*/  @!P0 BRA `(.L_x_712) ;  /* 0xfffffffc00f08947 */ /* 0x001fea000383ffff */
[----:B------:R-:W-:Y:S05]  /*dfe0*/  BSYNC.RECONVERGENT B0 ;  /* 0x0000000000007941 */ /* 0x000fea0003800200 */
.L_x_711:
[----:B------:R-:W0:Y:S01]  /*dff0*/  F2F.F64.F32 R82, R81 ;  /* 0x0000005100527310 */ /* 0x000e220000201800 */
[----:B------:R-:W-:Y:S01]  /*e000*/  BSSY.RECONVERGENT B0, `(.L_x_713) ;  /* 0x0000006000007945 */ /* 0x000fe20003800200 */
[----:B0-----:R-:W-:-:S11]  /*e010*/  DMUL R82, R82, R104 ;  /* 0x0000006852527228 */ /* 0x001fd60000000000 */
.L_x_714:
[----:B------:R-:W0:Y:S02]  /*e020*/  LDS.64 R64, [R16+0xae0] ;  /* 0x000ae00010407984 */ /* 0x000e240000000a00 */
[----:B0-----:R-:W-:-:S07]  /*e030*/  DADD R66, R82, R64 ;  /* 0x0000000052427229 */ /* 0x001fce0000000040 */
[----:B------:R-:W0:Y:S02]  /*e040*/  ATOMS.CAST.SPIN.64 P0, [R16+0xae0], R64, R66 ;  /* 0x000ae0401000758d */ /* 0x000e240001800442 */
[----:B0-----:R-:W-:Y:S05]  /*e050*/  @!P0 BRA `(.L_x_714) ;  /* 0xfffffffc00f08947 */ /* 0x001fea000383ffff */
[----:B------:R-:W-:Y:S05]  /*e060*/  BSYNC.RECONVERGENT B0 ;  /* 0x0000000000007941 */ /* 0x000fea0003800200 */
.L_x_713:
[----:B------:R-:W-:Y:S01]  /*e070*/  FMUL R65, R2, R4 ;  /* 0x0000000402417220 */ /* 0x000fe20000400000 */
[----:B------:R-:W-:Y:S03]  /*e080*/  BSSY.RECONVERGENT B0, `(.L_x_715) ;  /* 0x000000b000007945 */ /* 0x000fe60003800200 */
[----:B------:R-:W-:-:S04]  /*e090*/  FFMA R80, R0, R80, -R65 ;  /* 0x0000005000507223 */ /* 0x000fc80000000841 */
[----:B------:R-:W-:-:S04]  /*e0a0*/  FFMA R65, -R3, R6, R80 ;  /* 0x0000000603417223 */ /* 0x000fc80000000150 */
[----:B------:R-:W-:-:S04]  /*e0b0*/  FFMA R65, -R2, R77, R65 ;  /* 0x0000004d02417223 */ /* 0x000fc80000000141 */
[----:B------:R-:W-:-:S06]  /*e0c0*/  FFMA R65, -R3, R76, R65 ;  /* 0x0000004c03417223 */ /* 0x000fcc0000000141 */
[----:B------:R-:W0:Y:S02]  /*e0d0*/  F2F.F64.F32 R64, R65 ;  /* 0x0000004100407310 */ /* 0x000e240000201800 */
[----:B0-----:R-:W-:-:S11]  /*e0e0*/  DMUL R80, R104, R64 ;  /* 0x0000004068507228 */ /* 0x001fd60000000000 */
.L_x_716:
[----:B------:R-:W0:Y:S02]  /*e0f0*/  LDS.64 R64, [R16+0xae8] ;  /* 0x000ae80010407984 */ /* 0x000e240000000a00 */
[----:B0-----:R-:W-:-:S07]  /*e100*/  DADD R66, R80, R64 ;  /* 0x0000000050427229 */ /* 0x001fce0000000040 */
[----:B------:R-:W0:Y:S02]  /*e110*/  ATOMS.CAST.SPIN.64 P0, [R16+0xae8], R64, R66 ;  /* 0x000ae8401000758d */ /* 0x000e240001800442 */
[----:B0-----:R-:W-:Y:S05]  /*e120*/  @!P0 BRA `(.L_x_716) ;  /* 0xfffffffc00f08947 */ /* 0x001fea000383ffff */
[----:B------:R-:W-:Y:S05]  /*e130*/  BSYNC.RECONVERGENT B0 ;  /* 0x0000000000007941 */ /* 0x000fea0003800200 */
.L_x_715:
[C---:B------:R-:W-:Y:S01]  /*e140*/  FMUL R65, R0.reuse, R4 ;  /* 0x0000000400417220 */ /* 0x040fe20000400000 */
[----:B------:R-:W-:Y:S03]  /*e150*/  BSSY.RECONVERGENT B0, `(.L_x_717) ;  /* 0x000000b000007945 */ /* 0x000fe60003800200 */
[----:B------:R-:W-:-:S04]  /*e160*/  FFMA R65, R0, -R77, -R65 ;  /* 0x8000004d00417223 */ /* 0x000fc80000000841 */
[----:B------:R-:W-:-:S04]  /*e170*/  FFMA R64, R2, R79, R65 ;  /* 0x0000004f02407223 */ /* 0x000fc80000000041 */
[----:B------:R-:W-:-:S04]  /*e180*/  FFMA R64, -R3, R5, R64 ;  /* 0x0000000503407223 */ /* 0x000fc80000000140 */
[----:B------:R-:W-:-:S06]  /*e190*/  FFMA R64, -R3, R75, R64 ;  /* 0x0000004b03407223 */ /* 0x000fcc0000000140 */
[----:B------:R-:W0:Y:S02]  /*e1a0*/  F2F.F64.F32 R64, R64 ;  /* 0x0000004000407310 */ /* 0x000e240000201800 */
[----:B0-----:R-:W-:-:S11]  /*e1b0*/  DMUL R80, R104, R64 ;  /* 0x0000004068507228 */ /* 0x001fd60000000000 */
.L_x_718:
[----:B------:R-:W0:Y:S02]  /*e1c0*/  LDS.64 R64, [R16+0xaf0] ;  /* 0x000af00010407984 */ /* 0x000e240000000a00 */
[----:B0-----:R-:W-:-:S07]  /*e1d0*/  DADD R66, R80, R64 ;  /* 0x0000000050427229 */ /* 0x001fce0000000040 */
[----:B------:R-:W0:Y:S02]  /*e1e0*/  ATOMS.CAST.SPIN.64 P0, [R16+0xaf0], R64, R66 ;  /* 0x000af0401000758d */ /* 0x000e240001800442 */
[----:B0-----:R-:W-:Y:S05]  /*e1f0*/  @!P0 BRA `(.L_x_718) ;  /* 0xfffffffc00f08947 */ /* 0x001fea000383ffff */
[----:B------:R-:W-:Y:S05]  /*e200*/  BSYNC.RECONVERGENT B0 ;  /* 0x0000000000007941 */ /* 0x000fea0003800200 */
.L_x_717:
[C---:B------:R-:W-:Y:S01]  /*e210*/  FMUL R65, R0.reuse, R6 ;  /* 0x0000000600417220 */ /* 0x040fe20000400000 */
[----:B------:R-:W-:Y:S01]  /*e220*/  FMUL R67, R0, R76 ;  /* 0x0000004c00437220 */ /* 0x000fe20000400000 */
[----:B------:R-:W-:Y:S02]  /*e230*/  BSSY.RECONVERGENT B0, `(.L_x_719) ;  /* 0x000000c000007945 */ /* 0x000fe40003800200 */
[C---:B------:R-:W-:Y:S01]  /*e240*/  FFMA R64, R2.reuse, -R5, -R65 ;  /* 0x8000000502407223 */ /* 0x040fe20000000841 */
[----:B------:R-:W-:-:S03]  /*e250*/  FMUL R65, R2, R75 ;  /* 0x0000004b02417220 */ /* 0x000fc60000400000 */
[----:B------:R-:W-:-:S04]  /*e260*/  FADD R64, -R67, R64 ;  /* 0x0000004043407221 */ /* 0x000fc80000000100 */
[----:B------:R-:W-:-:S04]  /*e270*/  FADD R64, -R65, R64 ;  /* 0x0000004041407221 */ /* 0x000fc80000000100 */
[----:B------:R-:W-:-:S06]  /*e280*/  FFMA R64, R3, R78, R64 ;  /* 0x0000004e03407223 */ /* 0x000fcc0000000040 */
[----:B------:R-:W0:Y:S02]  /*e290*/  F2F.F64.F32 R64, R64 ;  /* 0x0000004000407310 */ /* 0x000e240000201800 */
[----:B0-----:R-:W-:-:S11]  /*e2a0*/  DMUL R78, R104, R64 ;  /* 0x00000040684e7228 */ /* 0x001fd60000000000 */
.L_x_720:
[----:B------:R-:W0:Y:S02]  /*e2b0*/  LDS.64 R64, [R16+0xaf8] ;  /* 0x000af80010407984 */ /* 0x000e240000000a00 */
[----:B0-----:R-:W-:-:S07]  /*e2c0*/  DADD R66, R78, R64 ;  /* 0x000000004e427229 */ /* 0x001fce0000000040 */
[----:B------:R-:W0:Y:S02]  /*e2d0*/  ATOMS.CAST.SPIN.64 P0, [R16+0xaf8], R64, R66 ;  /* 0x000af8401000758d */ /* 0x000e240001800442 */
[----:B0-----:R-:W-:Y:S05]  /*e2e0*/  @!P0 BRA `(.L_x_720) ;  /* 0xfffffffc00f08947 */ /* 0x001fea000383ffff */
[----:B------:R-:W-:Y:S05]  /*e2f0*/  BSYNC.RECONVERGENT B0 ;  /* 0x0000000000007941 */ /* 0x000fea0003800200 */
.L_x_719:
[----:B------:R-:W-:Y:S01]  /*e300*/  FADD R64, R77, R4 ;  /* 0x000000044d407221 */ /* 0x000fe20000000000 */
[----:B------:R-:W-:Y:S05]  /*e310*/  BSSY.RECONVERGENT B0, `(.L_x_721) ;  /* 0x0000007000007945 */ /* 0x000fea0003800200 */
[----:B------:R-:W0:Y:S02]  /*e320*/  F2F.F64.F32 R64, R64 ;  /* 0x0000004000407310 */ /* 0x000e240000201800 */
[----:B0-----:R-:W-:-:S11]  /*e330*/  DMUL R78, R104, R64 ;  /* 0x00000040684e7228 */ /* 0x001fd60000000000 */
.L_x_722:
[----:B------:R-:W0:Y:S02]  /*e340*/  LDS.64 R64, [R16+0xb00] ;  /* 0x000b000010407984 */ /* 0x000e240000000a00 */
[----:B0-----:R-:W-:-:S07]  /*e350*/  DADD R66, R78, R64 ;  /* 0x000000004e427229 */ /* 0x001fce0000000040 */
[----:B------:R-:W0:Y:S02]  /*e360*/  ATOMS.CAST.SPIN.64 P0, [R16+0xb00], R64, R66 ;  /* 0x000b00401000758d */ /* 0x000e240001800442 */
[----:B0-----:R-:W-:Y:S05]  /*e370*/  @!P0 BRA `(.L_x_722) ;  /* 0xfffffffc00f08947 */ /* 0x001fea000383ffff */
[----:B------:R-:W-:Y:S05]  /*e380*/  BSYNC.RECONVERGENT B0 ;  /* 0x0000000000007941 */ /* 0x000fea0003800200 */
.L_x_721:
[----:B------:R-:W-:Y:S01]  /*e390*/  FADD R64, R76, R6 ;  /* 0x000000064c407221 */ /* 0x000fe20000000000 */
[----:B------:R-:W-:Y:S05]  /*e3a0*/  BSSY.RECONVERGENT B0, `(.L_x_723) ;  /* 0x0000007000007945 */ /* 0x000fea0003800200 */
[----:B------:R-:W0:Y:S02]  /*e3b0*/  F2F.F64.F32 R64, R64 ;  /* 0x0000004000407310 */ /* 0x000e240000201800 */
[----:B0-----:R-:W-:-:S11]  /*e3c0*/  DMUL R76, R104, R64 ;  /* 0x00000040684c7228 */ /* 0x001fd60000000000 */
.L_x_724:
[----:B------:R-:W0:Y:S02]  /*e3d0*/  LDS.64 R64, [R16+0xb08] ;  /* 0x000b080010407984 */ /* 0x000e240000000a00 */
[----:B0-----:R-:W-:-:S07]  /*e3e0*/  DADD R66, R76, R64 ;  /* 0x000000004c427229 */ /* 0x001fce0000000040 */
[----:B------:R-:W0:Y:S02]  /*e3f0*/  ATOMS.CAST.SPIN.64 P0, [R16+0xb08], R64, R66 ;  /* 0x000b08401000758d */ /* 0x000e240001800442 */
[----:B0-----:R-:W-:Y:S05]  /*e400*/  @!P0 BRA `(.L_x_724) ;  /* 0xfffffffc00f08947 */ /* 0x001fea000383ffff */
[----:B------:R-:W-:Y:S05]  /*e410*/  BSYNC.RECONVERGENT B0 ;  /* 0x0000000000007941 */ /* 0x000fea0003800200 */
.L_x_723:
[----:B------:R-:W-:Y:S01]  /*e420*/  FADD R64, R75, R5 ;  /* 0x000000054b407221 */ /* 0x000fe20000000000 */
[----:B------:R-:W-:Y:S05]  /*e430*/  BSSY.RECONVERGENT B0, `(.L_x_725) ;  /* 0x0000007000007945 */ /* 0x000fea0003800200 */
[----:B------:R-:W0:Y:S02]  /*e440*/  F2F.F64.F32 R64, R64 ;  /* 0x0000004000407310 */ /* 0x000e240000201800 */
[----:B0-----:R-:W-:-:S11]  /*e450*/  DMUL R76, R104, R64 ;  /* 0x00000040684c7228 */ /* 0x001fd60000000000 */
.L_x_726:
[----:B------:R-:W0:Y:S02]  /*e460*/  LDS.64 R64, [R16+0xb10] ;  /* 0x000b100010407984 */ /* 0x000e240000000a00 */
[----:B0-----:R-:W-:-:S07]  /*e470*/  DADD R66, R76, R64 ;  /* 0x000000004c427229 */ /* 0x001fce0000000040 */
[----:B------:R-:W0:Y:S02]  /*e480*/  ATOMS.CAST.SPIN.64 P0, [R16+0xb10], R64, R66 ;  /* 0x000b10401000758d */ /* 0x000e240001800442 */
[----:B0-----:R-:W-:Y:S05]  /*e490*/  @!P0 BRA `(.L_x_726) ;  /* 0xfffffffc00f08947 */ /* 0x001fea000383ffff */
[----:B------:R-:W-:Y:S05]  /*e4a0*/  BSYNC.RECONVERGENT B0 ;  /* 0x0000000000007941 */ /* 0x000fea0003800200 */
.L_x_725:
[----:B------:R-:W0:Y:S01]  /*e4b0*/  F2F.F64.F32 R74, R74 ;  /* 0x0000004a004a7310 */ /* 0x000e220000201800 */
[----:B------:R-:W-:Y:S01]  /*e4c0*/  BSSY.RECONVERGENT B0, `(.L_x_727) ;  /* 0x0000006000007945 */ /* 0x000fe20003800200 */
[----:B0-----:R-:W-:-:S11]  /*e4d0*/  DMUL R76, R104, R74 ;  /* 0x0000004a684c7228 */ /* 0x001fd60000000000 */
.L_x_728:
[----:B------:R-:W0:Y:S02]  /*e4e0*/  LDS.64 R64, [R16+0xb18] ;  /* 0x000b180010407984 */ /* 0x000e240000000a00 */
[----:B0-----:R-:W-:-:S07]  /*e4f0*/  DADD R66, R76, R64 ;  /* 0x000000004c427229 */ /* 0x001fce0000000040 */
[----:B------:R-:W0:Y:S02]  /*e500*/  ATOMS.CAST.SPIN.64 P0, [R16+0xb18], R64, R66 ;  /* 0x000b18401000758d */ /* 0x000e240001800442 */
[----:B0-----:R-:W-:Y:S05]  /*e510*/  @!P0 BRA `(.L_x_728) ;  /* 0xfffffffc00f08947 */ /* 0x001fea000383ffff */
[----:B------:R-:W-:Y:S05]  /*e520*/  BSYNC.RECONVERGENT B0 ;  /* 0x0000000000007941 */ /* 0x000fea0003800200 */
.L_x_727:
[----:B------:R-:W-:Y:S01]  /*e530*/  BSSY.RECONVERGENT B0, `(.L_x_729) ;  /* 0x0000005000007945 */ /* 0x000fe20003800200 */
.L_x_730:
[----:B------:R-:W0:Y:S02]  /*e540*/  LDS.64 R64, [R16+0xb20] ;  /* 0x000b200010407984 */ /* 0x000e240000000a00 */
[----:B0-----:R-:W-:-:S07]  /*e550*/  DADD R66, R76, R64 ;  /* 0x000000004c427229 */ /* 0x001fce0000000040 */
[----:B------:R-:W0:Y:S02]  /*e560*/  ATOMS.CAST.SPIN.64 P0, [R16+0xb20], R64, R66 ;  /* 0x000b20401000758d */ /* 0x000e240001800442 */
[----:B0-----:R-:W-:Y:S05]  /*e570*/  @!P0 BRA `(.L_x_730) ;  /* 0xfffffffc00f08947 */ /* 0x001fea000383ffff */
[----:B------:R-:W-:Y:S05]  /*e580*/  BSYNC.RECONVERGENT B0 ;  /* 0x0000000000007941 */ /* 0x000fea0003800200 */
.L_x_729:
[----:B------:R-:W0:Y:S01]  /*e590*/  F2F.F64.F32 R64, R73 ;  /* 0x0000004900407310 */ /* 0x000e220000201800 */
[----:B------:R-:W-:Y:S01]  /*e5a0*/  BSSY.RECONVERGENT B0, `(.L_x_731) ;  /* 0x0000006000007945 */ /* 0x000fe20003800200 */
[----:B0-----:R-:W-:-:S11]  /*e5b0*/  DMUL R74, R104, R64 ;  /* 0x00000040684a7228 */ /* 0x001fd60000000000 */
.L_x_732:
[----:B------:R-:W0:Y:S02]  /*e5c0*/  LDS.64 R64, [R16+0xb28] ;  /* 0x000b280010407984 */ /* 0x000e240000000a00 */
[----:B0-----:R-:W-:-:S07]  /*e5d0*/  DADD R66, R74, R64 ;  /* 0x000000004a427229 */ /* 0x001fce0000000040 */
[----:B------:R-:W0:Y:S02]  /*e5e0*/  ATOMS.CAST.SPIN.64 P0, [R16+0xb28], R64, R66 ;  /* 0x000b28401000758d */ /* 0x000e240001800442 */
[----:B0-----:R-:W-:Y:S05]  /*e5f0*/  @!P0 BRA `(.L_x_732) ;  /* 0xfffffffc00f08947 */ /* 0x001fea000383ffff */
[----:B------:R-:W-:Y:S05]  /*e600*/  BSYNC.RECONVERGENT B0 ;  /* 0x0000000000007941 */ /* 0x000fea0003800200 */
.L_x_731:
[----:B------:R-:W-:Y:S01]  /*e610*/  BSSY.RECONVERGENT B0, `(.L_x_733) ;  /* 0x0000005000007945 */ /* 0x000fe20003800200 */
.L_x_734:
[----:B------:R-:W0:Y:S02]  /*e620*/  LDS.64 R64, [R16+0xb30] ;  /* 0x000b300010407984 */ /* 0x000e240000000a00 */
[----:B0-----:R-:W-:-:S07]  /*e630*/  DADD R66, R76, R64 ;  /* 0x000000004c427229 */ /* 0x001fce0000000040 */
[----:B------:R-:W0:Y:S02]  /*e640*/  ATOMS.CAST.SPIN.64 P0, [R16+0xb30], R64, R66 ;  /* 0x000b30401000758d */ /* 0x000e240001800442 */
[----:B0-----:R-:W-:Y:S05]  /*e650*/  @!P0 BRA `(.L_x_734) ;  /* 0xfffffffc00f08947 */ /* 0x001fea000383ffff */
[----:B------:R-:W-:Y:S05]  /*e660*/  BSYNC.RECONVERGENT B0 ;  /* 0x0000000000007941 */ /* 0x000fea0003800200 */
.L_x_733:
[----:B------:R-:W-:Y:S01]  /*e670*/  BSSY.RECONVERGENT B0, `(.L_x_735) ;  /* 0x0000005000007945 */ /* 0x000fe20003800200 */
.L_x_736:
[----:B------:R-:W0:Y:S02]  /*e680*/  LDS.64 R64, [R16+0xb38] ;  /* 0x000b380010407984 */ /* 0x000e240000000a00 */
[----:B0-----:R-:W-:-:S07]  /*e690*/  DADD R66, R74, R64 ;  /* 0x000000004a427229 */ /* 0x001fce0000000040 */
[----:B------:R-:W0:Y:S02]  /*e6a0*/  ATOMS.CAST.SPIN.64 P0, [R16+0xb38], R64, R66 ;  /* 0x000b38401000758d */ /* 0x000e240001800442 */
[----:B0-----:R-:W-:Y:S05]  /*e6b0*/  @!P0 BRA `(.L_x_736) ;  /* 0xfffffffc00f08947 */ /* 0x001fea000383ffff */
[----:B------:R-:W-:Y:S05]  /*e6c0*/  BSYNC.RECONVERGENT B0 ;  /* 0x0000000000007941 */ /* 0x000fea0003800200 */
.L_x_735:
[----:B------:R-:W0:Y:S01]  /*e6d0*/  F2F.F64.F32 R72, R72 ;  /* 0x0000004800487310 */ /* 0x000e220000201800 */
[----:B------:R-:W-:Y:S01]  /*e6e0*/  BSSY.RECONVERGENT B0, `(.L_x_737) ;  /* 0x0000006000007945 */ /* 0x000fe20003800200 */
[----:B0-----:R-:W-:-:S11]  /*e6f0*/  DMUL R76, R104, R72 ;  /* 0x00000048684c7228 */ /* 0x001fd60000000000 */
.L_x_738:
[----:B------:R-:W0:Y:S02]  /*e700*/  LDS.64 R64, [R16+0xb40] ;  /* 0x000b400010407984 */ /* 0x000e240000000a00 */
[----:B0-----:R-:W-:-:S07]  /*e710*/  DADD R66, R76, R64 ;  /* 0x000000004c427229 */ /* 0x001fce0000000040 */
[----:B------:R-:W0:Y:S02]  /*e720*/  ATOMS.CAST.SPIN.64 P0, [R16+0xb40], R64, R66 ;  /* 0x000b40401000758d */ /* 0x000e240001800442 */
[----:B0-----:R-:W-:Y:S05]  /*e730*/  @!P0 BRA `(.L_x_738) ;  /* 0xfffffffc00f08947 */ /* 0x001fea000383ffff */
[----:B------:R-:W-:Y:S05]  /*e740*/  BSYNC.RECONVERGENT B0 ;  /* 0x0000000000007941 */ /* 0x000fea0003800200 */
.L_x_737:
[----:B------:R-:W-:Y:S01]  /*e750*/  BSSY.RECONVERGENT B0, `(.L_x_739) ;  /* 0x0000005000007945 */ /* 0x000fe20003800200 */
.L_x_740:
[----:B------:R-:W0:Y:S02]  /*e760*/  LDS.64 R64, [R16+0xb48] ;  /* 0x000b480010407984 */ /* 0x000e240000000a00 */
[----:B0-----:R-:W-:-:S07]  /*e770*/  DADD R66, R74, R64 ;  /* 0x000000004a427229 */ /* 0x001fce0000000040 */
[----:B------:R-:W0:Y:S02]  /*e780*/  ATOMS.CAST.SPIN.64 P0, [R16+0xb48], R64, R66 ;  /* 0x000b48401000758d */ /* 0x000e240001800442 */
[----:B0-----:R-:W-:Y:S05]  /*e790*/  @!P0 BRA `(.L_x_740) ;  /* 0xfffffffc00f08947 */ /* 0x001fea000383ffff */
[----:B------:R-:W-:Y:S05]  /*e7a0*/  BSYNC.RECONVERGENT B0 ;  /* 0x0000000000007941 */ /* 0x000fea0003800200 */
.L_x_739:
[----:B------:R-:W-:Y:S01]  /*e7b0*/  BSSY.RECONVERGENT B0, `(.L_x_741) ;  /* 0x0000005000007945 */ /* 0x000fe20003800200 */
.L_x_742:
[----:B------:R-:W0:Y:S02]  /*e7c0*/  LDS.64 R64, [R16+0xb50] ;  /* 0x000b500010407984 */ /* 0x000e240000000a00 */
[----:B0-----:R-:W-:-:S07]  /*e7d0*/  DADD R66, R76, R64 ;  /* 0x000000004c427229 */ /* 0x001fce0000000040 */
[----:B------:R-:W0:Y:S02]  /*e7e0*/  ATOMS.CAST.SPIN.64 P0, [R16+0xb50], R64, R66 ;  /* 0x000b50401000758d */ /* 0x000e240001800442 */
[----:B0-----:R-:W-:Y:S05]  /*e7f0*/  @!P0 BRA `(.L_x_742) ;  /* 0xfffffffc00f08947 */ /* 0x001fea000383ffff */
[----:B------:R-:W-:Y:S05]  /*e800*/  BSYNC.RECONVERGENT B0 ;  /* 0x0000000000007941 */ /* 0x000fea0003800200 */
.L_x_741:
[----:B------:R-:W-:Y:S01]  /*e810*/  BSSY.RECONVERGENT B0, `(.L_x_743) ;  /* 0x0000005000007945 */ /* 0x000fe20003800200 */
.L_x_744:
[----:B------:R-:W0:Y:S02]  /*e820*/  LDS.64 R64, [R16+0xb58] ;  /* 0x000b580010407984 */ /* 0x000e240000000a00 */
[----:B0-----:R-:W-:-:S07]  /*e830*/  DADD R66, R76, R64 ;  /* 0x000000004c427229 */ /* 0x001fce0000000040 */
[----:B------:R-:W0:Y:S02]  /*e840*/  ATOMS.CAST.SPIN.64 P0, [R16+0xb58], R64, R66 ;  /* 0x000b58401000758d */ /* 0x000e240001800442 */
[----:B0-----:R-:W-:Y:S05]  /*e850*/  @!P0 BRA `(.L_x_744) ;  /* 0xfffffffc00f08947 */ /* 0x001fea000383ffff */
[----:B------:R-:W-:Y:S05]  /*e860*/  BSYNC.RECONVERGENT B0 ;  /* 0x0000000000007941 */ /* 0x000fea0003800200 */
.L_x_743:
[----:B------:R-:W0:Y:S01]  /*e870*/  F2F.F64.F32 R64, R71 ;  /* 0x0000004700407310 */ /* 0x000e220000201800 */
[----:B------:R-:W-:Y:S01]  /*e880*/  BSSY.RECONVERGENT B0, `(.L_x_745) ;  /* 0x0000006000007945 */ /* 0x000fe20003800200 */
[----:B0-----:R-:W-:-:S11]  /*e890*/  DMUL R72, R104, R64 ;  /* 0x0000004068487228 */ /* 0x001fd60000000000 */
.L_x_746:
[----:B------:R-:W0:Y:S02]  /*e8a0*/  LDS.64 R64, [R16+0xb60] ;  /* 0x000b600010407984 */ /* 0x000e240000000a00 */
[----:B0-----:R-:W-:-:S07]  /*e8b0*/  DADD R66, R72, R64 ;  /* 0x0000000048427229 */ /* 0x001fce0000000040 */
[----:B------:R-:W0:Y:S02]  /*e8c0*/  ATOMS.CAST.SPIN.64 P0, [R16+0xb60], R64, R66 ;  /* 0x000b60401000758d */ /* 0x000e240001800442 */
[----:B0-----:R-:W-:Y:S05]  /*e8d0*/  @!P0 BRA `(.L_x_746) ;  /* 0xfffffffc00f08947 */ /* 0x001fea000383ffff */
[----:B------:R-:W-:Y:S05]  /*e8e0*/  BSYNC.RECONVERGENT B0 ;  /* 0x0000000000007941 */ /* 0x000fea0003800200 */
.L_x_745:
[----:B------:R-:W0:Y:S01]  /*e8f0*/  F2F.F64.F32 R70, R70 ;  /* 0x0000004600467310 */ /* 0x000e220000201800 */
[----:B------:R-:W-:Y:S01]  /*e900*/  BSSY.RECONVERGENT B0, `(.L_x_747) ;  /* 0x0000006000007945 */ /* 0x000fe20003800200 */
[----:B0-----:R-:W-:-:S11]  /*e910*/  DMUL R72, R104, R70 ;  /* 0x0000004668487228 */ /* 0x001fd60000000000 */
.L_x_748:
[----:B------:R-:W0:Y:S02]  /*e920*/  LDS.64 R64, [R16+0xb68] ;  /* 0x000b680010407984 */ /* 0x000e240000000a00 */
[----:B0-----:R-:W-:-:S07]  /*e930*/  DADD R66, R72, R64 ;  /* 0x0000000048427229 */ /* 0x001fce0000000040 */
[----:B------:R-:W0:Y:S02]  /*e940*/  ATOMS.CAST.SPIN.64 P0, [R16+0xb68], R64, R66 ;  /* 0x000b68401000758d */ /* 0x000e240001800442 */
[----:B0-----:R-:W-:Y:S05]  /*e950*/  @!P0 BRA `(.L_x_748) ;  /* 0xfffffffc00f08947 */ /* 0x001fea000383ffff */
[----:B------:R-:W-:Y:S05]  /*e960*/  BSYNC.RECONVERGENT B0 ;  /* 0x0000000000007941 */ /* 0x000fea0003800200 */
.L_x_747:
[----:B------:R-:W-:Y:S01]  /*e970*/  FFMA R64, R4, R13, R69 ;  /* 0x0000000d04407223 */ /* 0x000fe20000000045 */
[----:B------:R-:W-:Y:S05]  /*e980*/  BSSY.RECONVERGENT B0, `(.L_x_749) ;  /* 0x0000007000007945 */ /* 0x000fea0003800200 */
[----:B------:R-:W0:Y:S02]  /*e990*/  F2F.F64.F32 R64, R64 ;  /* 0x0000004000407310 */ /* 0x000e240000201800 */
[----:B0-----:R-:W-:-:S11]  /*e9a0*/  DMUL R70, R104, R64 ;  /* 0x0000004068467228 */ /* 0x001fd60000000000 */
.L_x_750:
[----:B------:R-:W0:Y:S02]  /*e9b0*/  LDS.64 R64, [R16+0xb70] ;  /* 0x000b700010407984 */ /* 0x000e240000000a00 */
[----:B0-----:R-:W-:-:S07]  /*e9c0*/  DADD R66, R70, R64 ;  /* 0x0000000046427229 */ /* 0x001fce0000000040 */
[----:B------:R-:W0:Y:S02]  /*e9d0*/  ATOMS.CAST.SPIN.64 P0, [R16+0xb70], R64, R66 ;  /* 0x000b70401000758d */ /* 0x000e240001800442 */
[----:B0-----:R-:W-:Y:S05]  /*e9e0*/  @!P0 BRA `(.L_x_750) ;  /* 0xfffffffc00f08947 */ /* 0x001fea000383ffff */
[----:B------:R-:W-:Y:S05]  /*e9f0*/  BSYNC.RECONVERGENT B0 ;  /* 0x0000000000007941 */ /* 0x000fea0003800200 */
.L_x_749:
[----:B------:R-:W-:Y:S01]  /*ea00*/  FMUL R64, R15, R68 ;  /* 0x000000440f407220 */ /* 0x000fe20000400000 */
[----:B------:R-:W-:Y:S05]  /*ea10*/  BSSY.RECONVERGENT B0, `(.L_x_751) ;  /* 0x0000007000007945 */ /* 0x000fea0003800200 */
[----:B------:R-:W0:Y:S02]  /*ea20*/  F2F.F64.F32 R64, R64 ;  /* 0x0000004000407310 */ /* 0x000e240000201800 */
[----:B0-----:R-:W-:-:S11]  /*ea30*/  DMUL R68, R104, R64 ;  /* 0x0000004068447228 */ /* 0x001fd60000000000 */
.L_x_752:
[----:B------:R-:W0:Y:S02]  /*ea40*/  LDS.64 R64, [R16+0xb78] ;  /* 0x000b780010407984 */ /* 0x000e240000000a00 */
[----:B0-----:R-:W-:-:S07]  /*ea50*/  DADD R66, R68, R64 ;  /* 0x0000000044427229 */ /* 0x001fce0000000040 */
[----:B------:R-:W0:Y:S02]  /*ea60*/  ATOMS.CAST.SPIN.64 P0, [R16+0xb78], R64, R66 ;  /* 0x000b78401000758d */ /* 0x000e240001800442 */
[----:B0-----:R-:W-:Y:S05]  /*ea70*/  @!P0 BRA `(.L_x_752) ;  /* 0xfffffffc00f08947 */ /* 0x001fea000383ffff */
[----:B------:R-:W-:Y:S05]  /*ea80*/  BSYNC.RECONVERGENT B0 ;  /* 0x0000000000007941 */ /* 0x000fea0003800200 */
.L_x_751:
[----:B------:R-:W-:Y:S01]  /*ea90*/  FFMA R64, R4, R14, R63 ;  /* 0x0000000e04407223 */ /* 0x000fe2000000003f */
[----:B------:R-:W-:Y:S05]  /*eaa0*/  BSSY.RECONVERGENT B0, `(.L_x_753) ;  /* 0x0000007000007945 */ /* 0x000fea0003800200 */
[----:B------:R-:W0:Y:S02]  /*eab0*/  F2F.F64.F32 R64, R64 ;  /* 0x0000004000407310 */ /* 0x000e240000201800 */
[----:B0-----:R-:W-:-:S11]  /*eac0*/  DMUL R68, R104, R64 ;  /* 0x0000004068447228 */ /* 0x001fd60000000000 */
.L_x_754:
[----:B------:R-:W0:Y:S02]  /*ead0*/  LDS.64 R64, [R16+0xb80] ;  /* 0x000b800010407984 */ /* 0x000e240000000a00 */
[----:B0-----:R-:W-:-:S07]  /*eae0*/  DADD R66, R68, R64 ;  /* 0x0000000044427229 */ /* 0x001fce0000000040 */
[----:B------:R-:W0:Y:S02]  /*eaf0*/  ATOMS.CAST.SPIN.64 P0, [R16+0xb80], R64, R66 ;  /* 0x000b80401000758d */ /* 0x000e240001800442 */
[----:B0-----:R-:W-:Y:S05]  /*eb00*/  @!P0 BRA `(.L_x_754) ;  /* 0xfffffffc00f08947 */ /* 0x001fea000383ffff */
[----:B------:R-:W-:Y:S05]  /*eb10*/  BSYNC.RECONVERGENT B0 ;  /* 0x0000000000007941 */ /* 0x000fea0003800200 */
.L_x_753:
[----:B------:R-:W-:Y:S01]  /*eb20*/  FFMA R64, R6, R13, R32 ;  /* 0x0000000d06407223 */ /* 0x000fe20000000020 */
[----:B------:R-:W-:Y:S05]  /*eb30*/  BSSY.RECONVERGENT B0, `(.L_x_755) ;  /* 0x0000007000007945 */ /* 0x000fea0003800200 */
[----:B------:R-:W0:Y:S02]  /*eb40*/  F2F.F64.F32 R64, R64 ;  /* 0x0000004000407310 */ /* 0x000e240000201800 */
[----:B0-----:R-:W-:-:S11]  /*eb50*/  DMUL R72, R104, R64 ;  /* 0x0000004068487228 */ /* 0x001fd60000000000 */
.L_x_756:
[----:B------:R-:W0:Y:S02]  /*eb60*/  LDS.64 R64, [R16+0xb88] ;  /* 0x000b880010407984 */ /* 0x000e240000000a00 */
[----:B0-----:R-:W-:-:S07]  /*eb70*/  DADD R66, R72, R64 ;  /* 0x0000000048427229 */ /* 0x001fce0000000040 */
[----:B------:R-:W0:Y:S02]  /*eb80*/  ATOMS.CAST.SPIN.64 P0, [R16+0xb88], R64, R66 ;  /* 0x000b88401000758d */ /* 0x000e240001800442 */
[----:B0-----:R-:W-:Y:S05]  /*eb90*/  @!P0 BRA `(.L_x_756) ;  /* 0xfffffffc00f08947 */ /* 0x001fea000383ffff */
[----:B------:R-:W-:Y:S05]  /*eba0*/  BSYNC.RECONVERGENT B0 ;  /* 0x0000000000007941 */ /* 0x000fea0003800200 */
.L_x_755:
[----:B------:R-:W-:Y:S01]  /*ebb0*/  FFMA R64, R4, R15, R31 ;  /* 0x0000000f04407223 */ /* 0x000fe2000000001f */
[----:B------:R-:W-:Y:S05]  /*ebc0*/  BSSY.RECONVERGENT B0, `(.L_x_757) ;  /* 0x0000007000007945 */ /* 0x000fea0003800200 */
[----:B------:R-:W0:Y:S02]  /*ebd0*/  F2F.F64.F32 R64, R64 ;  /* 0x0000004000407310 */ /* 0x000e240000201800 */
[----:B0-----:R-:W-:-:S11]  /*ebe0*/  DMUL R74, R104, R64 ;  /* 0x00000040684a7228 */ /* 0x001fd60000000000 */
.L_x_758:
[----:B------:R-:W0:Y:S02]  /*ebf0*/  LDS.64 R64, [R16+0xb90] ;  /* 0x000b900010407984 */ /* 0x000e240000000a00 */
[----:B0-----:R-:W-:-:S07]  /*ec00*/  DADD R66, R74, R64 ;  /* 0x000000004a427229 */ /* 0x001fce0000000040 */
[----:B------:R-:W0:Y:S02]  /*ec10*/  ATOMS.CAST.SPIN.64 P0, [R16+0xb90], R64, R66 ;  /* 0x000b90401000758d */ /* 0x000e240001800442 */
[----:B0-----:R-:W-:Y:S05]  /*ec20*/  @!P0 BRA `(.L_x_758) ;  /* 0xfffffffc00f08947 */ /* 0x001fea000383ffff */
[----:B------:R-:W-:Y:S05]  /*ec30*/  BSYNC.RECONVERGENT B0 ;  /* 0x0000000000007941 */ /* 0x000fea0003800200 */
.L_x_757:
[----:B------:R-:W-:Y:S01]  /*ec40*/  FFMA R64, R6, R14, R37 ;  /* 0x0000000e06407223 */ /* 0x000fe20000000025 */
[----:B------:R-:W-:Y:S05]  /*ec50*/  BSSY.RECONVERGENT B0, `(.L_x_759) ;  /* 0x0000007000007945 */ /* 0x000fea0003800200 */
[----:B------:R-:W0:Y:S02]  /*ec60*/  F2F.F64.F32 R64, R64 ;  /* 0x0000004000407310 */ /* 0x000e240000201800 */
[----:B0-----:R-:W-:-:S11]  /*ec70*/  DMUL R76, R104, R64 ;  /* 0x00000040684c7228 */ /* 0x001fd60000000000 */
.L_x_760:
[----:B------:R-:W0:Y:S02]  /*ec80*/  LDS.64 R64, [R16+0xb98] ;  /* 0x000b980010407984 */ /* 0x000e240000000a00 */
[----:B0-----:R-:W-:-:S07]  /*ec90*/  DADD R66, R76, R64 ;  /* 0x000000004c427229 */ /* 0x001fce0000000040 */
[----:B------:R-:W0:Y:S02]  /*eca0*/  ATOMS.CAST.SPIN.64 P0, [R16+0xb98], R64, R66 ;  /* 0x000b98401000758d */ /* 0x000e240001800442 */
[----:B0-----:R-:W-:Y:S05]  /*ecb0*/  @!P0 BRA `(.L_x_760) ;  /* 0xfffffffc00f08947 */ /* 0x001fea000383ffff */
[----:B------:R-:W-:Y:S05]  /*ecc0*/  BSYNC.RECONVERGENT B0 ;  /* 0x0000000000007941 */ /* 0x000fea0003800200 */
.L_x_759:
[----:B------:R-:W-:Y:S01]  /*ecd0*/  FFMA R64, R6, R15, R38 ;  /* 0x0000000f06407223 */ /* 0x000fe20000000026 */
[----:B------:R-:W-:Y:S05]  /*ece0*/  BSSY.RECONVERGENT B0, `(.L_x_761) ;  /* 0x0000007000007945 */ /* 0x000fea0003800200 */
[----:B------:R-:W0:Y:S02]  /*ecf0*/  F2F.F64.F32 R64, R64 ;  /* 0x0000004000407310 */ /* 0x000e240000201800 */
[----:B0-----:R-:W-:-:S11]  /*ed00*/  DMUL R78, R104, R64 ;  /* 0x00000040684e7228 */ /* 0x001fd60000000000 */
.L_x_762:
[----:B------:R-:W0:Y:S02]  /*ed10*/  LDS.64 R64, [R16+0xba0] ;  /* 0x000ba00010407984 */ /* 0x000e240000000a00 */
[----:B0-----:R-:W-:-:S07]  /*ed20*/  DADD R66, R78, R64 ;  /* 0x000000004e427229 */ /* 0x001fce0000000040 */
[----:B------:R-:W0:Y:S02]  /*ed30*/  ATOMS.CAST.SPIN.64 P0, [R16+0xba0], R64, R66 ;  /* 0x000ba0401000758d */ /* 0x000e240001800442 */
[----:B0-----:R-:W-:Y:S05]  /*ed40*/  @!P0 BRA `(.L_x_762) ;  /* 0xfffffffc00f08947 */ /* 0x001fea000383ffff */
[----:B------:R-:W-:Y:S05]  /*ed50*/  BSYNC.RECONVERGENT B0 ;  /* 0x0000000000007941 */ /* 0x000fea0003800200 */
.L_x_761:
[----:B------:R-:W-:Y:S01]  /*ed60*/  BSSY.RECONVERGENT B0, `(.L_x_763) ;  /* 0x0000005000007945 */ /* 0x000fe20003800200 */
.L_x_764:
[----:B------:R-:W0:Y:S02]  /*ed70*/  LDS.64 R64, [R16+0xba8] ;  /* 0x000ba80010407984 */ /* 0x000e240000000a00 */
[----:B0-----:R-:W-:-:S07]  /*ed80*/  DADD R66, R70, R64 ;  /* 0x0000000046427229 */ /* 0x001fce0000000040 */
[----:B------:R-:W0:Y:S02]  /*ed90*/  ATOMS.CAST.SPIN.64 P0, [R16+0xba8], R64, R66 ;  /* 0x000ba8401000758d */ /* 0x000e240001800442 */
[----:B0-----:R-:W-:Y:S05]  /*eda0*/  @!P0 BRA `(.L_x_764) ;  /* 0xfffffffc00f08947 */ /* 0x001fea000383ffff */
[----:B------:R-:W-:Y:S05]  /*edb0*/  BSYNC.RECONVERGENT B0 ;  /* 0x0000000000007941 */ /* 0x000fea0003800200 */
.L_x_763:
[----:B------:R-:W-:Y:S01]  /*edc0*/  BSSY.RECONVERGENT B0, `(.L_x_765) ;  /* 0x0000005000007945 */ /* 0x000fe20003800200 */
.L_x_766:
[----:B------:R-:W0:Y:S02]  /*edd0*/  LDS.64 R64, [R16+0xbb0] ;  /* 0x000bb00010407984 */ /* 0x000e240000000a00 */
[----:B0-----:R-:W-:-:S07]  /*ede0*/  DADD R66, R68, R64 ;  /* 0x0000000044427229 */ /* 0x001fce0000000040 */
[----:B------:R-:W0:Y:S02]  /*edf0*/  ATOMS.CAST.SPIN.64 P0, [R16+0xbb0], R64, R66 ;  /* 0x000bb0401000758d */ /* 0x000e240001800442 */
[----:B0-----:R-:W-:Y:S05]  /*ee00*/  @!P0 BRA `(.L_x_766) ;  /* 0xfffffffc00f08947 */ /* 0x001fea000383ffff */
[----:B------:R-:W-:Y:S05]  /*ee10*/  BSYNC.RECONVERGENT B0 ;  /* 0x0000000000007941 */ /* 0x000fea0003800200 */
.L_x_765:
[----:B------:R-:W-:Y:S01]  /*ee20*/  BSSY.RECONVERGENT B0, `(.L_x_767) ;  /* 0x0000005000007945 */ /* 0x000fe20003800200 */
.L_x_768:
[----:B------:R-:W0:Y:S02]  /*ee30*/  LDS.64 R64, [R16+0xbb8] ;  /* 0x000bb80010407984 */ /* 0x000e240000000a00 */
[----:B0-----:R-:W-:-:S07]  /*ee40*/  DADD R66, R74, R64 ;  /* 0x000000004a427229 */ /* 0x001fce0000000040 */
[----:B------:R-:W0:Y:S02]  /*ee50*/  ATOMS.CAST.SPIN.64 P0, [R16+0xbb8], R64, R66 ;  /* 0x000bb8401000758d */ /* 0x000e240001800442 */
[----:B0-----:R-:W-:Y:S05]  /*ee60*/  @!P0 BRA `(.L_x_768) ;  /* 0xfffffffc00f08947 */ /* 0x001fea000383ffff */
[----:B------:R-:W-:Y:S05]  /*ee70*/  BSYNC.RECONVERGENT B0 ;  /* 0x0000000000007941 */ /* 0x000fea0003800200 */
.L_x_767:
[----:B------:R-:W-:Y:S01]  /*ee80*/  BSSY.RECONVERGENT B0, `(.L_x_769) ;  /* 0x0000005000007945 */ /* 0x000fe20003800200 */
.L_x_770:
[----:B------:R-:W0:Y:S02]  /*ee90*/  LDS.64 R64, [R16+0xbc0] ;  /* 0x000bc00010407984 */ /* 0x000e240000000a00 */
[----:B0-----:R-:W-:-:S07]  /*eea0*/  DADD R66, R72, R64 ;  /* 0x0000000048427229 */ /* 0x001fce0000000040 */
[----:B------:R-:W0:Y:S02]  /*eeb0*/  ATOMS.CAST.SPIN.64 P0, [R16+0xbc0], R64, R66 ;  /* 0x000bc0401000758d */ /* 0x000e240001800442 */
[----:B0-----:R-:W-:Y:S05]  /*eec0*/  @!P0 BRA `(.L_x_770) ;  /* 0xfffffffc00f08947 */ /* 0x001fea000383ffff */
[----:B------:R-:W-:Y:S05]  /*eed0*/  BSYNC.RECONVERGENT B0 ;  /* 0x0000000000007941 */ /* 0x000fea0003800200 */
.L_x_769:
[----:B------:R-:W0:Y:S01]  /*eee0*/  F2F.F64.F32 R64, R35 ;  /* 0x0000002300407310 */ /* 0x000e220000201800 */
[----:B------:R-:W-:Y:S01]  /*eef0*/  BSSY.RECONVERGENT B0, `(.L_x_771) ;  /* 0x0000006000007945 */ /* 0x000fe20003800200 */
[----:B0-----:R-:W-:-:S11]  /*ef00*/  DMUL R68, R104, R64 ;  /* 0x0000004068447228 */ /* 0x001fd60000000000 */
.L_x_772:
[----:B------:R-:W0:Y:S02]  /*ef10*/  LDS.64 R64, [R16+0xbc8] ;  /* 0x000bc80010407984 */ /* 0x000e240000000a00 */
[----:B0-----:R-:W-:-:S07]  /*ef20*/  DADD R66, R68, R64 ;  /* 0x0000000044427229 */ /* 0x001fce0000000040 */
[----:B------:R-:W0:Y:S02]  /*ef30*/  ATOMS.CAST.SPIN.64 P0, [R16+0xbc8], R64, R66 ;  /* 0x000bc8401000758d */ /* 0x000e240001800442 */
[----:B0-----:R-:W-:Y:S05]  /*ef40*/  @!P0 BRA `(.L_x_772) ;  /* 0xfffffffc00f08947 */ /* 0x001fea000383ffff */
[----:B------:R-:W-:Y:S05]  /*ef50*/  BSYNC.RECONVERGENT B0 ;  /* 0x0000000000007941 */ /* 0x000fea0003800200 */
.L_x_771:
[----:B------:R-:W-:Y:S01]  /*ef60*/  BSSY.RECONVERGENT B0, `(.L_x_773) ;  /* 0x0000005000007945 */ /* 0x000fe20003800200 */
.L_x_774:
[----:B------:R-:W0:Y:S02]  /*ef70*/  LDS.64 R64, [R16+0xbd0] ;  /* 0x000bd00010407984 */ /* 0x000e240000000a00 */
[----:B0-----:R-:W-:-:S07]  /*ef80*/  DADD R66, R76, R64 ;  /* 0x000000004c427229 */ /* 0x001fce0000000040 */
[----:B------:R-:W0:Y:S02]  /*ef90*/  ATOMS.CAST.SPIN.64 P0, [R16+0xbd0], R64, R66 ;  /* 0x000bd0401000758d */ /* 0x000e240001800442 */
[----:B0-----:R-:W-:Y:S05]  /*efa0*/  @!P0 BRA `(.L_x_774) ;  /* 0xfffffffc00f08947 */ /* 0x001fea000383ffff */
[----:B------:R-:W-:Y:S05]  /*efb0*/  BSYNC.RECONVERGENT B0 ;  /* 0x0000000000007941 */ /* 0x000fea0003800200 */
.L_x_773:
[----:B------:R-:W0:Y:S01]  /*efc0*/  F2F.F64.F32 R64, R40 ;  /* 0x0000002800407310 */ /* 0x000e220000201800 */
[----:B------:R-:W-:Y:S01]  /*efd0*/  BSSY.RECONVERGENT B0, `(.L_x_775) ;  /* 0x0000006000007945 */ /* 0x000fe20003800200 */
[----:B0-----:R-:W-:-:S11]  /*efe0*/  DMUL R68, R104, R64 ;  /* 0x0000004068447228 */ /* 0x001fd60000000000 */
.L_x_776:
[----:B------:R-:W0:Y:S02]  /*eff0*/  LDS.64 R64, [R16+0xbd8] ;  /* 0x000bd80010407984 */ /* 0x000e240000000a00 */
[----:B0-----:R-:W-:-:S07]  /*f000*/  DADD R66, R68, R64 ;  /* 0x0000000044427229 */ /* 0x001fce0000000040 */
[----:B------:R-:W0:Y:S02]  /*f010*/  ATOMS.CAST.SPIN.64 P0, [R16+0xbd8], R64, R66 ;  /* 0x000bd8401000758d */ /* 0x000e240001800442 */
[----:B0-----:R-:W-:Y:S05]  /*f020*/  @!P0 BRA `(.L_x_776) ;  /* 0xfffffffc00f08947 */ /* 0x001fea000383ffff */
[----:B------:R-:W-:Y:S05]  /*f030*/  BSYNC.RECONVERGENT B0 ;  /* 0x0000000000007941 */ /* 0x000fea0003800200 */
.L_x_775:
[----:B------:R-:W-:Y:S01]  /*f040*/  FFMA R4, R5, R13, R41 ;  /* 0x0000000d05047223 */ /* 0x000fe20000000029 */
[----:B------:R-:W-:Y:S03]  /*f050*/  BSSY.RECONVERGENT B0, `(.L_x_777) ;  /* 0x0000007000007945 */ /* 0x000fe60003800200 */
[----:B------:R-:W0:Y:S02]  /*f060*/  F2F.F64.F32 R40, R4 ;  /* 0x0000000400287310 */ /* 0x000e240000201800 */
[----:B0-----:R-:W-:-:S11]  /*f070*/  DMUL R40, R104, R40 ;  /* 0x0000002868287228 */ /* 0x001fd60000000000 */
.L_x_778:
[----:B------:R-:W0:Y:S02]  /*f080*/  LDS.64 R64, [R16+0xbe0] ;  /* 0x000be00010407984 */ /* 0x000e240000000a00 */
[----:B0-----:R-:W-:-:S07]  /*f090*/  DADD R66, R40, R64 ;  /* 0x0000000028427229 */ /* 0x001fce0000000040 */
[----:B------:R-:W0:Y:S02]  /*f0a0*/  ATOMS.CAST.SPIN.64 P0, [R16+0xbe0], R64, R66 ;  /* 0x000be0401000758d */ /* 0x000e240001800442 */
[----:B0-----:R-:W-:Y:S05]  /*f0b0*/  @!P0 BRA `(.L_x_778) ;  /* 0xfffffffc00f08947 */ /* 0x001fea000383ffff */
[----:B------:R-:W-:Y:S05]  /*f0c0*/  BSYNC.RECONVERGENT B0 ;  /* 0x0000000000007941 */ /* 0x000fea0003800200 */
.L_x_777:
[----:B------:R-:W-:Y:S01]  /*f0d0*/  BSSY.RECONVERGENT B0, `(.L_x_779) ;  /* 0x0000005000007945 */ /* 0x000fe20003800200 */
.L_x_780:
[----:B------:R-:W0:Y:S02]  /*f0e0*/  LDS.64 R64, [R16+0xbe8] ;  /* 0x000be80010407984 */ /* 0x000e240000000a00 */
[----:B0-----:R-:W-:-:S07]  /*f0f0*/  DADD R66, R78, R64 ;  /* 0x000000004e427229 */ /* 0x001fce0000000040 */
[----:B------:R-:W0:Y:S02]  /*f100*/  ATOMS.CAST.SPIN.64 P0, [R16+0xbe8], R64, R66 ;  /* 0x000be8401000758d */ /* 0x000e240001800442 */
[----:B0-----:R-:W-:Y:S05]  /*f110*/  @!P0 BRA `(.L_x_780) ;  /* 0xfffffffc00f08947 */ /* 0x001fea000383ffff */
[----:B------:R-:W-:Y:S05]  /*f120*/  BSYNC.RECONVERGENT B0 ;  /* 0x0000000000007941 */ /* 0x000fea0003800200 */
.L_x_779:
[----:B------:R-:W-:Y:S01]  /*f130*/  FMUL R4, R15, R34 ;  /* 0x000000220f047220 */ /* 0x000fe20000400000 */
[----:B------:R-:W-:Y:S03]  /*f140*/  BSSY.RECONVERGENT B0, `(.L_x_781) ;  /* 0x0000007000007945 */ /* 0x000fe60003800200 */
[----:B------:R-:W0:Y:S02]  /*f150*/  F2F.F64.F32 R34, R4 ;  /* 0x0000000400227310 */ /* 0x000e240000201800 */
[----:B0-----:R-:W-:-:S11]  /*f160*/  DMUL R34, R104, R34 ;  /* 0x0000002268227228 */ /* 0x001fd60000000000 */
.L_x_782:
[----:B------:R-:W0:Y:S02]  /*f170*/  LDS.64 R64, [R16+0xbf0] ;  /* 0x000bf00010407984 */ /* 0x000e240000000a00 */
[----:B0-----:R-:W-:-:S07]  /*f180*/  DADD R66, R34, R64 ;  /* 0x0000000022427229 */ /* 0x001fce0000000040 */
[----:B------:R-:W0:Y:S02]  /*f190*/  ATOMS.CAST.SPIN.64 P0, [R16+0xbf0], R64, R66 ;  /* 0x000bf0401000758d */ /* 0x000e240001800442 */
[----:B0-----:R-:W-:Y:S05]  /*f1a0*/  @!P0 BRA `(.L_x_782) ;  /* 0xfffffffc00f08947 */ /* 0x001fea000383ffff */
[----:B------:R-:W-:Y:S05]  /*f1b0*/  BSYNC.RECONVERGENT B0 ;  /* 0x0000000000007941 */ /* 0x000fea0003800200 */
.L_x_781:
[----:B------:R-:W-:Y:S01]  /*f1c0*/  FFMA R45, R5, R14, R45 ;  /* 0x0000000e052d7223 */ /* 0x000fe2000000002d */
[----:B------:R-:W-:Y:S03]  /*f1d0*/  BSSY.RECONVERGENT B0, `(.L_x_783) ;  /* 0x0000007000007945 */ /* 0x000fe60003800200 */
[----:B------:R-:W0:Y:S02]  /*f1e0*/  F2F.F64.F32 R34, R45 ;  /* 0x0000002d00227310 */ /* 0x000e240000201800 */
[----:B0-----:R-:W-:-:S11]  /*f1f0*/  DMUL R34, R104, R34 ;  /* 0x0000002268227228 */ /* 0x001fd60000000000 */
.L_x_784:
[----:B------:R-:W0:Y:S02]  /*f200*/  LDS.64 R64, [R16+0xbf8] ;  /* 0x000bf80010407984 */ /* 0x000e240000000a00 */
[----:B0-----:R-:W-:-:S07]  /*f210*/  DADD R66, R34, R64 ;  /* 0x0000000022427229 */ /* 0x001fce0000000040 */
[----:B------:R-:W0:Y:S02]  /*f220*/  ATOMS.CAST.SPIN.64 P0, [R16+0xbf8], R64, R66 ;  /* 0x000bf8401000758d */ /* 0x000e240001800442 */
[----:B0-----:R-:W-:Y:S05]  /*f230*/  @!P0 BRA `(.L_x_784) ;  /* 0xfffffffc00f08947 */ /* 0x001fea000383ffff */
[----:B------:R-:W-:Y:S05]  /*f240*/  BSYNC.RECONVERGENT B0 ;  /* 0x0000000000007941 */ /* 0x000fea0003800200 */
.L_x_783:
[----:B------:R-:W-:Y:S01]  /*f250*/  FFMA R47, R5, R15, R47 ;  /* 0x0000000f052f7223 */ /* 0x000fe2000000002f */
[----:B------:R-:W-:Y:S03]  /*f260*/  BSSY.RECONVERGENT B0, `(.L_x_785) ;  /* 0x0000007000007945 */ /* 0x000fe60003800200 */
[----:B------:R-:W0:Y:S02]  /*f270*/  F2F.F64.F32 R4, R47 ;  /* 0x0000002f00047310 */ /* 0x000e240000201800 */
[----:B0-----:R-:W-:-:S11]  /*f280*/  DMUL R4, R104, R4 ;  /* 0x0000000468047228 */ /* 0x001fd60000000000 */
.L_x_786:
[----:B------:R-:W0:Y:S02]  /*f290*/  LDS.64 R64, [R16+0xc00] ;  /* 0x000c000010407984 */ /* 0x000e240000000a00 */
[----:B0-----:R-:W-:-:S07]  /*f2a0*/  DADD R66, R4, R64 ;  /* 0x0000000004427229 */ /* 0x001fce0000000040 */
[----:B------:R-:W0:Y:S02]  /*f2b0*/  ATOMS.CAST.SPIN.64 P0, [R16+0xc00], R64, R66 ;  /* 0x000c00401000758d */ /* 0x000e240001800442 */
[----:B0-----:R-:W-:Y:S05]  /*f2c0*/  @!P0 BRA `(.L_x_786) ;  /* 0xfffffffc00f08947 */ /* 0x001fea000383ffff */
[----:B------:R-:W-:Y:S05]  /*f2d0*/  BSYNC.RECONVERGENT B0 ;  /* 0x0000000000007941 */ /* 0x000fea0003800200 */
.L_x_785:
[----:B------:R-:W-:Y:S01]  /*f2e0*/  BSSY.RECONVERGENT B0, `(.L_x_787) ;  /* 0x0000005000007945 */ /* 0x000fe20003800200 */
.L_x_788:
[----:B------:R-:W0:Y:S02]  /*f2f0*/  LDS.64 R64, [R16+0xc08] ;  /* 0x000c080010407984 */ /* 0x000e240000000a00 */
[----:B0-----:R-:W-:-:S07]  /*f300*/  DADD R66, R40, R64 ;  /* 0x0000000028427229 */ /* 0x001fce0000000040 */
[----:B------:R-:W0:Y:S02]  /*f310*/  ATOMS.CAST.SPIN.64 P0, [R16+0xc08], R64, R66 ;  /* 0x000c08401000758d */ /* 0x000e240001800442 */
[----:B0-----:R-:W-:Y:S05]  /*f320*/  @!P0 BRA `(.L_x_788) ;  /* 0xfffffffc00f08947 */ /* 0x001fea000383ffff */
[----:B------:R-:W-:Y:S05]  /*f330*/  BSYNC.RECONVERGENT B0 ;  /* 0x0000000000007941 */ /* 0x000fea0003800200 */
.L_x_787:
[----:B------:R-:W-:Y:S01]  /*f340*/  BSSY.RECONVERGENT B0, `(.L_x_789) ;  /* 0x0000005000007945 */ /* 0x000fe20003800200 */
.L_x_790:
[----:B------:R-:W0:Y:S02]  /*f350*/  LDS.64 R64, [R16+0xc10] ;  /* 0x000c100010407984 */ /* 0x000e240000000a00 */
[----:B0-----:R-:W-:-:S07]  /*f360*/  DADD R66, R34, R64 ;  /* 0x0000000022427229 */ /* 0x001fce0000000040 */
[----:B------:R-:W0:Y:S02]  /*f370*/  ATOMS.CAST.SPIN.64 P0, [R16+0xc10], R64, R66 ;  /* 0x000c10401000758d */ /* 0x000e240001800442 */
[----:B0-----:R-:W-:Y:S05]  /*f380*/  @!P0 BRA `(.L_x_790) ;  /* 0xfffffffc00f08947 */ /* 0x001fea000383ffff */
[----:B------:R-:W-:Y:S05]  /*f390*/  BSYNC.RECONVERGENT B0 ;  /* 0x0000000000007941 */ /* 0x000fea0003800200 */
.L_x_789:
[----:B------:R-:W-:Y:S01]  /*f3a0*/  BSSY.RECONVERGENT B0, `(.L_x_791) ;  /* 0x0000005000007945 */ /* 0x000fe20003800200 */
.L_x_792:
[----:B------:R-:W0:Y:S02]  /*f3b0*/  LDS.64 R64, [R16+0xc18] ;  /* 0x000c180010407984 */ /* 0x000e240000000a00 */
[----:B0-----:R-:W-:-:S07]  /*f3c0*/  DADD R66, R4, R64 ;  /* 0x0000000004427229 */ /* 0x001fce0000000040 */
[----:B------:R-:W0:Y:S02]  /*f3d0*/  ATOMS.CAST.SPIN.64 P0, [R16+0xc18], R64, R66 ;  /* 0x000c18401000758d */ /* 0x000e240001800442 */
[----:B0-----:R-:W-:Y:S05]  /*f3e0*/  @!P0 BRA `(.L_x_792) ;  /* 0xfffffffc00f08947 */ /* 0x001fea000383ffff */
[----:B------:R-:W-:Y:S05]  /*f3f0*/  BSYNC.RECONVERGENT B0 ;  /* 0x0000000000007941 */ /* 0x000fea0003800200 */
.L_x_791:
[----:B------:R-:W0:Y:S01]  /*f400*/  F2F.F64.F32 R44, R44 ;  /* 0x0000002c002c7310 */ /* 0x000e220000201800 */
[----:B------:R-:W-:Y:S01]  /*f410*/  BSSY.RECONVERGENT B0, `(.L_x_793) ;  /* 0x0000006000007945 */ /* 0x000fe20003800200 */
[----:B0-----:R-:W-:-:S11]  /*f420*/  DMUL R4, R104, R44 ;  /* 0x0000002c68047228 */ /* 0x001fd60000000000 */
.L_x_794:
[----:B------:R-:W0:Y:S02]  /*f430*/  LDS.64 R64, [R16+0xc20] ;  /* 0x000c200010407984 */ /* 0x000e240000000a00 */
[----:B0-----:R-:W-:-:S07]  /*f440*/  DADD R66, R4, R64 ;  /* 0x0000000004427229 */ /* 0x001fce0000000040 */
[----:B------:R-:W0:Y:S02]  /*f450*/  ATOMS.CAST.SPIN.64 P0, [R16+0xc20], R64, R66 ;  /* 0x000c20401000758d */ /* 0x000e240001800442 */
[----:B0-----:R-:W-:Y:S05]  /*f460*/  @!P0 BRA `(.L_x_794) ;  /* 0xfffffffc00f08947 */ /* 0x001fea000383ffff */
[----:B------:R-:W-:Y:S05]  /*f470*/  BSYNC.RECONVERGENT B0 ;  /* 0x0000000000007941 */ /* 0x000fea0003800200 */
.L_x_793:
[----:B------:R-:W0:Y:S01]  /*f480*/  F2F.F64.F32 R4, R49 ;  /* 0x0000003100047310 */ /* 0x000e220000201800 */
[----:B------:R-:W-:Y:S01]  /*f490*/  BSSY.RECONVERGENT B0, `(.L_x_795) ;  /* 0x0000006000007945 */ /* 0x000fe20003800200 */
[----:B0-----:R-:W-:-:S11]  /*f4a0*/  DMUL R4, R104, R4 ;  /* 0x0000000468047228 */ /* 0x001fd60000000000 */
.L_x_796:
[----:B------:R-:W0:Y:S02]  /*f4b0*/  LDS.64 R64, [R16+0xc28] ;  /* 0x000c280010407984 */ /* 0x000e240000000a00 */
[----:B0-----:R-:W-:-:S07]  /*f4c0*/  DADD R66, R4, R64 ;  /* 0x0000000004427229 */ /* 0x001fce0000000040 */
[----:B------:R-:W0:Y:S02]  /*f4d0*/  ATOMS.CAST.SPIN.64 P0, [R16+0xc28], R64, R66 ;  /* 0x000c28401000758d */ /* 0x000e240001800442 */
[----:B0-----:R-:W-:Y:S05]  /*f4e0*/  @!P0 BRA `(.L_x_796) ;  /* 0xfffffffc00f08947 */ /* 0x001fea000383ffff */
[----:B------:R-:W-:Y:S05]  /*f4f0*/  BSYNC.RECONVERGENT B0 ;  /* 0x0000000000007941 */ /* 0x000fea0003800200 */
.L_x_795:
[----:B------:R-:W-:Y:S01]  /*f500*/  FMUL R43, R15, R43 ;  /* 0x0000002b0f2b7220 */ /* 0x000fe20000400000 */
[----:B------:R-:W-:Y:S03]  /*f510*/  BSSY.RECONVERGENT B0, `(.L_x_797) ;  /* 0x0000007000007945 */ /* 0x000fe60003800200 */
[----:B------:R-:W0:Y:S02]  /*f520*/  F2F.F64.F32 R4, R43 ;  /* 0x0000002b00047310 */ /* 0x000e240000201800 */
[----:B0-----:R-:W-:-:S11]  /*f530*/  DMUL R4, R104, R4 ;  /* 0x0000000468047228 */ /* 0x001fd60000000000 */
.L_x_798:
[----:B------:R-:W0:Y:S02]  /*f540*/  LDS.64 R64, [R16+0xc30] ;  /* 0x000c300010407984 */ /* 0x000e240000000a00 */
[----:B0-----:R-:W-:-:S07]  /*f550*/  DADD R66, R4, R64 ;  /* 0x0000000004427229 */ /* 0x001fce0000000040 */
[----:B------:R-:W0:Y:S02]  /*f560*/  ATOMS.CAST.SPIN.64 P0, [R16+0xc30], R64, R66 ;  /* 0x000c30401000758d */ /* 0x000e240001800442 */
[----:B0-----:R-:W-:Y:S05]  /*f570*/  @!P0 BRA `(.L_x_798) ;  /* 0xfffffffc00f08947 */ /* 0x001fea000383ffff */
[----:B------:R-:W-:Y:S05]  /*f580*/  BSYNC.RECONVERGENT B0 ;  /* 0x0000000000007941 */ /* 0x000fea0003800200 */
.L_x_797:
[----:B------:R-:W-:Y:S01]  /*f590*/  FMUL R4, R13, R20 ;  /* 0x000000140d047220 */ /* 0x000fe20000400000 */
[----:B------:R-:W-:Y:S03]  /*f5a0*/  BSSY.RECONVERGENT B0, `(.L_x_799) ;  /* 0x0000007000007945 */ /* 0x000fe60003800200 */
[----:B------:R-:W0:Y:S02]  /*f5b0*/  F2F.F64.F32 R34, R4 ;  /* 0x0000000400227310 */ /* 0x000e240000201800 */
[----:B0-----:R-:W-:-:S11]  /*f5c0*/  DMUL R34, R104, R34 ;  /* 0x0000002268227228 */ /* 0x001fd60000000000 */
.L_x_800:
[----:B------:R-:W0:Y:S02]  /*f5d0*/  LDS.64 R64, [R16+0xc38] ;  /* 0x000c380010407984 */ /* 0x000e240000000a00 */
[----:B0-----:R-:W-:-:S07]  /*f5e0*/  DADD R66, R34, R64 ;  /* 0x0000000022427229 */ /* 0x001fce0000000040 */
[----:B------:R-:W0:Y:S02]  /*f5f0*/  ATOMS.CAST.SPIN.64 P0, [R16+0xc38], R64, R66 ;  /* 0x000c38401000758d */ /* 0x000e240001800442 */
[----:B0-----:R-:W-:Y:S05]  /*f600*/  @!P0 BRA `(.L_x_800) ;  /* 0xfffffffc00f08947 */ /* 0x001fea000383ffff */
[----:B------:R-:W-:Y:S05]  /*f610*/  BSYNC.RECONVERGENT B0 ;  /* 0x0000000000007941 */ /* 0x000fea0003800200 */
.L_x_799:
[----:B------:R-:W-:Y:S01]  /*f620*/  BSSY.RECONVERGENT B0, `(.L_x_801) ;  /* 0x0000005000007945 */ /* 0x000fe20003800200 */
.L_x_802:
[----:B------:R-:W0:Y:S02]  /*f630*/  LDS.64 R64, [R16+0xc40] ;  /* 0x000c400010407984 */ /* 0x000e240000000a00 */
[----:B0-----:R-:W-:-:S07]  /*f640*/  DADD R66, R34, R64 ;  /* 0x0000000022427229 */ /* 0x001fce0000000040 */
[----:B------:R-:W0:Y:S02]  /*f650*/  ATOMS.CAST.SPIN.64 P0, [R16+0xc40], R64, R66 ;  /* 0x000c40401000758d */ /* 0x000e240001800442 */
[----:B0-----:R-:W-:Y:S05]  /*f660*/  @!P0 BRA `(.L_x_802) ;  /* 0xfffffffc00f08947 */ /* 0x001fea000383ffff */
[----:B------:R-:W-:Y:S05]  /*f670*/  BSYNC.RECONVERGENT B0 ;  /* 0x0000000000007941 */ /* 0x000fea0003800200 */
.L_x_801:
[----:B------:R-:W-:Y:S01]  /*f680*/  FMUL R4, R14, R22 ;  /* 0x000000160e047220 */ /* 0x000fe20000400000 */
[----:B------:R-:W-:Y:S03]  /*f690*/  BSSY.RECONVERGENT B0, `(.L_x_803) ;  /* 0x0000007000007945 */ /* 0x000fe60003800200 */
[----:B------:R-:W0:Y:S02]  /*f6a0*/  F2F.F64.F32 R40, R4 ;  /* 0x0000000400287310 */ /* 0x000e240000201800 */
[----:B0-----:R-:W-:-:S11]  /*f6b0*/  DMUL R40, R104, R40 ;  /* 0x0000002868287228 */ /* 0x001fd60000000000 */
.L_x_804:
[----:B------:R-:W0:Y:S02]  /*f6c0*/  LDS.64 R64, [R16+0xc48] ;  /* 0x000c480010407984 */ /* 0x000e240000000a00 */
[----:B0-----:R-:W-:-:S07]  /*f6d0*/  DADD R66, R40, R64 ;  /* 0x0000000028427229 */ /* 0x001fce0000000040 */
[----:B------:R-:W0:Y:S02]  /*f6e0*/  ATOMS.CAST.SPIN.64 P0, [R16+0xc48], R64, R66 ;  /* 0x000c48401000758d */ /* 0x000e240001800442 */
[----:B0-----:R-:W-:Y:S05]  /*f6f0*/  @!P0 BRA `(.L_x_804) ;  /* 0xfffffffc00f08947 */ /* 0x001fea000383ffff */
[----:B------:R-:W-:Y:S05]  /*f700*/  BSYNC.RECONVERGENT B0 ;  /* 0x0000000000007941 */ /* 0x000fea0003800200 */
.L_x_803:
[----:B------:R-:W-:Y:S01]  /*f710*/  BSSY.RECONVERGENT B0, `(.L_x_805) ;  /* 0x0000005000007945 */ /* 0x000fe20003800200 */
.L_x_806:
[----:B------:R-:W0:Y:S02]  /*f720*/  LDS.64 R64, [R16+0xc50] ;  /* 0x000c500010407984 */ /* 0x000e240000000a00 */
[----:B0-----:R-:W-:-:S07]  /*f730*/  DADD R66, R34, R64 ;  /* 0x0000000022427229 */ /* 0x001fce0000000040 */
[----:B------:R-:W0:Y:S02]  /*f740*/  ATOMS.CAST.SPIN.64 P0, [R16+0xc50], R64, R66 ;  /* 0x000c50401000758d */ /* 0x000e240001800442 */
[----:B0-----:R-:W-:Y:S05]  /*f750*/  @!P0 BRA `(.L_x_806) ;  /* 0xfffffffc00f08947 */ /* 0x001fea000383ffff */
[----:B------:R-:W-:Y:S05]  /*f760*/  BSYNC.RECONVERGENT B0 ;  /* 0x0000000000007941 */ /* 0x000fea0003800200 */
.L_x_805:
[----:B------:R-:W-:Y:S01]  /*f770*/  BSSY.RECONVERGENT B0, `(.L_x_807) ;  /* 0x0000005000007945 */ /* 0x000fe20003800200 */
.L_x_808:
[----:B------:R-:W0:Y:S02]  /*f780*/  LDS.64 R64, [R16+0xc58] ;  /* 0x000c580010407984 */ /* 0x000e240000000a00 */
[----:B0-----:R-:W-:-:S07]  /*f790*/  DADD R66, R40, R64 ;  /* 0x0000000028427229 */ /* 0x001fce0000000040 */
[----:B------:R-:W0:Y:S02]  /*f7a0*/  ATOMS.CAST.SPIN.64 P0, [R16+0xc58], R64, R66 ;  /* 0x000c58401000758d */ /* 0x000e240001800442 */
[----:B0-----:R-:W-:Y:S05]  /*f7b0*/  @!P0 BRA `(.L_x_808) ;  /* 0xfffffffc00f08947 */ /* 0x001fea000383ffff */
[----:B------:R-:W-:Y:S05]  /*f7c0*/  BSYNC.RECONVERGENT B0 ;  /* 0x0000000000007941 */ /* 0x000fea0003800200 */
.L_x_807:
[----:B------:R-:W0:Y:S01]  /*f7d0*/  F2F.F64.F32 R44, R24 ;  /* 0x00000018002c7310 */ /* 0x000e220000201800 */
[----:B------:R-:W-:Y:S01]  /*f7e0*/  BSSY.RECONVERGENT B0, `(.L_x_809) ;  /* 0x0000006000007945 */ /* 0x000fe20003800200 */
[----:B0-----:R-:W-:-:S11]  /*f7f0*/  DMUL R44, R104, R44 ;  /* 0x0000002c682c7228 */ /* 0x001fd60000000000 */
.L_x_810:
[----:B------:R-:W0:Y:S02]  /*f800*/  LDS.64 R64, [R16+0xc60] ;  /* 0x000c600010407984 */ /* 0x000e240000000a00 */
[----:B0-----:R-:W-:-:S07]  /*f810*/  DADD R66, R44, R64 ;  /* 0x000000002c427229 */ /* 0x001fce0000000040 */
[----:B------:R-:W0:Y:S02]  /*f820*/  ATOMS.CAST.SPIN.64 P0, [R16+0xc60], R64, R66 ;  /* 0x000c60401000758d */ /* 0x000e240001800442 */
[----:B0-----:R-:W-:Y:S05]  /*f830*/  @!P0 BRA `(.L_x_810) ;  /* 0xfffffffc00f08947 */ /* 0x001fea000383ffff */
[----:B------:R-:W-:Y:S05]  /*f840*/  BSYNC.RECONVERGENT B0 ;  /* 0x0000000000007941 */ /* 0x000fea0003800200 */
.L_x_809:
[----:B------:R-:W-:Y:S01]  /*f850*/  BSSY.RECONVERGENT B0, `(.L_x_811) ;  /* 0x0000005000007945 */ /* 0x000fe20003800200 */
.L_x_812:
[----:B------:R-:W0:Y:S02]  /*f860*/  LDS.64 R64, [R16+0xc68] ;  /* 0x000c680010407984 */ /* 0x000e240000000a00 */
[----:B0-----:R-:W-:-:S07]  /*f870*/  DADD R66, R40, R64 ;  /* 0x0000000028427229 */ /* 0x001fce0000000040 */
[----:B------:R-:W0:Y:S02]  /*f880*/  ATOMS.CAST.SPIN.64 P0, [R16+0xc68], R64, R66 ;  /* 0x000c68401000758d */ /* 0x000e240001800442 */
[----:B0-----:R-:W-:Y:S05]  /*f890*/  @!P0 BRA `(.L_x_812) ;  /* 0xfffffffc00f08947 */ /* 0x001fea000383ffff */
[----:B------:R-:W-:Y:S05]  /*f8a0*/  BSYNC.RECONVERGENT B0 ;  /* 0x0000000000007941 */ /* 0x000fea0003800200 */
.L_x_811:
[----:B------:R-:W-:Y:S01]  /*f8b0*/  BSSY.RECONVERGENT B0, `(.L_x_813) ;  /* 0x0000005000007945 */ /* 0x000fe20003800200 */
.L_x_814:
[----:B------:R-:W0:Y:S02]  /*f8c0*/  LDS.64 R64, [R16+0xc70] ;  /* 0x000c700010407984 */ /* 0x000e240000000a00 */
[----:B0-----:R-:W-:-:S07]  /*f8d0*/  DADD R66, R44, R64 ;  /* 0x000000002c427229 */ /* 0x001fce0000000040 */
[----:B------:R-:W0:Y:S02]  /*f8e0*/  ATOMS.CAST.SPIN.64 P0, [R16+0xc70], R64, R66 ;  /* 0x000c70401000758d */ /* 0x000e240001800442 */
[----:B0-----:R-:W-:Y:S05]  /*f8f0*/  @!P0 BRA `(.L_x_814) ;  /* 0xfffffffc00f08947 */ /* 0x001fea000383ffff */
[----:B------:R-:W-:Y:S05]  /*f900*/  BSYNC.RECONVERGENT B0 ;  /* 0x0000000000007941 */ /* 0x000fea0003800200 */
.L_x_813:
[----:B------:R-:W-:Y:S01]  /*f910*/  BSSY.RECONVERGENT B0, `(.L_x_815) ;  /* 0x0000005000007945 */ /* 0x000fe20003800200 */
.L_x_816:
[----:B------:R-:W0:Y:S02]  /*f920*/  LDS.64 R64, [R16+0xc78] ;  /* 0x000c780010407984 */ /* 0x000e240000000a00 */
[----:B0-----:R-:W-:-:S07]  /*f930*/  DADD R66, R44, R64 ;  /* 0x000000002c427229 */ /* 0x001fce0000000040 */
[----:B------:R-:W0:Y:S02]  /*f940*/  ATOMS.CAST.SPIN.64 P0, [R16+0xc78], R64, R66 ;  /* 0x000c78401000758d */ /* 0x000e240001800442 */
[----:B0-----:R-:W-:Y:S05]  /*f950*/  @!P0 BRA `(.L_x_816) ;  /* 0xfffffffc00f08947 */ /* 0x001fea000383ffff */
[----:B------:R-:W-:Y:S05]  /*f960*/  BSYNC.RECONVERGENT B0 ;  /* 0x0000000000007941 */ /* 0x000fea0003800200 */
.L_x_815:
[----:B------:R-:W-:Y:S01]  /*f970*/  FMUL R4, R0, R25 ;  /* 0x0000001900047220 */ /* 0x000fe20000400000 */
[----:B------:R-:W-:Y:S03]  /*f980*/  BSSY.RECONVERGENT B0, `(.L_x_817) ;  /* 0x0000007000007945 */ /* 0x000fe60003800200 */
[----:B------:R-:W0:Y:S02]  /*f990*/  F2F.F64.F32 R82, R4 ;  /* 0x0000000400527310 */ /* 0x000e240000201800 */
[----:B0-----:R-:W-:-:S11]  /*f9a0*/  DMUL R82, R104, R82 ;  /* 0x0000005268527228 */ /* 0x001fd60000000000 */
.L_x_818:
[----:B------:R-:W0:Y:S02]  /*f9b0*/  LDS.64 R64, [R16+0xc80] ;  /* 0x000c800010407984 */ /* 0x000e240000000a00 */
[----:B0-----:R-:W-:-:S07]  /*f9c0*/  DADD R66, R82, R64 ;  /* 0x0000000052427229 */ /* 0x001fce0000000040 */
[----:B------:R-:W0:Y:S02]  /*f9d0*/  ATOMS.CAST.SPIN.64 P0, [R16+0xc80], R64, R66 ;  /* 0x000c80401000758d */ /* 0x000e240001800442 */
[----:B0-----:R-:W-:Y:S05]  /*f9e0*/  @!P0 BRA `(.L_x_818) ;  /* 0xfffffffc00f08947 */ /* 0x001fea000383ffff */
[----:B------:R-:W-:Y:S05]  /*f9f0*/  BSYNC.RECONVERGENT B0 ;  /* 0x0000000000007941 */ /* 0x000fea0003800200 */
.L_x_817:
[----:B------:R-:W-:Y:S01]  /*fa00*/  FMUL R4, R2, R25 ;  /* 0x0000001902047220 */ /* 0x000fe20000400000 */
[----:B------:R-:W-:Y:S03]  /*fa10*/  BSSY.RECONVERGENT B0, `(.L_x_819) ;  /* 0x0000007000007945 */ /* 0x000fe60003800200 */
[----:B------:R-:W0:Y:S02]  /*fa20*/  F2F.F64.F32 R78, R4 ;  /* 0x00000004004e7310 */ /* 0x000e240000201800 */
[----:B0-----:R-:W-:-:S11]  /*fa30*/  DMUL R78, R104, R78 ;  /* 0x0000004e684e7228 */ /* 0x001fd60000000000 */
.L_x_820:
[----:B------:R-:W0:Y:S02]  /*fa40*/  LDS.64 R64, [R16+0xc88] ;  /* 0x000c880010407984 */ /* 0x000e240000000a00 */
[----:B0-----:R-:W-:-:S07]  /*fa50*/  DADD R66, R78, R64 ;  /* 0x000000004e427229 */ /* 0x001fce0000000040 */
[----:B------:R-:W0:Y:S02]  /*fa60*/  ATOMS.CAST.SPIN.64 P0, [R16+0xc88], R64, R66 ;  /* 0x000c88401000758d */ /* 0x000e240001800442 */
[----:B0-----:R-:W-:Y:S05]  /*fa70*/  @!P0 BRA `(.L_x_820) ;  /* 0xfffffffc00f08947 */ /* 0x001fea000383ffff */
[----:B------:R-:W-:Y:S05]  /*fa80*/  BSYNC.RECONVERGENT B0 ;  /* 0x0000000000007941 */ /* 0x000fea0003800200 */
.L_x_819:
[----:B------:R-:W-:Y:S01]  /*fa90*/  FMUL R4, R0, R26 ;  /* 0x0000001a00047220 */ /* 0x000fe20000400000 */
[----:B------:R-:W-:Y:S03]  /*faa0*/  BSSY.RECONVERGENT B0, `(.L_x_821) ;  /* 0x0000007000007945 */ /* 0x000fe60003800200 */
[----:B------:R-:W0:Y:S02]  /*fab0*/  F2F.F64.F32 R76, R4 ;  /* 0x00000004004c7310 */ /* 0x000e240000201800 */
[----:B0-----:R-:W-:-:S11]  /*fac0*/  DMUL R76, R104, R76 ;  /* 0x0000004c684c7228 */ /* 0x001fd60000000000 */
.L_x_822:
[----:B------:R-:W0:Y:S02]  /*fad0*/  LDS.64 R64, [R16+0xc90] ;  /* 0x000c900010407984 */ /* 0x000e240000000a00 */
[----:B0-----:R-:W-:-:S07]  /*fae0*/  DADD R66, R76, R64 ;  /* 0x000000004c427229 */ /* 0x001fce0000000040 */
[----:B------:R-:W0:Y:S02]  /*faf0*/  ATOMS.CAST.SPIN.64 P0, [R16+0xc90], R64, R66 ;  /* 0x000c90401000758d */ /* 0x000e240001800442 */
[----:B0-----:R-:W-:Y:S05]  /*fb00*/  @!P0 BRA `(.L_x_822) ;  /* 0xfffffffc00f08947 */ /* 0x001fea000383ffff */
[----:B------:R-:W-:Y:S05]  /*fb10*/  BSYNC.RECONVERGENT B0 ;  /* 0x0000000000007941 */ /* 0x000fea0003800200 */
.L_x_821:
[----:B------:R-:W-:Y:S01]  /*fb20*/  FMUL R25, R3, R25 ;  /* 0x0000001903197220 */ /* 0x000fe20000400000 */
[----:B------:R-:W-:Y:S03]  /*fb30*/  BSSY.RECONVERGENT B0, `(.L_x_823) ;  /* 0x0000007000007945 */ /* 0x000fe60003800200 */
[----:B------:R-:W0:Y:S02]  /*fb40*/  F2F.F64.F32 R80, R25 ;  /* 0x0000001900507310 */ /* 0x000e240000201800 */
[----:B0-----:R-:W-:-:S11]  /*fb50*/  DMUL R80, R104, R80 ;  /* 0x0000005068507228 */ /* 0x001fd60000000000 */
.L_x_824:
[----:B------:R-:W0:Y:S02]  /*fb60*/  LDS.64 R64, [R16+0xc98] ;  /* 0x000c980010407984 */ /* 0x000e240000000a00 */
[----:B0-----:R-:W-:-:S07]  /*fb70*/  DADD R66, R80, R64 ;  /* 0x0000000050427229 */ /* 0x001fce0000000040 */
[----:B------:R-:W0:Y:S02]  /*fb80*/  ATOMS.CAST.SPIN.64 P0, [R16+0xc98], R64, R66 ;  /* 0x000c98401000758d */ /* 0x000e240001800442 */
[----:B0-----:R-:W-:Y:S05]  /*fb90*/  @!P0 BRA `(.L_x_824) ;  /* 0xfffffffc00f08947 */ /* 0x001fea000383ffff */
[----:B------:R-:W-:Y:S05]  /*fba0*/  BSYNC.RECONVERGENT B0 ;  /* 0x0000000000007941 */ /* 0x000fea0003800200 */
.L_x_823:
[----:B------:R-:W-:Y:S01]  /*fbb0*/  FMUL R4, R2, R26 ;  /* 0x0000001a02047220 */ /* 0x000fe20000400000 */
[----:B------:R-:W-:Y:S03]  /*fbc0*/  BSSY.RECONVERGENT B0, `(.L_x_825) ;  /* 0x0000007000007945 */ /* 0x000fe60003800200 */
[----:B------:R-:W0:Y:S02]  /*fbd0*/  F2F.F64.F32 R68, R4 ;  /* 0x0000000400447310 */ /* 0x000e240000201800 */
[----:B0-----:R-:W-:-:S11]  /*fbe0*/  DMUL R68, R104, R68 ;  /* 0x0000004468447228 */ /* 0x001fd60000000000 */
.L_x_826:
[----:B------:R-:W0:Y:S02]  /*fbf0*/  LDS.64 R64, [R16+0xca0] ;  /* 0x000ca00010407984 */ /* 0x000e240000000a00 */
[----:B0-----:R-:W-:-:S07]  /*fc00*/  DADD R66, R68, R64 ;  /* 0x0000000044427229 */ /* 0x001fce0000000040 */
[----:B------:R-:W0:Y:S02]  /*fc10*/  ATOMS.CAST.SPIN.64 P0, [R16+0xca0], R64, R66 ;  /* 0x000ca0401000758d */ /* 0x000e240001800442 */
[----:B0-----:R-:W-:Y:S05]  /*fc20*/  @!P0 BRA `(.L_x_826) ;  /* 0xfffffffc00f08947 */ /* 0x001fea000383ffff */
[----:B------:R-:W-:Y:S05]  /*fc30*/  BSYNC.RECONVERGENT B0 ;  /* 0x0000000000007941 */ /* 0x000fea0003800200 */
.L_x_825:
[----:B------:R-:W-:Y:S01]  /*fc40*/  FMUL R4, R0, R27 ;  /* 0x0000001b00047220 */ /* 0x000fe20000400000 */
[----:B------:R-:W-:Y:S03]  /*fc50*/  BSSY.RECONVERGENT B0, `(.L_x_827) ;  /* 0x0000007000007945 */ /* 0x000fe60003800200 */
[----:B------:R-:W0:Y:S02]  /*fc60*/  F2F.F64.F32 R70, R4 ;  /* 0x0000000400467310 */ /* 0x000e240000201800 */
[----:B0-----:R-:W-:-:S11]  /*fc70*/  DMUL R70, R104, R70 ;  /* 0x0000004668467228 */ /* 0x001fd60000000000 */
.L_x_828:
[----:B------:R-:W0:Y:S02]  /*fc80*/  LDS.64 R64, [R16+0xca8] ;  /* 0x000ca80010407984 */ /* 0x000e240000000a00 */
[----:B0-----:R-:W-:-:S07]  /*fc90*/  DADD R66, R70, R64 ;  /* 0x0000000046427229 */ /* 0x001fce0000000040 */
[----:B------:R-:W0:Y:S02]  /*fca0*/  ATOMS.CAST.SPIN.64 P0, [R16+0xca8], R64, R66 ;  /* 0x000ca8401000758d */ /* 0x000e240001800442 */
[----:B0-----:R-:W-:Y:S05]  /*fcb0*/  @!P0 BRA `(.L_x_828) ;  /* 0xfffffffc00f08947 */ /* 0x001fea000383ffff */
[----:B------:R-:W-:Y:S05]  /*fcc0*/  BSYNC.RECONVERGENT B0 ;  /* 0x0000000000007941 */ /* 0x000fea0003800200 */
.L_x_827:
[----:B------:R-:W-:Y:S01]  /*fcd0*/  FMUL R26, R3, R26 ;  /* 0x0000001a031a7220 */ /* 0x000fe20000400000 */
[----:B------:R-:W-:Y:S03]  /*fce0*/  BSSY.RECONVERGENT B0, `(.L_x_829) ;  /* 0x0000007000007945 */ /* 0x000fe60003800200 */
[----:B------:R-:W0:Y:S02]  /*fcf0*/  F2F.F64.F32 R72, R26 ;  /* 0x0000001a00487310 */ /* 0x000e240000201800 */
[----:B0-----:R-:W-:-:S11]  /*fd00*/  DMUL R72, R104, R72 ;  /* 0x0000004868487228 */ /* 0x001fd60000000000 */
.L_x_830:
[----:B------:R-:W0:Y:S02]  /*fd10*/  LDS.64 R64, [R16+0xcb0] ;  /* 0x000cb00010407984 */ /* 0x000e240000000a00 */
[----:B0-----:R-:W-:-:S07]  /*fd20*/  DADD R66, R72, R64 ;  /* 0x0000000048427229 */ /* 0x001fce0000000040 */
[----:B------:R-:W0:Y:S02]  /*fd30*/  ATOMS.CAST.SPIN.64 P0, [R16+0xcb0], R64, R66 ;  /* 0x000cb0401000758d */ /* 0x000e240001800442 */
[----:B0-----:R-:W-:Y:S05]  /*fd40*/  @!P0 BRA `(.L_x_830) ;  /* 0xfffffffc00f08947 */ /* 0x001fea000383ffff */
[----:B------:R-:W-:Y:S05]  /*fd50*/  BSYNC.RECONVERGENT B0 ;  /* 0x0000000000007941 */ /* 0x000fea0003800200 */
.L_x_829:
[----:B------:R-:W-:Y:S01]  /*fd60*/  FMUL R4, R2, R27 ;  /* 0x0000001b02047220 */ /* 0x000fe20000400000 */
[----:B------:R-:W-:Y:S03]  /*fd70*/  BSSY.RECONVERGENT B0, `(.L_x_831) ;  /* 0x0000007000007945 */ /* 0x000fe60003800200 */
[----:B------:R-:W0:Y:S02]  /*fd80*/  F2F.F64.F32 R74, R4 ;  /* 0x00000004004a7310 */ /* 0x000e240000201800 */
[----:B0-----:R-:W-:-:S11]  /*fd90*/  DMUL R74, R104, R74 ;  /* 0x0000004a684a7228 */ /* 0x001fd60000000000 */
.L_x_832:
[----:B------:R-:W0:Y:S02]  /*fda0*/  LDS.64 R64, [R16+0xcb8] ;  /* 0x000cb80010407984 */ /* 0x000e240000000a00 */
[----:B0-----:R-:W-:-:S07]  /*fdb0*/  DADD R66, R74, R64 ;  /* 0x000000004a427229 */ /* 0x001fce0000000040 */
[----:B------:R-:W0:Y:S02]  /*fdc0*/  ATOMS.CAST.SPIN.64 P0, [R16+0xcb8], R64, R66 ;  /* 0x000cb8401000758d */ /* 0x000e240001800442 */
[----:B0-----:R-:W-:Y:S05]  /*fdd0*/  @!P0 BRA `(.L_x_832) ;  /* 0xfffffffc00f08947 */ /* 0x001fea000383ffff */
[----:B------:R-:W-:Y:S05]  /*fde0*/  BSYNC.RECONVERGENT B0 ;  /* 0x0000000000007941 */ /* 0x000fea0003800200 */
.L_x_831:
[----:B------:R-:W-:Y:S01]  /*fdf0*/  FMUL R27, R3, R27 ;  /* 0x0000001b031b7220 */ /* 0x000fe20000400000 */
[----:B------:R-:W-:Y:S03]  /*fe00*/  BSSY.RECONVERGENT B0, `(.L_x_833) ;  /* 0x0000007000007945 */ /* 0x000fe60003800200 */
[----:B------:R-:W0:Y:S02]  /*fe10*/  F2F.F64.F32 R64, R27 ;  /* 0x0000001b00407310 */ /* 0x000e240000201800 */
[----:B0-----:R-:W-:-:S11]  /*fe20*/  DMUL R64, R104, R64 ;  /* 0x0000004068407228 */ /* 0x001fd60000000000 */
.L_x_834:
[----:B------:R-:W0:Y:S02]  /*fe30*/  LDS.64 R24, [R16+0xcc0] ;  /* 0x000cc00010187984 */ /* 0x000e240000000a00 */
[----:B0-----:R-:W-:-:S07]  /*fe40*/  DADD R26, R64, R24 ;  /* 0x00000000401a7229 */ /* 0x001fce0000000018 */
[----:B------:R-:W0:Y:S02]  /*fe50*/  ATOMS.CAST.SPIN.64 P0, [R16+0xcc0], R24, R26 ;  /* 0x000cc0181000758d */ /* 0x000e24000180041a */
[----:B0-----:R-:W-:Y:S05]  /*fe60*/  @!P0 BRA `(.L_x_834) ;  /* 0xfffffffc00f08947 */ /* 0x001fea000383ffff */
[----:B------:R-:W-:Y:S05]  /*fe70*/  BSYNC.RECONVERGENT B0 ;  /* 0x0000000000007941 */ /* 0x000fea0003800200 */
.L_x_833:
[----:B------:R-:W-:Y:S01]  /*fe80*/  FADD R7, R7, R9 ;  /* 0x0000000907077221 */ /* 0x000fe20000000000 */
[----:B------:R-:W-:Y:S03]  /*fe90*/  BSSY.RECONVERGENT B0, `(.L_x_835) ;  /* 0x0000007000007945 */ /* 0x000fe60003800200 */
[----:B------:R-:W0:Y:S02]  /*fea0*/  F2F.F64.F32 R24, R7 ;  /* 0x0000000700187310 */ /* 0x000e240000201800 */
[----:B0-----:R-:W-:-:S11]  /*feb0*/  DMUL R24, R104, R24 ;  /* 0x0000001868187228 */ /* 0x001fd60000000000 */
.L_x_836:
[----:B------:R-:W0:Y:S02]  /*fec0*/  LDS.64 R4, [R16+0xcc8] ;  /* 0x000cc80010047984 */ /* 0x000e240000000a00 */
[----:B0-----:R-:W-:-:S07]  /*fed0*/  DADD R6, R24, R4 ;  /* 0x0000000018067229 */ /* 0x001fce0000000004 */
[----:B------:R-:W0:Y:S02]  /*fee0*/  ATOMS.CAST.SPIN.64 P0, [R16+0xcc8], R4, R6 ;  /* 0x000cc8041000758d */ /* 0x000e240001800406 */
[----:B0-----:R-:W-:Y:S05]  /*fef0*/  @!P0 BRA `(.L_x_836) ;  /* 0xfffffffc00f08947 */ /* 0x001fea000383ffff */
[----:B------:R-:W-:Y:S05]  /*ff00*/  BSYNC.RECONVERGENT B0 ;  /* 0x0000000000007941 */ /* 0x000fea0003800200 */
.L_x_835:
[----:B------:R-:W-:Y:S01]  /*ff10*/  FADD R8, R8, R11 ;  /* 0x0000000b08087221 */ /* 0x000fe20000000000 */
[----:B------:R-:W-:Y:S03]  /*ff20*/  BSSY.RECONVERGENT B0, `(.L_x_837) ;  /* 0x0000007000007945 */ /* 0x000fe60003800200 */
[----:B------:R-:W0:Y:S02]  /*ff30*/  F2F.F64.F32 R26, R8 ;  /* 0x00000008001a7310 */ /* 0x000e240000201800 */
[----:B0-----:R-:W-:-:S11]  /*ff40*/  DMUL R26, R104, R26 ;  /* 0x0000001a681a7228 */ /* 0x001fd60000000000 */
.L_x_838:
[----:B------:R-:W0:Y:S02]  /*ff50*/  LDS.64 R4, [R16+0xcd0] ;  /* 0x000cd00010047984 */ /* 0x000e240000000a00 */
[----:B0-----:R-:W-:-:S07]  /*ff60*/  DADD R6, R26, R4 ;  /* 0x000000001a067229 */ /* 0x001fce0000000004 */
[----:B------:R-:W0:Y:S02]  /*ff70*/  ATOMS.CAST.SPIN.64 P0, [R16+0xcd0], R4, R6 ;  /* 0x000cd0041000758d */ /* 0x000e240001800406 */
[----:B0-----:R-:W-:Y:S05]  /*ff80*/  @!P0 BRA `(.L_x_838) ;  /* 0xfffffffc00f08947 */ /* 0x001fea000383ffff */
[----:B------:R-:W-:Y:S05]  /*ff90*/  BSYNC.RECONVERGENT B0 ;  /* 0x0000000000007941 */ /* 0x000fea0003800200 */
.L_x_837:
[----:B------:R-:W-:Y:S01]  /*ffa0*/  FADD R10, R10, R12 ;  /* 0x0000000c0a0a7221 */ /* 0x000fe20000000000 */
[----:B------:R-:W-:Y:S03]  /*ffb0*/  BSSY.RECONVERGENT B0, `(.L_x_839) ;  /* 0x0000007000007945 */ /* 0x000fe60003800200 */
[----:B------:R-:W0:Y:S02]  /*ffc0*/  F2F.F64.F32 R66, R10 ;  /* 0x0000000a00427310 */ /* 0x000e240000201800 */
[----:B0-----:R-:W-:-:S11]  /*ffd0*/  DMUL R66, R104, R66 ;  /* 0x0000004268427228 */ /* 0x001fd60000000000 */
.L_x_840:
[----:B------:R-:W0:Y:S02]  /*ffe0*/  LDS.64 R4, [R16+0xcd8] ;  /* 0x000cd80010047984 */ /* 0x000e240000000a00 */
[----:B0-----:R-:W-:-:S07]  /*fff0*/  DADD R6, R66, R4 ;  /* 0x0000000042067229 */ /* 0x001fce0000000004 */
[----:B------:R-:W0:Y:S02]  /*10000*/  ATOMS.CAST.SPIN.64 P0, [R16+0xcd8], R4, R6 ;  /* 0x000cd8041000758d */ /* 0x000e240001800406 */
[----:B0-----:R-:W-:Y:S05]  /*10010*/  @!P0 BRA `(.L_x_840) ;  /* 0xfffffffc00f08947 */ /* 0x001fea000383ffff */
[----:B------:R-:W-:Y:S05]  /*10020*/  BSYNC.RECONVERGENT B0 ;  /* 0x0000000000007941 */ /* 0x000fea0003800200 */
.L_x_839:
[----:B------:R-:W-:Y:S01]  /*10030*/  BSSY.RECONVERGENT B0, `(.L_x_841) ;  /* 0x0000005000007945 */ /* 0x000fe20003800200 */
.L_x_842:
[----:B------:R-:W0:Y:S02]  /*10040*/  LDS.64 R4, [R16+0xce0] ;  /* 0x000ce00010047984 */ /* 0x000e240000000a00 */
[----:B0-----:R-:W-:-:S07]  /*10050*/  DADD R6, R24, R4 ;  /* 0x0000000018067229 */ /* 0x001fce0000000004 */
[----:B------:R-:W0:Y:S02]  /*10060*/  ATOMS.CAST.SPIN.64 P0, [R16+0xce0], R4, R6 ;  /* 0x000ce0041000758d */ /* 0x000e240001800406 */
[----:B0-----:R-:W-:Y:S05]  /*10070*/  @!P0 BRA `(.L_x_842) ;  /* 0xfffffffc00f08947 */ /* 0x001fea000383ffff */
[----:B------:R-:W-:Y:S05]  /*10080*/  BSYNC.RECONVERGENT B0 ;  /* 0x0000000000007941 */ /* 0x000fea0003800200 */
.L_x_841:
[----:B------:R-:W-:Y:S01]  /*10090*/  BSSY.RECONVERGENT B0, `(.L_x_843) ;  /* 0x0000005000007945 */ /* 0x000fe20003800200 */
.L_x_844:
[----:B------:R-:W0:Y:S02]  /*100a0*/  LDS.64 R4, [R16+0xce8] ;  /* 0x000ce80010047984 */ /* 0x000e240000000a00 */
[----:B0-----:R-:W-:-:S07]  /*100b0*/  DADD R6, R26, R4 ;  /* 0x000000001a067229 */ /* 0x001fce0000000004 */
[----:B------:R-:W0:Y:S02]  /*100c0*/  ATOMS.CAST.SPIN.64 P0, [R16+0xce8], R4, R6 ;  /* 0x000ce8041000758d */ /* 0x000e240001800406 */
[----:B0-----:R-:W-:Y:S05]  /*100d0*/  @!P0 BRA `(.L_x_844) ;  /* 0xfffffffc00f08947 */ /* 0x001fea000383ffff */
[----:B------:R-:W-:Y:S05]  /*100e0*/  BSYNC.RECONVERGENT B0 ;  /* 0x0000000000007941 */ /* 0x000fea0003800200 */
.L_x_843:
[----:B------:R-:W-:Y:S01]  /*100f0*/  BSSY.RECONVERGENT B0, `(.L_x_845) ;  /* 0x0000005000007945 */ /* 0x000fe20003800200 */
.L_x_846:
[----:B------:R-:W0:Y:S02]  /*10100*/  LDS.64 R4, [R16+0xcf0] ;  /* 0x000cf00010047984 */ /* 0x000e240000000a00 */
[----:B0-----:R-:W-:-:S07]  /*10110*/  DADD R6, R66, R4 ;  /* 0x0000000042067229 */ /* 0x001fce0000000004 */
[----:B------:R-:W0:Y:S02]  /*10120*/  ATOMS.CAST.SPIN.64 P0, [R16+0xcf0], R4, R6 ;  /* 0x000cf0041000758d */ /* 0x000e240001800406 */
[----:B0-----:R-:W-:Y:S05]  /*10130*/  @!P0 BRA `(.L_x_846) ;  /* 0xfffffffc00f08947 */ /* 0x001fea000383ffff */
[----:B------:R-:W-:Y:S05]  /*10140*/  BSYNC.RECONVERGENT B0 ;  /* 0x0000000000007941 */ /* 0x000fea0003800200 */
.L_x_845:
[----:B------:R-:W-:Y:S01]  /*10150*/  BSSY.RECONVERGENT B0, `(.L_x_847) ;  /* 0x0000005000007945 */ /* 0x000fe20003800200 */
.L_x_848:
[----:B------:R-:W0:Y:S02]  /*10160*/  LDS.64 R4, [R16+0xcf8] ;  /* 0x000cf80010047984 */ /* 0x000e240000000a00 */
[----:B0-----:R-:W-:-:S07]  /*10170*/  DADD R6, R24, R4 ;  /* 0x0000000018067229 */ /* 0x001fce0000000004 */
[----:B------:R-:W0:Y:S02]  /*10180*/  ATOMS.CAST.SPIN.64 P0, [R16+0xcf8], R4, R6 ;  /* 0x000cf8041000758d */ /* 0x000e240001800406 */
[----:B0-----:R-:W-:Y:S05]  /*10190*/  @!P0 BRA `(.L_x_848) ;  /* 0xfffffffc00f08947 */ /* 0x001fea000383ffff */
[----:B------:R-:W-:Y:S05]  /*101a0*/  BSYNC.RECONVERGENT B0 ;  /* 0x0000000000007941 */ /* 0x000fea0003800200 */
.L_x_847:
[----:B------:R-:W-:Y:S01]  /*101b0*/  BSSY.RECONVERGENT B0, `(.L_x_849) ;  /* 0x0000005000007945 */ /* 0x000fe20003800200 */
.L_x_850:
[----:B------:R-:W0:Y:S02]  /*101c0*/  LDS.64 R4, [R16+0xd00] ;  /* 0x000d000010047984 */ /* 0x000e240000000a00 */
[----:B0-----:R-:W-:-:S07]  /*101d0*/  DADD R6, R26, R4 ;  /* 0x000000001a067229 */ /* 0x001fce0000000004 */
[----:B------:R-:W0:Y:S02]  /*101e0*/  ATOMS.CAST.SPIN.64 P0, [R16+0xd00], R4, R6 ;  /* 0x000d00041000758d */ /* 0x000e240001800406 */
[----:B0-----:R-:W-:Y:S05]  /*101f0*/  @!P0 BRA `(.L_x_850) ;  /* 0xfffffffc00f08947 */ /* 0x001fea000383ffff */
[----:B------:R-:W-:Y:S05]  /*10200*/  BSYNC.RECONVERGENT B0 ;  /* 0x0000000000007941 */ /* 0x000fea0003800200 */
.L_x_849:
[----:B------:R-:W-:Y:S01]  /*10210*/  BSSY.RECONVERGENT B0, `(.L_x_851) ;  /* 0x0000005000007945 */ /* 0x000fe20003800200 */
.L_x_852:
[----:B------:R-:W0:Y:S02]  /*10220*/  LDS.64 R4, [R16+0xd08] ;  /* 0x000d080010047984 */ /* 0x000e240000000a00 */
[----:B0-----:R-:W-:-:S07]  /*10230*/  DADD R6, R66, R4 ;  /* 0x0000000042067229 */ /* 0x001fce0000000004 */
[----:B------:R-:W0:Y:S02]  /*10240*/  ATOMS.CAST.SPIN.64 P0, [R16+0xd08], R4, R6 ;  /* 0x000d08041000758d */ /* 0x000e240001800406 */
[----:B0-----:R-:W-:Y:S05]  /*10250*/  @!P0 BRA `(.L_x_852) ;  /* 0xfffffffc00f08947 */ /* 0x001fea000383ffff */
[----:B------:R-:W-:Y:S05]  /*10260*/  BSYNC.RECONVERGENT B0 ;  /* 0x0000000000007941 */ /* 0x000fea0003800200 */
.L_x_851:
[C---:B------:R-:W-:Y:S01]  /*10270*/  FMUL R5, R0.reuse, R97 ;  /* 0x0000006100057220 */ /* 0x040fe20000400000 */
[----:B------:R-:W-:Y:S03]  /*10280*/  BSSY.RECONVERGENT B0, `(.L_x_853) ;  /* 0x0000008000007945 */ /* 0x000fe60003800200 */
[----:B------:R-:W-:-:S06]  /*10290*/  FFMA R5, R0, R96, R5 ;  /* 0x0000006000057223 */ /* 0x000fcc0000000005 */
[----:B------:R-:W0:Y:S02]  /*102a0*/  F2F.F64.F32 R4, R5 ;  /* 0x0000000500047310 */ /* 0x000e240000201800 */
[----:B0-----:R-:W-:-:S11]  /*102b0*/  DMUL R112, R104, R4 ;  /* 0x0000000468707228 */ /* 0x001fd60000000000 */
.L_x_854:
[----:B------:R-:W0:Y:S02]  /*102c0*/  LDS.64 R4, [R16+0xd10] ;  /* 0x000d100010047984 */ /* 0x000e240000000a00 */
[----:B0-----:R-:W-:-:S07]  /*102d0*/  DADD R6, R112, R4 ;  /* 0x0000000070067229 */ /* 0x001fce0000000004 */
[----:B------:R-:W0:Y:S02]  /*102e0*/  ATOMS.CAST.SPIN.64 P0, [R16+0xd10], R4, R6 ;  /* 0x000d10041000758d */ /* 0x000e240001800406 */
[----:B0-----:R-:W-:Y:S05]  /*102f0*/  @!P0 BRA `(.L_x_854) ;  /* 0xfffffffc00f08947 */ /* 0x001fea000383ffff */
[----:B------:R-:W-:Y:S05]  /*10300*/  BSYNC.RECONVERGENT B0 ;  /* 0x0000000000007941 */ /* 0x000fea0003800200 */
.L_x_853:
[C---:B------:R-:W-:Y:S01]  /*10310*/  FMUL R5, R0.reuse, R99 ;  /* 0x0000006300057220 */ /* 0x040fe20000400000 */
[----:B------:R-:W-:Y:S03]  /*10320*/  BSSY.RECONVERGENT B0, `(.L_x_855) ;  /* 0x0000008000007945 */ /* 0x000fe60003800200 */
[----:B------:R-:W-:-:S06]  /*10330*/  FFMA R5, R0, R98, R5 ;  /* 0x0000006200057223 */ /* 0x000fcc0000000005 */
[----:B------:R-:W0:Y:S02]  /*10340*/  F2F.F64.F32 R4, R5 ;  /* 0x0000000500047310 */ /* 0x000e240000201800 */
[----:B0-----:R-:W-:-:S11]  /*10350*/  DMUL R112, R104, R4 ;  /* 0x0000000468707228 */ /* 0x001fd60000000000 */
.L_x_856:
[----:B------:R-:W0:Y:S02]  /*10360*/  LDS.64 R4, [R16+0xd18] ;  /* 0x000d180010047984 */ /* 0x000e240000000a00 */
[----:B0-----:R-:W-:-:S07]  /*10370*/  DADD R6, R112, R4 ;  /* 0x0000000070067229 */ /* 0x001fce0000000004 */
[----:B------:R-:W0:Y:S02]  /*10380*/  ATOMS.CAST.SPIN.64 P0, [R16+0xd18], R4, R6 ;  /* 0x000d18041000758d */ /* 0x000e240001800406 */
[----:B0-----:R-:W-:Y:S05]  /*10390*/  @!P0 BRA `(.L_x_856) ;  /* 0xfffffffc00f08947 */ /* 0x001fea000383ffff */
[----:B------:R-:W-:Y:S05]  /*103a0*/  BSYNC.RECONVERGENT B0 ;  /* 0x0000000000007941 */ /* 0x000fea0003800200 */
.L_x_855:
[----:B------:R-:W-:Y:S01]  /*103b0*/  BSSY.RECONVERGENT B0, `(.L_x_857) ;  /* 0x0000005000007945 */ /* 0x000fe20003800200 */
.L_x_858:
[----:B------:R-:W0:Y:S02]  /*103c0*/  LDS.64 R4, [R16+0xd20] ;  /* 0x000d200010047984 */ /* 0x000e240000000a00 */
[----:B0-----:R-:W-:-:S07]  /*103d0*/  DADD R6, R82, R4 ;  /* 0x0000000052067229 */ /* 0x001fce0000000004 */
[----:B------:R-:W0:Y:S02]  /*103e0*/  ATOMS.CAST.SPIN.64 P0, [R16+0xd20], R4, R6 ;  /* 0x000d20041000758d */ /* 0x000e240001800406 */
[----:B0-----:R-:W-:Y:S05]  /*103f0*/  @!P0 BRA `(.L_x_858) ;  /* 0xfffffffc00f08947 */ /* 0x001fea000383ffff */
[----:B------:R-:W-:Y:S05]  /*10400*/  BSYNC.RECONVERGENT B0 ;  /* 0x0000000000007941 */ /* 0x000fea0003800200 */
.L_x_857:
[----:B------:R-:W-:Y:S01]  /*10410*/  BSSY.RECONVERGENT B0, `(.L_x_859) ;  /* 0x0000005000007945 */ /* 0x000fe20003800200 */
.L_x_860:
[----:B------:R-:W0:Y:S02]  /*10420*/  LDS.64 R4, [R16+0xd28] ;  /* 0x000d280010047984 */ /* 0x000e240000000a00 */
[----:B0-----:R-:W-:-:S07]  /*10430*/  DADD R6, R78, R4 ;  /* 0x000000004e067229 */ /* 0x001fce0000000004 */
[----:B------:R-:W0:Y:S02]  /*10440*/  ATOMS.CAST.SPIN.64 P0, [R16+0xd28], R4, R6 ;  /* 0x000d28041000758d */ /* 0x000e240001800406 */
[----:B0-----:R-:W-:Y:S05]  /*10450*/  @!P0 BRA `(.L_x_860) ;  /* 0xfffffffc00f08947 */ /* 0x001fea000383ffff */
[----:B------:R-:W-:Y:S05]  /*10460*/  BSYNC.RECONVERGENT B0 ;  /* 0x0000000000007941 */ /* 0x000fea0003800200 */
.L_x_859:
[----:B------:R-:W-:Y:S01]  /*10470*/  FFMA R4, R0, -R9, -R28 ;  /* 0x8000000900047223 */ /* 0x000fe2000000081c */
[----:B------:R-:W-:Y:S05]  /*10480*/  BSSY.RECONVERGENT B0, `(.L_x_861) ;  /* 0x0000007000007945 */ /* 0x000fea0003800200 */
[----:B------:R-:W0:Y:S02]  /*10490*/  F2F.F64.F32 R4, R4 ;  /* 0x0000000400047310 */ /* 0x000e240000201800 */
[----:B0-----:R-:W-:-:S11]  /*104a0*/  DMUL R114, R104, R4 ;  /* 0x0000000468727228 */ /* 0x001fd60000000000 */
.L_x_862:
[----:B------:R-:W0:Y:S02]  /*104b0*/  LDS.64 R4, [R16+0xd30] ;  /* 0x000d300010047984 */ /* 0x000e240000000a00 */
[----:B0-----:R-:W-:-:S07]  /*104c0*/  DADD R6, R114, R4 ;  /* 0x0000000072067229 */ /* 0x001fce0000000004 */
[----:B------:R-:W0:Y:S02]  /*104d0*/  ATOMS.CAST.SPIN.64 P0, [R16+0xd30], R4, R6 ;  /* 0x000d30041000758d */ /* 0x000e240001800406 */
[----:B0-----:R-:W-:Y:S05]  /*104e0*/  @!P0 BRA `(.L_x_862) ;  /* 0xfffffffc00f08947 */ /* 0x001fea000383ffff */
[----:B------:R-:W-:Y:S05]  /*104f0*/  BSYNC.RECONVERGENT B0 ;  /* 0x0000000000007941 */ /* 0x000fea0003800200 */
.L_x_861:
[----:B------:R-:W-:Y:S01]  /*10500*/  BSSY.RECONVERGENT B0, `(.L_x_863) ;  /* 0x0000005000007945 */ /* 0x000fe20003800200 */
.L_x_864:
[----:B------:R-:W0:Y:S02]  /*10510*/  LDS.64 R4, [R16+0xd38] ;  /* 0x000d380010047984 */ /* 0x000e240000000a00 */
[----:B0-----:R-:W-:-:S07]  /*10520*/  DADD R6, R114, R4 ;  /* 0x0000000072067229 */ /* 0x001fce0000000004 */
[----:B------:R-:W0:Y:S02]  /*10530*/  ATOMS.CAST.SPIN.64 P0, [R16+0xd38], R4, R6 ;  /* 0x000d38041000758d */ /* 0x000e240001800406 */
[----:B0-----:R-:W-:Y:S05]  /*10540*/  @!P0 BRA `(.L_x_864) ;  /* 0xfffffffc00f08947 */ /* 0x001fea000383ffff */
[----:B------:R-:W-:Y:S05]  /*10550*/  BSYNC.RECONVERGENT B0 ;  /* 0x0000000000007941 */ /* 0x000fea0003800200 */
.L_x_863:
[----:B------:R-:W-:Y:S01]  /*10560*/  FFMA R4, R2, -R9, -R33 ;  /* 0x8000000902047223 */ /* 0x000fe20000000821 */
[----:B------:R-:W-:Y:S03]  /*10570*/  BSSY.RECONVERGENT B0, `(.L_x_865) ;  /* 0x0000007000007945 */ /* 0x000fe60003800200 */
[----:B------:R-:W0:Y:S02]  /*10580*/  F2F.F64.F32 R32, R4 ;  /* 0x0000000400207310 */ /* 0x000e240000201800 */
[----:B0-----:R-:W-:-:S11]  /*10590*/  DMUL R32, R104, R32 ;  /* 0x0000002068207228 */ /* 0x001fd60000000000 */
.L_x_866:
[----:B------:R-:W0:Y:S02]  /*105a0*/  LDS.64 R4, [R16+0xd40] ;  /* 0x000d400010047984 */ /* 0x000e240000000a00 */
[----:B0-----:R-:W-:-:S07]  /*105b0*/  DADD R6, R32, R4 ;  /* 0x0000000020067229 */ /* 0x001fce0000000004 */
[----:B------:R-:W0:Y:S02]  /*105c0*/  ATOMS.CAST.SPIN.64 P0, [R16+0xd40], R4, R6 ;  /* 0x000d40041000758d */ /* 0x000e240001800406 */
[----:B0-----:R-:W-:Y:S05]  /*105d0*/  @!P0 BRA `(.L_x_866) ;  /* 0xfffffffc00f08947 */ /* 0x001fea000383ffff */
[----:B------:R-:W-:Y:S05]  /*105e0*/  BSYNC.RECONVERGENT B0 ;  /* 0x0000000000007941 */ /* 0x000fea0003800200 */
.L_x_865:
[----:B------:R-:W-:Y:S01]  /*105f0*/  BSSY.RECONVERGENT B0, `(.L_x_867) ;  /* 0x0000005000007945 */ /* 0x000fe20003800200 */
.L_x_868:
[----:B------:R-:W0:Y:S02]  /*10600*/  LDS.64 R4, [R16+0xd48] ;  /* 0x000d480010047984 */ /* 0x000e240000000a00 */
[----:B0-----:R-:W-:-:S07]  /*10610*/  DADD R6, R32, R4 ;  /* 0x0000000020067229 */ /* 0x001fce0000000004 */
[----:B------:R-:W0:Y:S02]  /*10620*/  ATOMS.CAST.SPIN.64 P0, [R16+0xd48], R4, R6 ;  /* 0x000d48041000758d */ /* 0x000e240001800406 */
[----:B0-----:R-:W-:Y:S05]  /*10630*/  @!P0 BRA `(.L_x_868) ;  /* 0xfffffffc00f08947 */ /* 0x001fea000383ffff */
[----:B------:R-:W-:Y:S05]  /*10640*/  BSYNC.RECONVERGENT B0 ;  /* 0x0000000000007941 */ /* 0x000fea0003800200 */
.L_x_867:
[----:B------:R-:W-:Y:S01]  /*10650*/  FFMA R29, R0, -R11, -R29 ;  /* 0x8000000b001d7223 */ /* 0x000fe2000000081d */
[----:B------:R-:W-:Y:S03]  /*10660*/  BSSY.RECONVERGENT B0, `(.L_x_869) ;  /* 0x0000007000007945 */ /* 0x000fe60003800200 */
[----:B------:R-:W0:Y:S02]  /*10670*/  F2F.F64.F32 R112, R29 ;  /* 0x0000001d00707310 */ /* 0x000e240000201800 */
[----:B0-----:R-:W-:-:S11]  /*10680*/  DMUL R112, R104, R112 ;  /* 0x0000007068707228 */ /* 0x001fd60000000000 */
.L_x_870:
[----:B------:R-:W0:Y:S02]  /*10690*/  LDS.64 R4, [R16+0xd50] ;  /* 0x000d500010047984 */ /* 0x000e240000000a00 */
[----:B0-----:R-:W-:-:S07]  /*106a0*/  DADD R6, R112, R4 ;  /* 0x0000000070067229 */ /* 0x001fce0000000004 */
[----:B------:R-:W0:Y:S02]  /*106b0*/  ATOMS.CAST.SPIN.64 P0, [R16+0xd50], R4, R6 ;  /* 0x000d50041000758d */ /* 0x000e240001800406 */
[----:B0-----:R-:W-:Y:S05]  /*106c0*/  @!P0 BRA `(.L_x_870) ;  /* 0xfffffffc00f08947 */ /* 0x001fea000383ffff */
[----:B------:R-:W-:Y:S05]  /*106d0*/  BSYNC.RECONVERGENT B0 ;  /* 0x0000000000007941 */ /* 0x000fea0003800200 */
.L_x_869:
[----:B------:R-:W-:Y:S01]  /*106e0*/  BSSY.RECONVERGENT B0, `(.L_x_871) ;  /* 0x0000005000007945 */ /* 0x000fe20003800200 */
.L_x_872:
[----:B------:R-:W0:Y:S02]  /*106f0*/  LDS.64 R4, [R16+0xd58] ;  /* 0x000d580010047984 */ /* 0x000e240000000a00 */
[----:B0-----:R-:W-:-:S07]  /*10700*/  DADD R6, R112, R4 ;  /* 0x0000000070067229 */ /* 0x001fce0000000004 */
[----:B------:R-:W0:Y:S02]  /*10710*/  ATOMS.CAST.SPIN.64 P0, [R16+0xd58], R4, R6 ;  /* 0x000d58041000758d */ /* 0x000e240001800406 */
[----:B0-----:R-:W-:Y:S05]  /*10720*/  @!P0 BRA `(.L_x_872) ;  /* 0xfffffffc00f08947 */ /* 0x001fea000383ffff */
[----:B------:R-:W-:Y:S05]  /*10730*/  BSYNC.RECONVERGENT B0 ;  /* 0x0000000000007941 */ /* 0x000fea0003800200 */
.L_x_871:
[----:B------:R-:W-:Y:S01]  /*10740*/  FFMA R36, R2, -R11, -R36 ;  /* 0x8000000b02247223 */ /* 0x000fe20000000824 */
[----:B------:R-:W-:Y:S03]  /*10750*/  BSSY.RECONVERGENT B0, `(.L_x_873) ;  /* 0x0000007000007945 */ /* 0x000fe60003800200 */
[----:B------:R-:W0:Y:S02]  /*10760*/  F2F.F64.F32 R28, R36 ;  /* 0x00000024001c7310 */ /* 0x000e240000201800 */
[----:B0-----:R-:W-:-:S11]  /*10770*/  DMUL R28, R104, R28 ;  /* 0x0000001c681c7228 */ /* 0x001fd60000000000 */
.L_x_874:
[----:B------:R-:W0:Y:S02]  /*10780*/  LDS.64 R4, [R16+0xd60] ;  /* 0x000d600010047984 */ /* 0x000e240000000a00 */
[----:B0-----:R-:W-:-:S07]  /*10790*/  DADD R6, R28, R4 ;  /* 0x000000001c067229 */ /* 0x001fce0000000004 */
[----:B------:R-:W0:Y:S02]  /*107a0*/  ATOMS.CAST.SPIN.64 P0, [R16+0xd60], R4, R6 ;  /* 0x000d60041000758d */ /* 0x000e240001800406 */
[----:B0-----:R-:W-:Y:S05]  /*107b0*/  @!P0 BRA `(.L_x_874) ;  /* 0xfffffffc00f08947 */ /* 0x001fea000383ffff */
[----:B------:R-:W-:Y:S05]  /*107c0*/  BSYNC.RECONVERGENT B0 ;  /* 0x0000000000007941 */ /* 0x000fea0003800200 */
.L_x_873:
[----:B------:R-:W-:Y:S01]  /*107d0*/  BSSY.RECONVERGENT B0, `(.L_x_875) ;  /* 0x0000005000007945 */ /* 0x000fe20003800200 */
.L_x_876:
[----:B------:R-:W0:Y:S02]  /*107e0*/  LDS.64 R4, [R16+0xd68] ;  /* 0x000d680010047984 */ /* 0x000e240000000a00 */
[----:B0-----:R-:W-:-:S07]  /*107f0*/  DADD R6, R28, R4 ;  /* 0x000000001c067229 */ /* 0x001fce0000000004 */
[----:B------:R-:W0:Y:S02]  /*10800*/  ATOMS.CAST.SPIN.64 P0, [R16+0xd68], R4, R6 ;  /* 0x000d68041000758d */ /* 0x000e240001800406 */
[----:B0-----:R-:W-:Y:S05]  /*10810*/  @!P0 BRA `(.L_x_876) ;  /* 0xfffffffc00f08947 */ /* 0x001fea000383ffff */
[----:B------:R-:W-:Y:S05]  /*10820*/  BSYNC.RECONVERGENT B0 ;  /* 0x0000000000007941 */ /* 0x000fea0003800200 */
.L_x_875:
[C---:B------:R-:W-:Y:S01]  /*10830*/  FMUL R5, R0.reuse, R101 ;  /* 0x0000006500057220 */ /* 0x040fe20000400000 */
[----:B------:R-:W-:Y:S03]  /*10840*/  BSSY.RECONVERGENT B0, `(.L_x_877) ;  /* 0x0000008000007945 */ /* 0x000fe60003800200 */
[----:B------:R-:W-:-:S06]  /*10850*/  FFMA R5, R0, R100, R5 ;  /* 0x0000006400057223 */ /* 0x000fcc0000000005 */
[----:B------:R-:W0:Y:S02]  /*10860*/  F2F.F64.F32 R4, R5 ;  /* 0x0000000500047310 */ /* 0x000e240000201800 */
[----:B0-----:R-:W-:-:S11]  /*10870*/  DMUL R36, R104, R4 ;  /* 0x0000000468247228 */ /* 0x001fd60000000000 */
.L_x_878:
[----:B------:R-:W0:Y:S02]  /*10880*/  LDS.64 R4, [R16+0xd70] ;  /* 0x000d700010047984 */ /* 0x000e240000000a00 */
[----:B0-----:R-:W-:-:S07]  /*10890*/  DADD R6, R36, R4 ;  /* 0x0000000024067229 */ /* 0x001fce0000000004 */
[----:B------:R-:W0:Y:S02]  /*108a0*/  ATOMS.CAST.SPIN.64 P0, [R16+0xd70], R4, R6 ;  /* 0x000d70041000758d */ /* 0x000e240001800406 */
[----:B0-----:R-:W-:Y:S05]  /*108b0*/  @!P0 BRA `(.L_x_878) ;  /* 0xfffffffc00f08947 */ /* 0x001fea000383ffff */
[----:B------:R-:W-:Y:S05]  /*108c0*/  BSYNC.RECONVERGENT B0 ;  /* 0x0000000000007941 */ /* 0x000fea0003800200 */
.L_x_877:
[----:B------:R-:W-:Y:S01]  /*108d0*/  BSSY.RECONVERGENT B0, `(.L_x_879) ;  /* 0x0000005000007945 */ /* 0x000fe20003800200 */
.L_x_880:
[----:B------:R-:W0:Y:S02]  /*108e0*/  LDS.64 R4, [R16+0xd78] ;  /* 0x000d780010047984 */ /* 0x000e240000000a00 */
[----:B0-----:R-:W-:-:S07]  /*108f0*/  DADD R6, R82, R4 ;  /* 0x0000000052067229 */ /* 0x001fce0000000004 */
[----:B------:R-:W0:Y:S02]  /*10900*/  ATOMS.CAST.SPIN.64 P0, [R16+0xd78], R4, R6 ;  /* 0x000d78041000758d */ /* 0x000e240001800406 */
[----:B0-----:R-:W-:Y:S05]  /*10910*/  @!P0 BRA `(.L_x_880) ;  /* 0xfffffffc00f08947 */ /* 0x001fea000383ffff */
[----:B------:R-:W-:Y:S05]  /*10920*/  BSYNC.RECONVERGENT B0 ;  /* 0x0000000000007941 */ /* 0x000fea0003800200 */
.L_x_879:
[----:B------:R-:W-:Y:S01]  /*10930*/  BSSY.RECONVERGENT B0, `(.L_x_881) ;  /* 0x0000005000007945 */ /* 0x000fe20003800200 */
.L_x_882:
[----:B------:R-:W0:Y:S02]  /*10940*/  LDS.64 R4, [R16+0xd80] ;  /* 0x000d800010047984 */ /* 0x000e240000000a00 */
[----:B0-----:R-:W-:-:S07]  /*10950*/  DADD R6, R80, R4 ;  /* 0x0000000050067229 */ /* 0x001fce0000000004 */
[----:B------:R-:W0:Y:S02]  /*10960*/  ATOMS.CAST.SPIN.64 P0, [R16+0xd80], R4, R6 ;  /* 0x000d80041000758d */ /* 0x000e240001800406 */
[----:B0-----:R-:W-:Y:S05]  /*10970*/  @!P0 BRA `(.L_x_882) ;  /* 0xfffffffc00f08947 */ /* 0x001fea000383ffff */
[----:B------:R-:W-:Y:S05]  /*10980*/  BSYNC.RECONVERGENT B0 ;  /* 0x0000000000007941 */ /* 0x000fea0003800200 */
.L_x_881:
[----:B------:R-:W-:Y:S01]  /*10990*/  BSSY.RECONVERGENT B0, `(.L_x_883) ;  /* 0x0000005000007945 */ /* 0x000fe20003800200 */
.L_x_884:
[----:B------:R-:W0:Y:S02]  /*109a0*/  LDS.64 R4, [R16+0xd88] ;  /* 0x000d880010047984 */ /* 0x000e240000000a00 */
[----:B0-----:R-:W-:-:S07]  /*109b0*/  DADD R6, R114, R4 ;  /* 0x0000000072067229 */ /* 0x001fce0000000004 */
[----:B------:R-:W0:Y:S02]  /*109c0*/  ATOMS.CAST.SPIN.64 P0, [R16+0xd88], R4, R6 ;  /* 0x000d88041000758d */ /* 0x000e240001800406 */
[----:B0-----:R-:W-:Y:S05]  /*109d0*/  @!P0 BRA `(.L_x_884) ;  /* 0xfffffffc00f08947 */ /* 0x001fea000383ffff */
[----:B------:R-:W-:Y:S05]  /*109e0*/  BSYNC.RECONVERGENT B0 ;  /* 0x0000000000007941 */ /* 0x000fea0003800200 */
.L_x_883:
[----:B------:R-:W-:Y:S01]  /*109f0*/  BSSY.RECONVERGENT B0, `(.L_x_885) ;  /* 0x0000005000007945 */ /* 0x000fe20003800200 */
.L_x_886:
[----:B------:R-:W0:Y:S02]  /*10a00*/  LDS.64 R4, [R16+0xd90] ;  /* 0x000d900010047984 */ /* 0x000e240000000a00 */
[----:B0-----:R-:W-:-:S07]  /*10a10*/  DADD R6, R114, R4 ;  /* 0x0000000072067229 */ /* 0x001fce0000000004 */
[----:B------:R-:W0:Y:S02]  /*10a20*/  ATOMS.CAST.SPIN.64 P0, [R16+0xd90], R4, R6 ;  /* 0x000d90041000758d */ /* 0x000e240001800406 */
[----:B0-----:R-:W-:Y:S05]  /*10a30*/  @!P0 BRA `(.L_x_886) ;  /* 0xfffffffc00f08947 */ /* 0x001fea000383ffff */
[----:B------:R-:W-:Y:S05]  /*10a40*/  BSYNC.RECONVERGENT B0 ;  /* 0x0000000000007941 */ /* 0x000fea0003800200 */
.L_x_885:
[C---:B------:R-:W-:Y:S01]  /*10a50*/  FMUL R5, R2.reuse, R97 ;  /* 0x0000006102057220 */ /* 0x040fe20000400000 */
[----:B------:R-:W-:Y:S03]  /*10a60*/  BSSY.RECONVERGENT B0, `(.L_x_887) ;  /* 0x0000008000007945 */ /* 0x000fe60003800200 */
[----:B------:R-:W-:-:S06]  /*10a70*/  FFMA R5, R2, R96, R5 ;  /* 0x0000006002057223 */ /* 0x000fcc0000000005 */
[----:B------:R-:W0:Y:S02]  /*10a80*/  F2F.F64.F32 R4, R5 ;  /* 0x0000000500047310 */ /* 0x000e240000201800 */
[----:B0-----:R-:W-:-:S11]  /*10a90*/  DMUL R36, R104, R4 ;  /* 0x0000000468247228 */ /* 0x001fd60000000000 */
.L_x_888:
[----:B------:R-:W0:Y:S02]  /*10aa0*/  LDS.64 R4, [R16+0xd98] ;  /* 0x000d980010047984 */ /* 0x000e240000000a00 */
[----:B0-----:R-:W-:-:S07]  /*10ab0*/  DADD R6, R36, R4 ;  /* 0x0000000024067229 */ /* 0x001fce0000000004 */
[----:B------:R-:W0:Y:S02]  /*10ac0*/  ATOMS.CAST.SPIN.64 P0, [R16+0xd98], R4, R6 ;  /* 0x000d98041000758d */ /* 0x000e240001800406 */
[----:B0-----:R-:W-:Y:S05]  /*10ad0*/  @!P0 BRA `(.L_x_888) ;  /* 0xfffffffc00f08947 */ /* 0x001fea000383ffff */
[----:B------:R-:W-:Y:S05]  /*10ae0*/  BSYNC.RECONVERGENT B0 ;  /* 0x0000000000007941 */ /* 0x000fea0003800200 */
.L_x_887:
[----:B------:R-:W-:Y:S01]  /*10af0*/  FFMA R42, R3, -R9, -R42 ;  /* 0x80000009032a7223 */ /* 0x000fe2000000082a */
[----:B------:R-:W-:Y:S03]  /*10b00*/  BSSY.RECONVERGENT B0, `(.L_x_889) ;  /* 0x0000007000007945 */ /* 0x000fe60003800200 */
[----:B------:R-:W0:Y:S02]  /*10b10*/  F2F.F64.F32 R36, R42 ;  /* 0x0000002a00247310 */ /* 0x000e240000201800 */
[----:B0-----:R-:W-:-:S11]  /*10b20*/  DMUL R36, R104, R36 ;  /* 0x0000002468247228 */ /* 0x001fd60000000000 */
.L_x_890:
[----:B------:R-:W0:Y:S02]  /*10b30*/  LDS.64 R4, [R16+0xda0] ;  /* 0x000da00010047984 */ /* 0x000e240000000a00 */
[----:B0-----:R-:W-:-:S07]  /*10b40*/  DADD R6, R36, R4 ;  /* 0x0000000024067229 */ /* 0x001fce0000000004 */
[----:B------:R-:W0:Y:S02]  /*10b50*/  ATOMS.CAST.SPIN.64 P0, [R16+0xda0], R4, R6 ;  /* 0x000da0041000758d */ /* 0x000e240001800406 */
[----:B0-----:R-:W-:Y:S05]  /*10b60*/  @!P0 BRA `(.L_x_890) ;  /* 0xfffffffc00f08947 */ /* 0x001fea000383ffff */
[----:B------:R-:W-:Y:S05]  /*10b70*/  BSYNC.RECONVERGENT B0 ;  /* 0x0000000000007941 */ /* 0x000fea0003800200 */
.L_x_889:
[----:B------:R-:W-:Y:S01]  /*10b80*/  BSSY.RECONVERGENT B0, `(.L_x_891) ;  /* 0x0000005000007945 */ /* 0x000fe20003800200 */
.L_x_892:
[----:B------:R-:W0:Y:S02]  /*10b90*/  LDS.64 R4, [R16+0xda8] ;  /* 0x000da80010047984 */ /* 0x000e240000000a00 */
[----:B0-----:R-:W-:-:S07]  /*10ba0*/  DADD R6, R36, R4 ;  /* 0x0000000024067229 */ /* 0x001fce0000000004 */
[----:B------:R-:W0:Y:S02]  /*10bb0*/  ATOMS.CAST.SPIN.64 P0, [R16+0xda8], R4, R6 ;  /* 0x000da8041000758d */ /* 0x000e240001800406 */
[----:B0-----:R-:W-:Y:S05]  /*10bc0*/  @!P0 BRA `(.L_x_892) ;  /* 0xfffffffc00f08947 */ /* 0x001fea000383ffff */
[----:B------:R-:W-:Y:S05]  /*10bd0*/  BSYNC.RECONVERGENT B0 ;  /* 0x0000000000007941 */ /* 0x000fea0003800200 */
.L_x_891:
[----:B------:R-:W-:Y:S01]  /*10be0*/  BSSY.RECONVERGENT B0, `(.L_x_893) ;  /* 0x0000005000007945 */ /* 0x000fe20003800200 */
.L_x_894:
[----:B------:R-:W0:Y:S02]  /*10bf0*/  LDS.64 R4, [R16+0xdb0] ;  /* 0x000db00010047984 */ /* 0x000e240000000a00 */
[----:B0-----:R-:W-:-:S07]  /*10c00*/  DADD R6, R76, R4 ;  /* 0x000000004c067229 */ /* 0x001fce0000000004 */
[----:B------:R-:W0:Y:S02]  /*10c10*/  ATOMS.CAST.SPIN.64 P0, [R16+0xdb0], R4, R6 ;  /* 0x000db0041000758d */ /* 0x000e240001800406 */
[----:B0-----:R-:W-:Y:S05]  /*10c20*/  @!P0 BRA `(.L_x_894) ;  /* 0xfffffffc00f08947 */ /* 0x001fea000383ffff */
[----:B------:R-:W-:Y:S05]  /*10c30*/  BSYNC.RECONVERGENT B0 ;  /* 0x0000000000007941 */ /* 0x000fea0003800200 */
.L_x_893:
[----:B------:R-:W-:Y:S01]  /*10c40*/  BSSY.RECONVERGENT B0, `(.L_x_895) ;  /* 0x0000005000007945 */ /* 0x000fe20003800200 */
.L_x_896:
[----:B------:R-:W0:Y:S02]  /*10c50*/  LDS.64 R4, [R16+0xdb8] ;  /* 0x000db80010047984 */ /* 0x000e240000000a00 */
[----:B0-----:R-:W-:-:S07]  /*10c60*/  DADD R6, R68, R4 ;  /* 0x0000000044067229 */ /* 0x001fce0000000004 */
[----:B------:R-:W0:Y:S02]  /*10c70*/  ATOMS.CAST.SPIN.64 P0, [R16+0xdb8], R4, R6 ;  /* 0x000db8041000758d */ /* 0x000e240001800406 */
[----:B0-----:R-:W-:Y:S05]  /*10c80*/  @!P0 BRA `(.L_x_896) ;  /* 0xfffffffc00f08947 */ /* 0x001fea000383ffff */
[----:B------:R-:W-:Y:S05]  /*10c90*/  BSYNC.RECONVERGENT B0 ;  /* 0x0000000000007941 */ /* 0x000fea0003800200 */
.L_x_895:
[----:B------:R-:W-:Y:S01]  /*10ca0*/  BSSY.RECONVERGENT B0, `(.L_x_897) ;  /* 0x0000005000007945 */ /* 0x000fe20003800200 */
.L_x_898:
[----:B------:R-:W0:Y:S02]  /*10cb0*/  LDS.64 R4, [R16+0xdc0] ;  /* 0x000dc00010047984 */ /* 0x000e240000000a00 */
[----:B0-----:R-:W-:-:S07]  /*10cc0*/  DADD R6, R112, R4 ;  /* 0x0000000070067229 */ /* 0x001fce0000000004 */
[----:B------:R-:W0:Y:S02]  /*10cd0*/  ATOMS.CAST.SPIN.64 P0, [R16+0xdc0], R4, R6 ;  /* 0x000dc0041000758d */ /* 0x000e240001800406 */
[----:B0-----:R-:W-:Y:S05]  /*10ce0*/  @!P0 BRA `(.L_x_898) ;  /* 0xfffffffc00f08947 */ /* 0x001fea000383ffff */
[----:B------:R-:W-:Y:S05]  /*10cf0*/  BSYNC.RECONVERGENT B0 ;  /* 0x0000000000007941 */ /* 0x000fea0003800200 */
.L_x_897:
[----:B------:R-:W-:Y:S01]  /*10d00*/  BSSY.RECONVERGENT B0, `(.L_x_899) ;  /* 0x0000005000007945 */ /* 0x000fe20003800200 */
.L_x_900:
[----:B------:R-:W0:Y:S02]  /*10d10*/  LDS.64 R4, [R16+0xdc8] ;  /* 0x000dc80010047984 */ /* 0x000e240000000a00 */
[----:B0-----:R-:W-:-:S07]  /*10d20*/  DADD R6, R112, R4 ;  /* 0x0000000070067229 */ /* 0x001fce0000000004 */
[----:B------:R-:W0:Y:S02]  /*10d30*/  ATOMS.CAST.SPIN.64 P0, [R16+0xdc8], R4, R6 ;  /* 0x000dc8041000758d */ /* 0x000e240001800406 */
[----:B0-----:R-:W-:Y:S05]  /*10d40*/  @!P0 BRA `(.L_x_900) ;  /* 0xfffffffc00f08947 */ /* 0x001fea000383ffff */
[----:B------:R-:W-:Y:S05]  /*10d50*/  BSYNC.RECONVERGENT B0 ;  /* 0x0000000000007941 */ /* 0x000fea0003800200 */
.L_x_899:
[C---:B------:R-:W-:Y:S01]  /*10d60*/  FMUL R5, R2.reuse, R99 ;  /* 0x0000006302057220 */ /* 0x040fe20000400000 */
[----:B------:R-:W-:Y:S03]  /*10d70*/  BSSY.RECONVERGENT B0, `(.L_x_901) ;  /* 0x0000008000007945 */ /* 0x000fe60003800200 */
[----:B------:R-:W-:-:S06]  /*10d80*/  FFMA R5, R2, R98, R5 ;  /* 0x0000006202057223 */ /* 0x000fcc0000000005 */
[----:B------:R-:W0:Y:S02]  /*10d90*/  F2F.F64.F32 R4, R5 ;  /* 0x0000000500047310 */ /* 0x000e240000201800 */
[----:B0-----:R-:W-:-:S11]  /*10da0*/  DMUL R42, R104, R4 ;  /* 0x00000004682a7228 */ /* 0x001fd60000000000 */
.L_x_902:
[----:B------:R-:W0:Y:S02]  /*10db0*/  LDS.64 R4, [R16+0xdd0] ;  /* 0x000dd00010047984 */ /* 0x000e240000000a00 */
[----:B0-----:R-:W-:-:S07]  /*10dc0*/  DADD R6, R42, R4 ;  /* 0x000000002a067229 */ /* 0x001fce0000000004 */
[----:B------:R-:W0:Y:S02]  /*10dd0*/  ATOMS.CAST.SPIN.64 P0, [R16+0xdd0], R4, R6 ;  /* 0x000dd0041000758d */ /* 0x000e240001800406 */
[----:B0-----:R-:W-:Y:S05]  /*10de0*/  @!P0 BRA `(.L_x_902) ;  /* 0xfffffffc00f08947 */ /* 0x001fea000383ffff */
[----:B------:R-:W-:Y:S05]  /*10df0*/  BSYNC.RECONVERGENT B0 ;  /* 0x0000000000007941 */ /* 0x000fea0003800200 */
.L_x_901:
[----:B------:R-:W-:Y:S01]  /*10e00*/  FFMA R4, R3, -R11, -R46 ;  /* 0x8000000b03047223 */ /* 0x000fe2000000082e */
[----:B------:R-:W-:Y:S05]  /*10e10*/  BSSY.RECONVERGENT B0, `(.L_x_903) ;  /* 0x0000007000007945 */ /* 0x000fea0003800200 */
[----:B------:R-:W0:Y:S02]  /*10e20*/  F2F.F64.F32 R4, R4 ;  /* 0x0000000400047310 */ /* 0x000e240000201800 */
[----:B0-----:R-:W-:-:S11]  /*10e30*/  DMUL R42, R104, R4 ;  /* 0x00000004682a7228 */ /* 0x001fd60000000000 */
.L_x_904:
[----:B------:R-:W0:Y:S02]  /*10e40*/  LDS.64 R4, [R16+0xdd8] ;  /* 0x000dd80010047984 */ /* 0x000e240000000a00 */
[----:B0-----:R-:W-:-:S07]  /*10e50*/  DADD R6, R42, R4 ;  /* 0x000000002a067229 */ /* 0x001fce0000000004 */
[----:B------:R-:W0:Y:S02]  /*10e60*/  ATOMS.CAST.SPIN.64 P0, [R16+0xdd8], R4, R6 ;  /* 0x000dd8041000758d */ /* 0x000e240001800406 */
[----:B0-----:R-:W-:Y:S05]  /*10e70*/  @!P0 BRA `(.L_x_904) ;  /* 0xfffffffc00f08947 */ /* 0x001fea000383ffff */
[----:B------:R-:W-:Y:S05]  /*10e80*/  BSYNC.RECONVERGENT B0 ;  /* 0x0000000000007941 */ /* 0x000fea0003800200 */
.L_x_903:
[----:B------:R-:W-:Y:S01]  /*10e90*/  BSSY.RECONVERGENT B0, `(.L_x_905) ;  /* 0x0000005000007945 */ /* 0x000fe20003800200 */
.L_x_906:
[----:B------:R-:W0:Y:S02]  /*10ea0*/  LDS.64 R4, [R16+0xde0] ;  /* 0x000de00010047984 */ /* 0x000e240000000a00 */
[----:B0-----:R-:W-:-:S07]  /*10eb0*/  DADD R6, R42, R4 ;  /* 0x000000002a067229 */ /* 0x001fce0000000004 */
[----:B------:R-:W0:Y:S02]  /*10ec0*/  ATOMS.CAST.SPIN.64 P0, [R16+0xde0], R4, R6 ;  /* 0x000de0041000758d */ /* 0x000e240001800406 */
[----:B0-----:R-:W-:Y:S05]  /*10ed0*/  @!P0 BRA `(.L_x_906) ;  /* 0xfffffffc00f08947 */ /* 0x001fea000383ffff */
[----:B------:R-:W-:Y:S05]  /*10ee0*/  BSYNC.RECONVERGENT B0 ;  /* 0x0000000000007941 */ /* 0x000fea0003800200 */
.L_x_905:
[----:B------:R-:W-:Y:S01]  /*10ef0*/  FFMA R4, R0, -R12, -R30 ;  /* 0x8000000c00047223 */ /* 0x000fe2000000081e */
[----:B------:R-:W-:Y:S05]  /*10f00*/  BSSY.RECONVERGENT B0, `(.L_x_907) ;  /* 0x0000007000007945 */ /* 0x000fea0003800200 */
[----:B------:R-:W0:Y:S02]  /*10f10*/  F2F.F64.F32 R4, R4 ;  /* 0x0000000400047310 */ /* 0x000e240000201800 */
[----:B0-----:R-:W-:-:S11]  /*10f20*/  DMUL R46, R104, R4 ;  /* 0x00000004682e7228 */ /* 0x001fd60000000000 */
.L_x_908:
[----:B------:R-:W0:Y:S02]  /*10f30*/  LDS.64 R4, [R16+0xde8] ;  /* 0x000de80010047984 */ /* 0x000e240000000a00 */
[----:B0-----:R-:W-:-:S07]  /*10f40*/  DADD R6, R46, R4 ;  /* 0x000000002e067229 */ /* 0x001fce0000000004 */
[----:B------:R-:W0:Y:S02]  /*10f50*/  ATOMS.CAST.SPIN.64 P0, [R16+0xde8], R4, R6 ;  /* 0x000de8041000758d */ /* 0x000e240001800406 */
[----:B0-----:R-:W-:Y:S05]  /*10f60*/  @!P0 BRA `(.L_x_908) ;  /* 0xfffffffc00f08947 */ /* 0x001fea000383ffff */
[----:B------:R-:W-:Y:S05]  /*10f70*/  BSYNC.RECONVERGENT B0 ;  /* 0x0000000000007941 */ /* 0x000fea0003800200 */
.L_x_907:
[----:B------:R-:W-:Y:S01]  /*10f80*/  BSSY.RECONVERGENT B0, `(.L_x_909) ;  /* 0x0000005000007945 */ /* 0x000fe20003800200 */
.L_x_910:
[----:B------:R-:W0:Y:S02]  /*10f90*/  LDS.64 R4, [R16+0xdf0] ;  /* 0x000df00010047984 */ /* 0x000e240000000a00 */
[----:B0-----:R-:W-:-:S07]  /*10fa0*/  DADD R6, R46, R4 ;  /* 0x000000002e067229 */ /* 0x001fce0000000004 */
[----:B------:R-:W0:Y:S02]  /*10fb0*/  ATOMS.CAST.SPIN.64 P0, [R16+0xdf0], R4, R6 ;  /* 0x000df0041000758d */ /* 0x000e240001800406 */
[----:B0-----:R-:W-:Y:S05]  /*10fc0*/  @!P0 BRA `(.L_x_910) ;  /* 0xfffffffc00f08947 */ /* 0x001fea000383ffff */
[----:B------:R-:W-:Y:S05]  /*10fd0*/  BSYNC.RECONVERGENT B0 ;  /* 0x0000000000007941 */ /* 0x000fea0003800200 */
.L_x_909:
[----:B------:R-:W-:Y:S01]  /*10fe0*/  FFMA R39, R2, -R12, -R39 ;  /* 0x8000000c02277223 */ /* 0x000fe20000000827 */
[----:B------:R-:W-:Y:S03]  /*10ff0*/  BSSY.RECONVERGENT B0, `(.L_x_911) ;  /* 0x0000007000007945 */ /* 0x000fe60003800200 */
[----:B------:R-:W0:Y:S02]  /*11000*/  F2F.F64.F32 R30, R39 ;  /* 0x00000027001e7310 */ /* 0x000e240000201800 */
[----:B0-----:R-:W-:-:S11]  /*11010*/  DMUL R30, R104, R30 ;  /* 0x0000001e681e7228 */ /* 0x001fd60000000000 */
.L_x_912:
[----:B------:R-:W0:Y:S02]  /*11020*/  LDS.64 R4, [R16+0xdf8] ;  /* 0x000df80010047984 */ /* 0x000e240000000a00 */
[----:B0-----:R-:W-:-:S07]  /*11030*/  DADD R6, R30, R4 ;  /* 0x000000001e067229 */ /* 0x001fce0000000004 */
[----:B------:R-:W0:Y:S02]  /*11040*/  ATOMS.CAST.SPIN.64 P0, [R16+0xdf8], R4, R6 ;  /* 0x000df8041000758d */ /* 0x000e240001800406 */
[----:B0-----:R-:W-:Y:S05]  /*11050*/  @!P0 BRA `(.L_x_912) ;  /* 0xfffffffc00f08947 */ /* 0x001fea000383ffff */
[----:B------:R-:W-:Y:S05]  /*11060*/  BSYNC.RECONVERGENT B0 ;  /* 0x0000000000007941 */ /* 0x000fea0003800200 */
.L_x_911:
[----:B------:R-:W-:Y:S01]  /*11070*/  BSSY.RECONVERGENT B0, `(.L_x_913) ;  /* 0x0000005000007945 */ /* 0x000fe20003800200 */
.L_x_914:
[----:B------:R-:W0:Y:S02]  /*11080*/  LDS.64 R4, [R16+0xe00] ;  /* 0x000e000010047984 */ /* 0x000e240000000a00 */
[----:B0-----:R-:W-:-:S07]  /*11090*/  DADD R6, R30, R4 ;  /* 0x000000001e067229 */ /* 0x001fce0000000004 */
[----:B------:R-:W0:Y:S02]  /*110a0*/  ATOMS.CAST.SPIN.64 P0, [R16+0xe00], R4, R6 ;  /* 0x000e00041000758d */ /* 0x000e240001800406 */
[----:B0-----:R-:W-:Y:S05]  /*110b0*/  @!P0 BRA `(.L_x_914) ;  /* 0xfffffffc00f08947 */ /* 0x001fea000383ffff */
[----:B------:R-:W-:Y:S05]  /*110c0*/  BSYNC.RECONVERGENT B0 ;  /* 0x0000000000007941 */ /* 0x000fea0003800200 */
.L_x_913:
[----:B------:R-:W-:Y:S01]  /*110d0*/  BSSY.RECONVERGENT B0, `(.L_x_915) ;  /* 0x0000005000007945 */ /* 0x000fe20003800200 */
.L_x_916:
[----:B------:R-:W0:Y:S02]  /*110e0*/  LDS.64 R4, [R16+0xe08] ;  /* 0x000e080010047984 */ /* 0x000e240000000a00 */
[----:B0-----:R-:W-:-:S07]  /*110f0*/  DADD R6, R78, R4 ;  /* 0x000000004e067229 */ /* 0x001fce0000000004 */
[----:B------:R-:W0:Y:S02]  /*11100*/  ATOMS.CAST.SPIN.64 P0, [R16+0xe08], R4, R6 ;  /* 0x000e08041000758d */ /* 0x000e240001800406 */
[----:B0-----:R-:W-:Y:S05]  /*11110*/  @!P0 BRA `(.L_x_916) ;  /* 0xfffffffc00f08947 */ /* 0x001fea000383ffff */
[----:B------:R-:W-:Y:S05]  /*11120*/  BSYNC.RECONVERGENT B0 ;  /* 0x0000000000007941 */ /* 0x000fea0003800200 */
.L_x_915:
[----:B------:R-:W-:Y:S01]  /*11130*/  BSSY.RECONVERGENT B0, `(.L_x_917) ;  /* 0x0000005000007945 */ /* 0x000fe20003800200 */
.L_x_918:
[----:B------:R-:W0:Y:S02]  /*11140*/  LDS.64 R4, [R16+0xe10] ;  /* 0x000e100010047984 */ /* 0x000e240000000a00 */
[----:B0-----:R-:W-:-:S07]  /*11150*/  DADD R6, R80, R4 ;  /* 0x0000000050067229 */ /* 0x001fce0000000004 */
[----:B------:R-:W0:Y:S02]  /*11160*/  ATOMS.CAST.SPIN.64 P0, [R16+0xe10], R4, R6 ;  /* 0x000e10041000758d */ /* 0x000e240001800406 */
[----:B0-----:R-:W-:Y:S05]  /*11170*/  @!P0 BRA `(.L_x_918) ;  /* 0xfffffffc00f08947 */ /* 0x001fea000383ffff */
[----:B------:R-:W-:Y:S05]  /*11180*/  BSYNC.RECONVERGENT B0 ;  /* 0x0000000000007941 */ /* 0x000fea0003800200 */
.L_x_917:
[----:B------:R-:W-:Y:S01]  /*11190*/  BSSY.RECONVERGENT B0, `(.L_x_919) ;  /* 0x0000005000007945 */ /* 0x000fe20003800200 */
.L_x_920:
[----:B------:R-:W0:Y:S02]  /*111a0*/  LDS.64 R4, [R16+0xe18] ;  /* 0x000e180010047984 */ /* 0x000e240000000a00 */
[----:B0-----:R-:W-:-:S07]  /*111b0*/  DADD R6, R32, R4 ;  /* 0x0000000020067229 */ /* 0x001fce0000000004 */
[----:B------:R-:W0:Y:S02]  /*111c0*/  ATOMS.CAST.SPIN.64 P0, [R16+0xe18], R4, R6 ;  /* 0x000e18041000758d */ /* 0x000e240001800406 */
[----:B0-----:R-:W-:Y:S05]  /*111d0*/  @!P0 BRA `(.L_x_920) ;  /* 0xfffffffc00f08947 */ /* 0x001fea000383ffff */
[----:B------:R-:W-:Y:S05]  /*111e0*/  BSYNC.RECONVERGENT B0 ;  /* 0x0000000000007941 */ /* 0x000fea0003800200 */
.L_x_919:
[----:B------:R-:W-:Y:S01]  /*111f0*/  BSSY.RECONVERGENT B0, `(.L_x_921) ;  /* 0x0000005000007945 */ /* 0x000fe20003800200 */
.L_x_922:
[----:B------:R-:W0:Y:S02]  /*11200*/  LDS.64 R4, [R16+0xe20] ;  /* 0x000e200010047984 */ /* 0x000e240000000a00 */
[----:B0-----:R-:W-:-:S07]  /*11210*/  DADD R6, R32, R4 ;  /* 0x0000000020067229 */ /* 0x001fce0000000004 */
[----:B------:R-:W0:Y:S02]  /*11220*/  ATOMS.CAST.SPIN.64 P0, [R16+0xe20], R4, R6 ;  /* 0x000e20041000758d */ /* 0x000e240001800406 */
[----:B0-----:R-:W-:Y:S05]  /*11230*/  @!P0 BRA `(.L_x_922) ;  /* 0xfffffffc00f08947 */ /* 0x001fea000383ffff */
[----:B------:R-:W-:Y:S05]  /*11240*/  BSYNC.RECONVERGENT B0 ;  /* 0x0000000000007941 */ /* 0x000fea0003800200 */
.L_x_921:
[----:B------:R-:W-:Y:S01]  /*11250*/  BSSY.RECONVERGENT B0, `(.L_x_923) ;  /* 0x0000005000007945 */ /* 0x000fe20003800200 */
.L_x_924:
[----:B------:R-:W0:Y:S02]  /*11260*/  LDS.64 R4, [R16+0xe28] ;  /* 0x000e280010047984 */ /* 0x000e240000000a00 */
[----:B0-----:R-:W-:-:S07]  /*11270*/  DADD R6, R36, R4 ;  /* 0x0000000024067229 */ /* 0x001fce0000000004 */
[----:B------:R-:W0:Y:S02]  /*11280*/  ATOMS.CAST.SPIN.64 P0, [R16+0xe28], R4, R6 ;  /* 0x000e28041000758d */ /* 0x000e240001800406 */
[----:B0-----:R-:W-:Y:S05]  /*11290*/  @!P0 BRA `(.L_x_924) ;  /* 0xfffffffc00f08947 */ /* 0x001fea000383ffff */
[----:B------:R-:W-:Y:S05]  /*112a0*/  BSYNC.RECONVERGENT B0 ;  /* 0x0000000000007941 */ /* 0x000fea0003800200 */
.L_x_923:
[----:B------:R-:W-:Y:S01]  /*112b0*/  BSSY.RECONVERGENT B0, `(.L_x_925) ;  /* 0x0000005000007945 */ /* 0x000fe20003800200 */
.L_x_926:
[----:B------:R-:W0:Y:S02]  /*112c0*/  LDS.64 R4, [R16+0xe30] ;  /* 0x000e300010047984 */ /* 0x000e240000000a00 */
[----:B0-----:R-:W-:-:S07]  /*112d0*/  DADD R6, R36, R4 ;  /* 0x0000000024067229 */ /* 0x001fce0000000004 */
[----:B------:R-:W0:Y:S02]  /*112e0*/  ATOMS.CAST.SPIN.64 P0, [R16+0xe30], R4, R6 ;  /* 0x000e30041000758d */ /* 0x000e240001800406 */
[----:B0-----:R-:W-:Y:S05]  /*112f0*/  @!P0 BRA `(.L_x_926) ;  /* 0xfffffffc00f08947 */ /* 0x001fea000383ffff */
[----:B------:R-:W-:Y:S05]  /*11300*/  BSYNC.RECONVERGENT B0 ;  /* 0x0000000000007941 */ /* 0x000fea0003800200 */
.L_x_925:
[----:B------:R-:W-:Y:S01]  /*11310*/  BSSY.RECONVERGENT B0, `(.L_x_927) ;  /* 0x0000005000007945 */ /* 0x000fe20003800200 */
.L_x_928:
[----:B------:R-:W0:Y:S02]  /*11320*/  LDS.64 R4, [R16+0xe38] ;  /* 0x000e380010047984 */ /* 0x000e240000000a00 */
[----:B0-----:R-:W-:-:S07]  /*11330*/  DADD R6, R76, R4 ;  /* 0x000000004c067229 */ /* 0x001fce0000000004 */
[----:B------:R-:W0:Y:S02]  /*11340*/  ATOMS.CAST.SPIN.64 P0, [R16+0xe38], R4, R6 ;  /* 0x000e38041000758d */ /* 0x000e240001800406 */
[----:B0-----:R-:W-:Y:S05]  /*11350*/  @!P0 BRA `(.L_x_928) ;  /* 0xfffffffc00f08947 */ /* 0x001fea000383ffff */
[----:B------:R-:W-:Y:S05]  /*11360*/  BSYNC.RECONVERGENT B0 ;  /* 0x0000000000007941 */ /* 0x000fea0003800200 */
.L_x_927:
[----:B------:R-:W-:Y:S01]  /*11370*/  BSSY.RECONVERGENT B0, `(.L_x_929) ;  /* 0x0000005000007945 */ /* 0x000fe20003800200 */
.L_x_930:
[----:B------:R-:W0:Y:S02]  /*11380*/  LDS.64 R4, [R16+0xe40] ;  /* 0x000e400010047984 */ /* 0x000e240000000a00 */
[----:B0-----:R-:W-:-:S07]  /*11390*/  DADD R6, R72, R4 ;  /* 0x0000000048067229 */ /* 0x001fce0000000004 */
[----:B------:R-:W0:Y:S02]  /*113a0*/  ATOMS.CAST.SPIN.64 P0, [R16+0xe40], R4, R6 ;  /* 0x000e40041000758d */ /* 0x000e240001800406 */
[----:B0-----:R-:W-:Y:S05]  /*113b0*/  @!P0 BRA `(.L_x_930) ;  /* 0xfffffffc00f08947 */ /* 0x001fea000383ffff */
[----:B------:R-:W-:Y:S05]  /*113c0*/  BSYNC.RECONVERGENT B0 ;  /* 0x0000000000007941 */ /* 0x000fea0003800200 */
.L_x_929:
[----:B------:R-:W-:Y:S01]  /*113d0*/  BSSY.RECONVERGENT B0, `(.L_x_931) ;  /* 0x0000005000007945 */ /* 0x000fe20003800200 */
.L_x_932:
[----:B------:R-:W0:Y:S02]  /*113e0*/  LDS.64 R4, [R16+0xe48] ;  /* 0x000e480010047984 */ /* 0x000e240000000a00 */
[----:B0-----:R-:W-:-:S07]  /*113f0*/  DADD R6, R28, R4 ;  /* 0x000000001c067229 */ /* 0x001fce0000000004 */
[----:B------:R-:W0:Y:S02]  /*11400*/  ATOMS.CAST.SPIN.64 P0, [R16+0xe48], R4, R6 ;  /* 0x000e48041000758d */ /* 0x000e240001800406 */
[----:B0-----:R-:W-:Y:S05]  /*11410*/  @!P0 BRA `(.L_x_932) ;  /* 0xfffffffc00f08947 */ /* 0x001fea000383ffff */
[----:B------:R-:W-:Y:S05]  /*11420*/  BSYNC.RECONVERGENT B0 ;  /* 0x0000000000007941 */ /* 0x000fea0003800200 */
.L_x_931:
[----:B------:R-:W-:Y:S01]  /*11430*/  BSSY.RECONVERGENT B0, `(.L_x_933) ;  /* 0x0000005000007945 */ /* 0x000fe20003800200 */
.L_x_934:
[----:B------:R-:W0:Y:S02]  /*11440*/  LDS.64 R4, [R16+0xe50] ;  /* 0x000e500010047984 */ /* 0x000e240000000a00 */
[----:B0-----:R-:W-:-:S07]  /*11450*/  DADD R6, R28, R4 ;  /* 0x000000001c067229 */ /* 0x001fce0000000004 */
[----:B------:R-:W0:Y:S02]  /*11460*/  ATOMS.CAST.SPIN.64 P0, [R16+0xe50], R4, R6 ;  /* 0x000e50041000758d */ /* 0x000e240001800406 */
[----:B0-----:R-:W-:Y:S05]  /*11470*/  @!P0 BRA `(.L_x_934) ;  /* 0xfffffffc00f08947 */ /* 0x001fea000383ffff */
[----:B------:R-:W-:Y:S05]  /*11480*/  BSYNC.RECONVERGENT B0 ;  /* 0x0000000000007941 */ /* 0x000fea0003800200 */
.L_x_933:
[----:B------:R-:W-:Y:S01]  /*11490*/  BSSY.RECONVERGENT B0, `(.L_x_935) ;  /* 0x0000005000007945 */ /* 0x000fe20003800200 */
.L_x_936:
[----:B------:R-:W0:Y:S02]  /*114a0*/  LDS.64 R4, [R16+0xe58] ;  /* 0x000e580010047984 */ /* 0x000e240000000a00 */
[----:B0-----:R-:W-:-:S07]  /*114b0*/  DADD R6, R42, R4 ;  /* 0x000000002a067229 */ /* 0x001fce0000000004 */
[----:B------:R-:W0:Y:S02]  /*114c0*/  ATOMS.CAST.SPIN.64 P0, [R16+0xe58], R4, R6 ;  /* 0x000e58041000758d */ /* 0x000e240001800406 */
[----:B0-----:R-:W-:Y:S05]  /*114d0*/  @!P0 BRA `(.L_x_936) ;  /* 0xfffffffc00f08947 */ /* 0x001fea000383ffff */
[----:B------:R-:W-:Y:S05]  /*114e0*/  BSYNC.RECONVERGENT B0 ;  /* 0x0000000000007941 */ /* 0x000fea0003800200 */
.L_x_935:
[----:B------:R-:W-:Y:S01]  /*114f0*/  BSSY.RECONVERGENT B0, `(.L_x_937) ;  /* 0x0000005000007945 */ /* 0x000fe20003800200 */
.L_x_938:
[----:B------:R-:W0:Y:S02]  /*11500*/  LDS.64 R4, [R16+0xe60] ;  /* 0x000e600010047984 */ /* 0x000e240000000a00 */
[----:B0-----:R-:W-:-:S07]  /*11510*/  DADD R6, R42, R4 ;  /* 0x000000002a067229 */ /* 0x001fce0000000004 */
[----:B------:R-:W0:Y:S02]  /*11520*/  ATOMS.CAST.SPIN.64 P0, [R16+0xe60], R4, R6 ;  /* 0x000e60041000758d */ /* 0x000e240001800406 */
[----:B0-----:R-:W-:Y:S05]  /*11530*/  @!P0 BRA `(.L_x_938) ;  /* 0xfffffffc00f08947 */ /* 0x001fea000383ffff */
[----:B------:R-:W-:Y:S05]  /*11540*/  BSYNC.RECONVERGENT B0 ;  /* 0x0000000000007941 */ /* 0x000fea0003800200 */
.L_x_937:
[----:B------:R-:W-:Y:S01]  /*11550*/  BSSY.RECONVERGENT B0, `(.L_x_939) ;  /* 0x0000005000007945 */ /* 0x000fe20003800200 */
.L_x_940:
[----:B------:R-:W0:Y:S02]  /*11560*/  LDS.64 R4, [R16+0xe68] ;  /* 0x000e680010047984 */ /* 0x000e240000000a00 */
[----:B0-----:R-:W-:-:S07]  /*11570*/  DADD R6, R46, R4 ;  /* 0x000000002e067229 */ /* 0x001fce0000000004 */
[----:B------:R-:W0:Y:S02]  /*11580*/  ATOMS.CAST.SPIN.64 P0, [R16+0xe68], R4, R6 ;  /* 0x000e68041000758d */ /* 0x000e240001800406 */
[----:B0-----:R-:W-:Y:S05]  /*11590*/  @!P0 BRA `(.L_x_940) ;  /* 0xfffffffc00f08947 */ /* 0x001fea000383ffff */
[----:B------:R-:W-:Y:S05]  /*115a0*/  BSYNC.RECONVERGENT B0 ;  /* 0x0000000000007941 */ /* 0x000fea0003800200 */
.L_x_939:
[----:B------:R-:W-:Y:S01]  /*115b0*/  BSSY.RECONVERGENT B0, `(.L_x_941) ;  /* 0x0000005000007945 */ /* 0x000fe20003800200 */
.L_x_942:
[----:B------:R-:W0:Y:S02]  /*115c0*/  LDS.64 R4, [R16+0xe70] ;  /* 0x000e700010047984 */ /* 0x000e240000000a00 */
[----:B0-----:R-:W-:-:S07]  /*115d0*/  DADD R6, R46, R4 ;  /* 0x000000002e067229 */ /* 0x001fce0000000004 */
[----:B------:R-:W0:Y:S02]  /*115e0*/  ATOMS.CAST.SPIN.64 P0, [R16+0xe70], R4, R6 ;  /* 0x000e70041000758d */ /* 0x000e240001800406 */
[----:B0-----:R-:W-:Y:S05]  /*115f0*/  @!P0 BRA `(.L_x_942) ;  /* 0xfffffffc00f08947 */ /* 0x001fea000383ffff */
[----:B------:R-:W-:Y:S05]  /*11600*/  BSYNC.RECONVERGENT B0 ;  /* 0x0000000000007941 */ /* 0x000fea0003800200 */
.L_x_941:
[C---:B------:R-:W-:Y:S01]  /*11610*/  FMUL R5, R2.reuse, R101 ;  /* 0x0000006502057220 */ /* 0x040fe20000400000 */
[----:B------:R-:W-:Y:S03]  /*11620*/  BSSY.RECONVERGENT B0, `(.L_x_943) ;  /* 0x0000008000007945 */ /* 0x000fe60003800200 */
[----:B------:R-:W-:-:S06]  /*11630*/  FFMA R5, R2, R100, R5 ;  /* 0x0000006402057223 */ /* 0x000fcc0000000005 */
[----:B------:R-:W0:Y:S02]  /*11640*/  F2F.F64.F32 R4, R5 ;  /* 0x0000000500047310 */ /* 0x000e240000201800 */
[----:B0-----:R-:W-:-:S11]  /*11650*/  DMUL R28, R104, R4 ;  /* 0x00000004681c7228 */ /* 0x001fd60000000000 */
.L_x_944:
[----:B------:R-:W0:Y:S02]  /*11660*/  LDS.64 R4, [R16+0xe78] ;  /* 0x000e780010047984 */ /* 0x000e240000000a00 */
[----:B0-----:R-:W-:-:S07]  /*11670*/  DADD R6, R28, R4 ;  /* 0x000000001c067229 */ /* 0x001fce0000000004 */
[----:B------:R-:W0:Y:S02]  /*11680*/  ATOMS.CAST.SPIN.64 P0, [R16+0xe78], R4, R6 ;  /* 0x000e78041000758d */ /* 0x000e240001800406 */
[----:B0-----:R-:W-:Y:S05]  /*11690*/  @!P0 BRA `(.L_x_944) ;  /* 0xfffffffc00f08947 */ /* 0x001fea000383ffff */
[----:B------:R-:W-:Y:S05]  /*116a0*/  BSYNC.RECONVERGENT B0 ;  /* 0x0000000000007941 */ /* 0x000fea0003800200 */
.L_x_943:
[----:B------:R-:W-:Y:S01]  /*116b0*/  FFMA R4, R3, -R12, -R48 ;  /* 0x8000000c03047223 */ /* 0x000fe20000000830 */
[----:B------:R-:W-:Y:S05]  /*116c0*/  BSSY.RECONVERGENT B0, `(.L_x_945) ;  /* 0x0000007000007945 */ /* 0x000fea0003800200 */
[----:B------:R-:W0:Y:S02]  /*116d0*/  F2F.F64.F32 R4, R4 ;  /* 0x0000000400047310 */ /* 0x000e240000201800 */
[----:B0-----:R-:W-:-:S11]  /*116e0*/  DMUL R28, R104, R4 ;  /* 0x00000004681c7228 */ /* 0x001fd60000000000 */
.L_x_946:
[----:B------:R-:W0:Y:S02]  /*116f0*/  LDS.64 R4, [R16+0xe80] ;  /* 0x000e800010047984 */ /* 0x000e240000000a00 */
[----:B0-----:R-:W-:-:S07]  /*11700*/  DADD R6, R28, R4 ;  /* 0x000000001c067229 */ /* 0x001fce0000000004 */
[----:B------:R-:W0:Y:S02]  /*11710*/  ATOMS.CAST.SPIN.64 P0, [R16+0xe80], R4, R6 ;  /* 0x000e80041000758d */ /* 0x000e240001800406 */
[----:B0-----:R-:W-:Y:S05]  /*11720*/  @!P0 BRA `(.L_x_946) ;  /* 0xfffffffc00f08947 */ /* 0x001fea000383ffff */
[----:B------:R-:W-:Y:S05]  /*11730*/  BSYNC.RECONVERGENT B0 ;  /* 0x0000000000007941 */ /* 0x000fea0003800200 */
.L_x_945:
[----:B------:R-:W-:Y:S01]  /*11740*/  BSSY.RECONVERGENT B0, `(.L_x_947) ;  /* 0x0000005000007945 */ /* 0x000fe20003800200 */
.L_x_948:
[----:B------:R-:W0:Y:S02]  /*11750*/  LDS.64 R4, [R16+0xe88] ;  /* 0x000e880010047984 */ /* 0x000e240000000a00 */
[----:B0-----:R-:W-:-:S07]  /*11760*/  DADD R6, R28, R4 ;  /* 0x000000001c067229 */ /* 0x001fce0000000004 */
[----:B------:R-:W0:Y:S02]  /*11770*/  ATOMS.CAST.SPIN.64 P0, [R16+0xe88], R4, R6 ;  /* 0x000e88041000758d */ /* 0x000e240001800406 */
[----:B0-----:R-:W-:Y:S05]  /*11780*/  @!P0 BRA `(.L_x_948) ;  /* 0xfffffffc00f08947 */ /* 0x001fea000383ffff */
[----:B------:R-:W-:Y:S05]  /*11790*/  BSYNC.RECONVERGENT B0 ;  /* 0x0000000000007941 */ /* 0x000fea0003800200 */
.L_x_947:
[----:B------:R-:W-:Y:S01]  /*117a0*/  BSSY.RECONVERGENT B0, `(.L_x_949) ;  /* 0x0000005000007945 */ /* 0x000fe20003800200 */
.L_x_950:
[----:B------:R-:W0:Y:S02]  /*117b0*/  LDS.64 R4, [R16+0xe90] ;  /* 0x000e900010047984 */ /* 0x000e240000000a00 */
[----:B0-----:R-:W-:-:S07]  /*117c0*/  DADD R6, R70, R4 ;  /* 0x0000000046067229 */ /* 0x001fce0000000004 */
[----:B------:R-:W0:Y:S02]  /*117d0*/  ATOMS.CAST.SPIN.64 P0, [R16+0xe90], R4, R6 ;  /* 0x000e90041000758d */ /* 0x000e240001800406 */
[----:B0-----:R-:W-:Y:S05]  /*117e0*/  @!P0 BRA `(.L_x_950) ;  /* 0xfffffffc00f08947 */ /* 0x001fea000383ffff */
[----:B------:R-:W-:Y:S05]  /*117f0*/  BSYNC.RECONVERGENT B0 ;  /* 0x0000000000007941 */ /* 0x000fea0003800200 */
.L_x_949:
[----:B------:R-:W-:Y:S01]  /*11800*/  BSSY.RECONVERGENT B0, `(.L_x_951) ;  /* 0x0000005000007945 */ /* 0x000fe20003800200 */
.L_x_952:
[----:B------:R-:W0:Y:S02]  /*11810*/  LDS.64 R4, [R16+0xe98] ;  /* 0x000e980010047984 */ /* 0x000e240000000a00 */
[----:B0-----:R-:W-:-:S07]  /*11820*/  DADD R6, R74, R4 ;  /* 0x000000004a067229 */ /* 0x001fce0000000004 */
[----:B------:R-:W0:Y:S02]  /*11830*/  ATOMS.CAST.SPIN.64 P0, [R16+0xe98], R4, R6 ;  /* 0x000e98041000758d */ /* 0x000e240001800406 */
[----:B0-----:R-:W-:Y:S05]  /*11840*/  @!P0 BRA `(.L_x_952) ;  /* 0xfffffffc00f08947 */ /* 0x001fea000383ffff */
[----:B------:R-:W-:Y:S05]  /*11850*/  BSYNC.RECONVERGENT B0 ;  /* 0x0000000000007941 */ /* 0x000fea0003800200 */
.L_x_951:
[C---:B------:R-:W-:Y:S01]  /*11860*/  FMUL R0, R3.reuse, R97 ;  /* 0x0000006103007220 */ /* 0x040fe20000400000 */
[----:B------:R-:W-:Y:S03]  /*11870*/  BSSY.RECONVERGENT B0, `(.L_x_953) ;  /* 0x0000008000007945 */ /* 0x000fe60003800200 */
[----:B------:R-:W-:-:S04]  /*11880*/  FFMA R0, R3, R96, R0 ;  /* 0x0000006003007223 */ /* 0x000fc80000000000 */
[----:B------:R-:W0:Y:S02]  /*11890*/  F2F.F64.F32 R4, R0 ;  /* 0x0000000000047310 */ /* 0x000e240000201800 */
[----:B0-----:R-:W-:-:S11]  /*118a0*/  DMUL R32, R104, R4 ;  /* 0x0000000468207228 */ /* 0x001fd60000000000 */
.L_x_954:
[----:B------:R-:W0:Y:S02]  /*118b0*/  LDS.64 R4, [R16+0xea0] ;  /* 0x000ea00010047984 */ /* 0x000e240000000a00 */
[----:B0-----:R-:W-:-:S07]  /*118c0*/  DADD R6, R32, R4 ;  /* 0x0000000020067229 */ /* 0x001fce0000000004 */
[----:B------:R-:W0:Y:S02]  /*118d0*/  ATOMS.CAST.SPIN.64 P0, [R16+0xea0], R4, R6 ;  /* 0x000ea0041000758d */ /* 0x000e240001800406 */
[----:B0-----:R-:W-:Y:S05]  /*118e0*/  @!P0 BRA `(.L_x_954) ;  /* 0xfffffffc00f08947 */ /* 0x001fea000383ffff */
[----:B------:R-:W-:Y:S05]  /*118f0*/  BSYNC.RECONVERGENT B0 ;  /* 0x0000000000007941 */ /* 0x000fea0003800200 */
.L_x_953:
[----:B------:R-:W-:Y:S01]  /*11900*/  BSSY.RECONVERGENT B0, `(.L_x_955) ;  /* 0x0000005000007945 */ /* 0x000fe20003800200 */
.L_x_956:
[----:B------:R-:W0:Y:S02]  /*11910*/  LDS.64 R4, [R16+0xea8] ;  /* 0x000ea80010047984 */ /* 0x000e240000000a00 */
[----:B0-----:R-:W-:-:S07]  /*11920*/  DADD R6, R68, R4 ;  /* 0x0000000044067229 */ /* 0x001fce0000000004 */
[----:B------:R-:W0:Y:S02]  /*11930*/  ATOMS.CAST.SPIN.64 P0, [R16+0xea8], R4, R6 ;  /* 0x000ea8041000758d */ /* 0x000e240001800406 */
[----:B0-----:R-:W-:Y:S05]  /*11940*/  @!P0 BRA `(.L_x_956) ;  /* 0xfffffffc00f08947 */ /* 0x001fea000383ffff */
[----:B------:R-:W-:Y:S05]  /*11950*/  BSYNC.RECONVERGENT B0 ;  /* 0x0000000000007941 */ /* 0x000fea0003800200 */
.L_x_955:
[----:B------:R-:W-:Y:S01]  /*11960*/  BSSY.RECONVERGENT B0, `(.L_x_957) ;  /* 0x0000005000007945 */ /* 0x000fe20003800200 */
.L_x_958:
[----:B------:R-:W0:Y:S02]  /*11970*/  LDS.64 R4, [R16+0xeb0] ;  /* 0x000eb00010047984 */ /* 0x000e240000000a00 */
[----:B0-----:R-:W-:-:S07]  /*11980*/  DADD R6, R72, R4 ;  /* 0x0000000048067229 */ /* 0x001fce0000000004 */
[----:B------:R-:W0:Y:S02]  /*11990*/  ATOMS.CAST.SPIN.64 P0, [R16+0xeb0], R4, R6 ;  /* 0x000eb0041000758d */ /* 0x000e240001800406 */
[----:B0-----:R-:W-:Y:S05]  /*119a0*/  @!P0 BRA `(.L_x_958) ;  /* 0xfffffffc00f08947 */ /* 0x001fea000383ffff */
[----:B------:R-:W-:Y:S05]  /*119b0*/  BSYNC.RECONVERGENT B0 ;  /* 0x0000000000007941 */ /* 0x000fea0003800200 */
.L_x_957:
[C---:B------:R-:W-:Y:S01]  /*119c0*/  FMUL R0, R3.reuse, R99 ;  /* 0x0000006303007220 */ /* 0x040fe20000400000 */
[----:B------:R-:W-:Y:S03]  /*119d0*/  BSSY.RECONVERGENT B0, `(.L_x_959) ;  /* 0x0000008000007945 */ /* 0x000fe60003800200 */
[----:B------:R-:W-:-:S04]  /*119e0*/  FFMA R0, R3, R98, R0 ;  /* 0x0000006203007223 */ /* 0x000fc80000000000 */
[----:B------:R-:W0:Y:S02]  /*119f0*/  F2F.F64.F32 R4, R0 ;  /* 0x0000000000047310 */ /* 0x000e240000201800 */
[----:B0-----:R-:W-:-:S11]  /*11a00*/  DMUL R32, R104, R4 ;  /* 0x0000000468207228 */ /* 0x001fd60000000000 */
.L_x_960:
[----:B------:R-:W0:Y:S02]  /*11a10*/  LDS.64 R4, [R16+0xeb8] ;  /* 0x000eb80010047984 */ /* 0x000e240000000a00 */
[----:B0-----:R-:W-:-:S07]  /*11a20*/  DADD R6, R32, R4 ;  /* 0x0000000020067229 */ /* 0x001fce0000000004 */
[----:B------:R-:W0:Y:S02]  /*11a30*/  ATOMS.CAST.SPIN.64 P0, [R16+0xeb8], R4, R6 ;  /* 0x000eb8041000758d */ /* 0x000e240001800406 */
[----:B0-----:R-:W-:Y:S05]  /*11a40*/  @!P0 BRA `(.L_x_960) ;  /* 0xfffffffc00f08947 */ /* 0x001fea000383ffff */
[----:B------:R-:W-:Y:S05]  /*11a50*/  BSYNC.RECONVERGENT B0 ;  /* 0x0000000000007941 */ /* 0x000fea0003800200 */
.L_x_959:
[----:B------:R-:W-:Y:S01]  /*11a60*/  BSSY.RECONVERGENT B0, `(.L_x_961) ;  /* 0x0000005000007945 */ /* 0x000fe20003800200 */
.L_x_962:
[----:B------:R-:W0:Y:S02]  /*11a70*/  LDS.64 R4, [R16+0xec0] ;  /* 0x000ec00010047984 */ /* 0x000e240000000a00 */
[----:B0-----:R-:W-:-:S07]  /*11a80*/  DADD R6, R30, R4 ;  /* 0x000000001e067229 */ /* 0x001fce0000000004 */
[----:B------:R-:W0:Y:S02]  /*11a90*/  ATOMS.CAST.SPIN.64 P0, [R16+0xec0], R4, R6 ;  /* 0x000ec0041000758d */ /* 0x000e240001800406 */
[----:B0-----:R-:W-:Y:S05]  /*11aa0*/  @!P0 BRA `(.L_x_962) ;  /* 0xfffffffc00f08947 */ /* 0x001fea000383ffff */
[----:B------:R-:W-:Y:S05]  /*11ab0*/  BSYNC.RECONVERGENT B0 ;  /* 0x0000000000007941 */ /* 0x000fea0003800200 */
.L_x_961:
[----:B------:R-:W-:Y:S01]  /*11ac0*/  BSSY.RECONVERGENT B0, `(.L_x_963) ;  /* 0x0000005000007945 */ /* 0x000fe20003800200 */
.L_x_964:
[----:B------:R-:W0:Y:S02]  /*11ad0*/  LDS.64 R4, [R16+0xec8] ;  /* 0x000ec80010047984 */ /* 0x000e240000000a00 */
[----:B0-----:R-:W-:-:S07]  /*11ae0*/  DADD R6, R30, R4 ;  /* 0x000000001e067229 */ /* 0x001fce0000000004 */
[----:B------:R-:W0:Y:S02]  /*11af0*/  ATOMS.CAST.SPIN.64 P0, [R16+0xec8], R4, R6 ;  /* 0x000ec8041000758d */ /* 0x000e240001800406 */
[----:B0-----:R-:W-:Y:S05]  /*11b00*/  @!P0 BRA `(.L_x_964) ;  /* 0xfffffffc00f08947 */ /* 0x001fea000383ffff */
[----:B------:R-:W-:Y:S05]  /*11b10*/  BSYNC.RECONVERGENT B0 ;  /* 0x0000000000007941 */ /* 0x000fea0003800200 */
.L_x_963:
[----:B------:R-:W-:Y:S01]  /*11b20*/  BSSY.RECONVERGENT B0, `(.L_x_965) ;  /* 0x0000005000007945 */ /* 0x000fe20003800200 */
.L_x_966:
[----:B------:R-:W0:Y:S02]  /*11b30*/  LDS.64 R4, [R16+0xed0] ;  /* 0x000ed00010047984 */ /* 0x000e240000000a00 */
[----:B0-----:R-:W-:-:S07]  /*11b40*/  DADD R6, R28, R4 ;  /* 0x000000001c067229 */ /* 0x001fce0000000004 */
[----:B------:R-:W0:Y:S02]  /*11b50*/  ATOMS.CAST.SPIN.64 P0, [R16+0xed0], R4, R6 ;  /* 0x000ed0041000758d */ /* 0x000e240001800406 */
[----:B0-----:R-:W-:Y:S05]  /*11b60*/  @!P0 BRA `(.L_x_966) ;  /* 0xfffffffc00f08947 */ /* 0x001fea000383ffff */
[----:B------:R-:W-:Y:S05]  /*11b70*/  BSYNC.RECONVERGENT B0 ;  /* 0x0000000000007941 */ /* 0x000fea0003800200 */
.L_x_965:
[----:B------:R-:W-:Y:S01]  /*11b80*/  BSSY.RECONVERGENT B0, `(.L_x_967) ;  /* 0x0000005000007945 */ /* 0x000fe20003800200 */
.L_x_968:
[----:B------:R-:W0:Y:S02]  /*11b90*/  LDS.64 R4, [R16+0xed8] ;  /* 0x000ed80010047984 */ /* 0x000e240000000a00 */
[----:B0-----:R-:W-:-:S07]  /*11ba0*/  DADD R6, R28, R4 ;  /* 0x000000001c067229 */ /* 0x001fce0000000004 */
[----:B------:R-:W0:Y:S02]  /*11bb0*/  ATOMS.CAST.SPIN.64 P0, [R16+0xed8], R4, R6 ;  /* 0x000ed8041000758d */ /* 0x000e240001800406 */
[----:B0-----:R-:W-:Y:S05]  /*11bc0*/  @!P0 BRA `(.L_x_968) ;  /* 0xfffffffc00f08947 */ /* 0x001fea000383ffff */
[----:B------:R-:W-:Y:S05]  /*11bd0*/  BSYNC.RECONVERGENT B0 ;  /* 0x0000000000007941 */ /* 0x000fea0003800200 */
.L_x_967:
[----:B------:R-:W-:Y:S01]  /*11be0*/  BSSY.RECONVERGENT B0, `(.L_x_969) ;  /* 0x0000005000007945 */ /* 0x000fe20003800200 */
.L_x_970:
[----:B------:R-:W0:Y:S02]  /*11bf0*/  LDS.64 R4, [R16+0xee0] ;  /* 0x000ee00010047984 */ /* 0x000e240000000a00 */
[----:B0-----:R-:W-:-:S07]  /*11c00*/  DADD R6, R70, R4 ;  /* 0x0000000046067229 */ /* 0x001fce0000000004 */
[----:B------:R-:W0:Y:S02]  /*11c10*/  ATOMS.CAST.SPIN.64 P0, [R16+0xee0], R4, R6 ;  /* 0x000ee0041000758d */ /* 0x000e240001800406 */
[----:B0-----:R-:W-:Y:S05]  /*11c20*/  @!P0 BRA `(.L_x_970) ;  /* 0xfffffffc00f08947 */ /* 0x001fea000383ffff */
[----:B------:R-:W-:Y:S05]  /*11c30*/  BSYNC.RECONVERGENT B0 ;  /* 0x0000000000007941 */ /* 0x000fea0003800200 */
.L_x_969:
[----:B------:R-:W-:Y:S01]  /*11c40*/  BSSY.RECONVERGENT B0, `(.L_x_971) ;  /* 0x0000005000007945 */ /* 0x000fe20003800200 */
.L_x_972:
[----:B------:R-:W0:Y:S02]  /*11c50*/  LDS.64 R4, [R16+0xee8] ;  /* 0x000ee80010047984 */ /* 0x000e240000000a00 */
[----:B0-----:R-:W-:-:S07]  /*11c60*/  DADD R6, R64, R4 ;  /* 0x0000000040067229 */ /* 0x001fce0000000004 */
[----:B------:R-:W0:Y:S02]  /*11c70*/  ATOMS.CAST.SPIN.64 P0, [R16+0xee8], R4, R6 ;  /* 0x000ee8041000758d */ /* 0x000e240001800406 */
[----:B0-----:R-:W-:Y:S05]  /*11c80*/  @!P0 BRA `(.L_x_972) ;  /* 0xfffffffc00f08947 */ /* 0x001fea000383ffff */
[----:B------:R-:W-:Y:S05]  /*11c90*/  BSYNC.RECONVERGENT B0 ;  /* 0x0000000000007941 */ /* 0x000fea0003800200 */
.L_x_971:
[C---:B------:R-:W-:Y:S01]  /*11ca0*/  FMUL R0, R3.reuse, R101 ;  /* 0x0000006503007220 */ /* 0x040fe20000400000 */
[----:B------:R-:W-:Y:S03]  /*11cb0*/  BSSY.RECONVERGENT B0, `(.L_x_973) ;  /* 0x0000008000007945 */ /* 0x000fe60003800200 */
[----:B------:R-:W-:-:S04]  /*11cc0*/  FFMA R0, R3, R100, R0 ;  /* 0x0000006403007223 */ /* 0x000fc80000000000 */
[----:B------:R-:W0:Y:S02]  /*11cd0*/  F2F.F64.F32 R2, R0 ;  /* 0x0000000000027310 */ /* 0x000e240000201800 */
[----:B0-----:R-:W-:-:S11]  /*11ce0*/  DMUL R2, R104, R2 ;  /* 0x0000000268027228 */ /* 0x001fd60000000000 */
.L_x_974:
[----:B------:R-:W0:Y:S02]  /*11cf0*/  LDS.64 R4, [R16+0xef0] ;  /* 0x000ef00010047984 */ /* 0x000e240000000a00 */
[----:B0-----:R-:W-:-:S07]  /*11d00*/  DADD R6, R2, R4 ;  /* 0x0000000002067229 */ /* 0x001fce0000000004 */
[----:B------:R-:W0:Y:S02]  /*11d10*/  ATOMS.CAST.SPIN.64 P0, [R16+0xef0], R4, R6 ;  /* 0x000ef0041000758d */ /* 0x000e240001800406 */
[----:B0-----:R-:W-:Y:S05]  /*11d20*/  @!P0 BRA `(.L_x_974) ;  /* 0xfffffffc00f08947 */ /* 0x001fea000383ffff */
[----:B------:R-:W-:Y:S05]  /*11d30*/  BSYNC.RECONVERGENT B0 ;  /* 0x0000000000007941 */ /* 0x000fea0003800200 */
.L_x_973:
[----:B------:R-:W-:Y:S01]  /*11d40*/  BSSY.RECONVERGENT B0, `(.L_x_975) ;  /* 0x0000005000007945 */ /* 0x000fe20003800200 */
.L_x_976:
[----:B------:R-:W0:Y:S02]  /*11d50*/  LDS.64 R4, [R16+0xef8] ;  /* 0x000ef80010047984 */ /* 0x000e240000000a00 */
[----:B0-----:R-:W-:-:S07]  /*11d60*/  DADD R6, R74, R4 ;  /* 0x000000004a067229 */ /* 0x001fce0000000004 */
[----:B------:R-:W0:Y:S02]  /*11d70*/  ATOMS.CAST.SPIN.64 P0, [R16+0xef8], R4, R6 ;  /* 0x000ef8041000758d */ /* 0x000e240001800406 */
[----:B0-----:R-:W-:Y:S05]  /*11d80*/  @!P0 BRA `(.L_x_976) ;  /* 0xfffffffc00f08947 */ /* 0x001fea000383ffff */
[----:B------:R-:W-:Y:S05]  /*11d90*/  BSYNC.RECONVERGENT B0 ;  /* 0x0000000000007941 */ /* 0x000fea0003800200 */
.L_x_975:
[----:B------:R-:W-:Y:S01]  /*11da0*/  BSSY.RECONVERGENT B0, `(.L_x_977) ;  /* 0x0000005000007945 */ /* 0x000fe20003800200 */
.L_x_978:
[----:B------:R-:W0:Y:S02]  /*11db0*/  LDS.64 R4, [R16+0xf00] ;  /* 0x000f000010047984 */ /* 0x000e240000000a00 */
[----:B0-----:R-:W-:-:S07]  /*11dc0*/  DADD R6, R64, R4 ;  /* 0x0000000040067229 */ /* 0x001fce0000000004 */
[----:B------:R-:W0:Y:S02]  /*11dd0*/  ATOMS.CAST.SPIN.64 P0, [R16+0xf00], R4, R6 ;  /* 0x000f00041000758d */ /* 0x000e240001800406 */
[----:B0-----:R-:W-:Y:S05]  /*11de0*/  @!P0 BRA `(.L_x_978) ;  /* 0xfffffffc00f08947 */ /* 0x001fea000383ffff */
[----:B------:R-:W-:Y:S05]  /*11df0*/  BSYNC.RECONVERGENT B0 ;  /* 0x0000000000007941 */ /* 0x000fea0003800200 */
.L_x_977:
[----:B------:R-:W0:Y:S01]  /*11e00*/  F2F.F64.F32 R2, R20 ;  /* 0x0000001400027310 */ /* 0x000e220000201800 */
[----:B------:R-:W-:Y:S01]  /*11e10*/  BSSY.RECONVERGENT B0, `(.L_x_979) ;  /* 0x0000006000007945 */ /* 0x000fe20003800200 */
[----:B0-----:R-:W-:-:S11]  /*11e20*/  DMUL R28, R104, R2 ;  /* 0x00000002681c7228 */ /* 0x001fd60000000000 */
.L_x_980:
[----:B------:R-:W0:Y:S02]  /*11e30*/  LDS.64 R4, [R16+0xf08] ;  /* 0x000f080010047984 */ /* 0x000e240000000a00 */
[----:B0-----:R-:W-:-:S07]  /*11e40*/  DADD R6, R28, R4 ;  /* 0x000000001c067229 */ /* 0x001fce0000000004 */
[----:B------:R-:W0:Y:S02]  /*11e50*/  ATOMS.CAST.SPIN.64 P0, [R16+0xf08], R4, R6 ;  /* 0x000f08041000758d */ /* 0x000e240001800406 */
[----:B0-----:R-:W-:Y:S05]  /*11e60*/  @!P0 BRA `(.L_x_980) ;  /* 0xfffffffc00f08947 */ /* 0x001fea000383ffff */
[----:B------:R-:W-:Y:S05]  /*11e70*/  BSYNC.RECONVERGENT B0 ;  /* 0x0000000000007941 */ /* 0x000fea0003800200 */
.L_x_979:
[----:B------:R-:W-:Y:S01]  /*11e80*/  BSSY.RECONVERGENT B0, `(.L_x_981) ;  /* 0x0000005000007945 */ /* 0x000fe20003800200 */
.L_x_982:
[----:B------:R-:W0:Y:S02]  /*11e90*/  LDS.64 R4, [R16+0xf10] ;  /* 0x000f100010047984 */ /* 0x000e240000000a00 */
[----:B0-----:R-:W-:-:S07]  /*11ea0*/  DADD R6, R24, R4 ;  /* 0x0000000018067229 */ /* 0x001fce0000000004 */
[----:B------:R-:W0:Y:S02]  /*11eb0*/  ATOMS.CAST.SPIN.64 P0, [R16+0xf10], R4, R6 ;  /* 0x000f10041000758d */ /* 0x000e240001800406 */
[----:B0-----:R-:W-:Y:S05]  /*11ec0*/  @!P0 BRA `(.L_x_982) ;  /* 0xfffffffc00f08947 */ /* 0x001fea000383ffff */
[----:B------:R-:W-:Y:S05]  /*11ed0*/  BSYNC.RECONVERGENT B0 ;  /* 0x0000000000007941 */ /* 0x000fea0003800200 */
.L_x_981:
[----:B------:R-:W-:Y:S01]  /*11ee0*/  BSSY.RECONVERGENT B0, `(.L_x_983) ;  /* 0x0000005000007945 */ /* 0x000fe20003800200 */
.L_x_984:
[----:B------:R-:W0:Y:S02]  /*11ef0*/  LDS.64 R4, [R16+0xf18] ;  /* 0x000f180010047984 */ /* 0x000e240000000a00 */
[----:B0-----:R-:W-:-:S07]  /*11f00*/  DADD R6, R24, R4 ;  /* 0x0000000018067229 */ /* 0x001fce0000000004 */
[----:B------:R-:W0:Y:S02]  /*11f10*/  ATOMS.CAST.SPIN.64 P0, [R16+0xf18], R4, R6 ;  /* 0x000f18041000758d */ /* 0x000e240001800406 */
[----:B0-----:R-:W-:Y:S05]  /*11f20*/  @!P0 BRA `(.L_x_984) ;  /* 0xfffffffc00f08947 */ /* 0x001fea000383ffff */
[----:B------:R-:W-:Y:S05]  /*11f30*/  BSYNC.RECONVERGENT B0 ;  /* 0x0000000000007941 */ /* 0x000fea0003800200 */
.L_x_983:
[----:B------:R-:W-:Y:S01]  /*11f40*/  BSSY.RECONVERGENT B0, `(.L_x_985) ;  /* 0x0000005000007945 */ /* 0x000fe20003800200 */
.L_x_986:
[----:B------:R-:W0:Y:S02]  /*11f50*/  LDS.64 R4, [R16+0xf20] ;  /* 0x000f200010047984 */ /* 0x000e240000000a00 */
[----:B0-----:R-:W-:-:S07]  /*11f60*/  DADD R6, R26, R4 ;  /* 0x000000001a067229 */ /* 0x001fce0000000004 */
[----:B------:R-:W0:Y:S02]  /*11f70*/  ATOMS.CAST.SPIN.64 P0, [R16+0xf20], R4, R6 ;  /* 0x000f20041000758d */ /* 0x000e240001800406 */
[----:B0-----:R-:W-:Y:S05]  /*11f80*/  @!P0 BRA `(.L_x_986) ;  /* 0xfffffffc00f08947 */ /* 0x001fea000383ffff */
[----:B------:R-:W-:Y:S05]  /*11f90*/  BSYNC.RECONVERGENT B0 ;  /* 0x0000000000007941 */ /* 0x000fea0003800200 */
.L_x_985:
[----:B------:R-:W-:Y:S01]  /*11fa0*/  BSSY.RECONVERGENT B0, `(.L_x_987) ;  /* 0x0000005000007945 */ /* 0x000fe20003800200 */
.L_x_988:
[----:B------:R-:W0:Y:S02]  /*11fb0*/  LDS.64 R4, [R16+0xf28] ;  /* 0x000f280010047984 */ /* 0x000e240000000a00 */
[----:B0-----:R-:W-:-:S07]  /*11fc0*/  DADD R6, R26, R4 ;  /* 0x000000001a067229 */ /* 0x001fce0000000004 */
[----:B------:R-:W0:Y:S02]  /*11fd0*/  ATOMS.CAST.SPIN.64 P0, [R16+0xf28], R4, R6 ;  /* 0x000f28041000758d */ /* 0x000e240001800406 */
[----:B0-----:R-:W-:Y:S05]  /*11fe0*/  @!P0 BRA `(.L_x_988) ;  /* 0xfffffffc00f08947 */ /* 0x001fea000383ffff */
[----:B------:R-:W-:Y:S05]  /*11ff0*/  BSYNC.RECONVERGENT B0 ;  /* 0x0000000000007941 */ /* 0x000fea0003800200 */
.L_x_987:
[----:B------:R-:W-:Y:S01]  /*12000*/  BSSY.RECONVERGENT B0, `(.L_x_989) ;  /* 0x0000005000007945 */ /* 0x000fe20003800200 */
.L_x_990:
[----:B------:R-:W0:Y:S02]  /*12010*/  LDS.64 R4, [R16+0xf30] ;  /* 0x000f300010047984 */ /* 0x000e240000000a00 */
[----:B0-----:R-:W-:-:S07]  /*12020*/  DADD R6, R28, R4 ;  /* 0x000000001c067229 */ /* 0x001fce0000000004 */
[----:B------:R-:W0:Y:S02]  /*12030*/  ATOMS.CAST.SPIN.64 P0, [R16+0xf30], R4, R6 ;  /* 0x000f30041000758d */ /* 0x000e240001800406 */
[----:B0-----:R-:W-:Y:S05]  /*12040*/  @!P0 BRA `(.L_x_990) ;  /* 0xfffffffc00f08947 */ /* 0x001fea000383ffff */
[----:B------:R-:W-:Y:S05]  /*12050*/  BSYNC.RECONVERGENT B0 ;  /* 0x0000000000007941 */ /* 0x000fea0003800200 */
.L_x_989:
[----:B------:R-:W-:Y:S01]  /*12060*/  BSSY.RECONVERGENT B0, `(.L_x_991) ;  /* 0x0000005000007945 */ /* 0x000fe20003800200 */
.L_x_992:
[----:B------:R-:W0:Y:S02]  /*12070*/  LDS.64 R4, [R16+0xf38] ;  /* 0x000f380010047984 */ /* 0x000e240000000a00 */
[----:B0-----:R-:W-:-:S07]  /*12080*/  DADD R6, R24, R4 ;  /* 0x0000000018067229 */ /* 0x001fce0000000004 */
[----:B------:R-:W0:Y:S02]  /*12090*/  ATOMS.CAST.SPIN.64 P0, [R16+0xf38], R4, R6 ;  /* 0x000f38041000758d */ /* 0x000e240001800406 */
[----:B0-----:R-:W-:Y:S05]  /*120a0*/  @!P0 BRA `(.L_x_992) ;  /* 0xfffffffc00f08947 */ /* 0x001fea000383ffff */
[----:B------:R-:W-:Y:S05]  /*120b0*/  BSYNC.RECONVERGENT B0 ;  /* 0x0000000000007941 */ /* 0x000fea0003800200 */
.L_x_991:
[----:B------:R-:W-:Y:S01]  /*120c0*/  BSSY.RECONVERGENT B0, `(.L_x_993) ;  /* 0x0000005000007945 */ /* 0x000fe20003800200 */
.L_x_994:
[----:B------:R-:W0:Y:S02]  /*120d0*/  LDS.64 R4, [R16+0xf40] ;  /* 0x000f400010047984 */ /* 0x000e240000000a00 */
[----:B0-----:R-:W-:-:S07]  /*120e0*/  DADD R6, R24, R4 ;  /* 0x0000000018067229 */ /* 0x001fce0000000004 */
[----:B------:R-:W0:Y:S02]  /*120f0*/  ATOMS.CAST.SPIN.64 P0, [R16+0xf40], R4, R6 ;  /* 0x000f40041000758d */ /* 0x000e240001800406 */
[----:B0-----:R-:W-:Y:S05]  /*12100*/  @!P0 BRA `(.L_x_994) ;  /* 0xfffffffc00f08947 */ /* 0x001fea000383ffff */
[----:B------:R-:W-:Y:S05]  /*12110*/  BSYNC.RECONVERGENT B0 ;  /* 0x0000000000007941 */ /* 0x000fea0003800200 */
.L_x_993:
[----:B------:R-:W0:Y:S01]  /*12120*/  F2F.F64.F32 R2, R22 ;  /* 0x0000001600027310 */ /* 0x000e220000201800 */
[----:B------:R-:W-:Y:S01]  /*12130*/  BSSY.RECONVERGENT B0, `(.L_x_995) ;  /* 0x0000006000007945 */ /* 0x000fe20003800200 */
[----:B0-----:R-:W-:-:S11]  /*12140*/  DMUL R30, R104, R2 ;  /* 0x00000002681e7228 */ /* 0x001fd60000000000 */
.L_x_996:
[----:B------:R-:W0:Y:S02]  /*12150*/  LDS.64 R4, [R16+0xf48] ;  /* 0x000f480010047984 */ /* 0x000e240000000a00 */
[----:B0-----:R-:W-:-:S07]  /*12160*/  DADD R6, R30, R4 ;  /* 0x000000001e067229 */ /* 0x001fce0000000004 */
[----:B------:R-:W0:Y:S02]  /*12170*/  ATOMS.CAST.SPIN.64 P0, [R16+0xf48], R4, R6 ;  /* 0x000f48041000758d */ /* 0x000e240001800406 */
[----:B0-----:R-:W-:Y:S05]  /*12180*/  @!P0 BRA `(.L_x_996) ;  /* 0xfffffffc00f08947 */ /* 0x001fea000383ffff */
[----:B------:R-:W-:Y:S05]  /*12190*/  BSYNC.RECONVERGENT B0 ;  /* 0x0000000000007941 */ /* 0x000fea0003800200 */
.L_x_995:
[----:B------:R-:W-:Y:S01]  /*121a0*/  BSSY.RECONVERGENT B0, `(.L_x_997) ;  /* 0x0000005000007945 */ /* 0x000fe20003800200 */
.L_x_998:
[----:B------:R-:W0:Y:S02]  /*121b0*/  LDS.64 R4, [R16+0xf50] ;  /* 0x000f500010047984 */ /* 0x000e240000000a00 */
[----:B0-----:R-:W-:-:S07]  /*121c0*/  DADD R6, R26, R4 ;  /* 0x000000001a067229 */ /* 0x001fce0000000004 */
[----:B------:R-:W0:Y:S02]  /*121d0*/  ATOMS.CAST.SPIN.64 P0, [R16+0xf50], R4, R6 ;  /* 0x000f50041000758d */ /* 0x000e240001800406 */
[----:B0-----:R-:W-:Y:S05]  /*121e0*/  @!P0 BRA `(.L_x_998) ;  /* 0xfffffffc00f08947 */ /* 0x001fea000383ffff */
[----:B------:R-:W-:Y:S05]  /*121f0*/  BSYNC.RECONVERGENT B0 ;  /* 0x0000000000007941 */ /* 0x000fea0003800200 */
.L_x_997:
[----:B------:R-:W-:Y:S01]  /*12200*/  BSSY.RECONVERGENT B0, `(.L_x_999) ;  /* 0x0000005000007945 */ /* 0x000fe20003800200 */
.L_x_1000:
[----:B------:R-:W0:Y:S02]  /*12210*/  LDS.64 R4, [R16+0xf58] ;  /* 0x000f580010047984 */ /* 0x000e240000000a00 */
[----:B0-----:R-:W-:-:S07]  /*12220*/  DADD R6, R26, R4 ;  /* 0x000000001a067229 */ /* 0x001fce0000000004 */
[----:B------:R-:W0:Y:S02]  /*12230*/  ATOMS.CAST.SPIN.64 P0, [R16+0xf58], R4, R6 ;  /* 0x000f58041000758d */ /* 0x000e240001800406 */
[----:B0-----:R-:W-:Y:S05]  /*12240*/  @!P0 BRA `(.L_x_1000) ;  /* 0xfffffffc00f08947 */ /* 0x001fea000383ffff */
[----:B------:R-:W-:Y:S05]  /*12250*/  BSYNC.RECONVERGENT B0 ;  /* 0x0000000000007941 */ /* 0x000fea0003800200 */
.L_x_999:
[----:B------:R-:W-:Y:S01]  /*12260*/  BSSY.RECONVERGENT B0, `(.L_x_1001) ;  /* 0x0000005000007945 */ /* 0x000fe20003800200 */
.L_x_1002:
[----:B------:R-:W0:Y:S02]  /*12270*/  LDS.64 R4, [R16+0xf60] ;  /* 0x000f600010047984 */ /* 0x000e240000000a00 */
[----:B0-----:R-:W-:-:S07]  /*12280*/  DADD R6, R66, R4 ;  /* 0x0000000042067229 */ /* 0x001fce0000000004 */
[----:B------:R-:W0:Y:S02]  /*12290*/  ATOMS.CAST.SPIN.64 P0, [R16+0xf60], R4, R6 ;  /* 0x000f60041000758d */ /* 0x000e240001800406 */
[----:B0-----:R-:W-:Y:S05]  /*122a0*/  @!P0 BRA `(.L_x_1002) ;  /* 0xfffffffc00f08947 */ /* 0x001fea000383ffff */
[----:B------:R-:W-:Y:S05]  /*122b0*/  BSYNC.RECONVERGENT B0 ;  /* 0x0000000000007941 */ /* 0x000fea0003800200 */
.L_x_1001:
[----:B------:R-:W-:Y:S01]  /*122c0*/  BSSY.RECONVERGENT B0, `(.L_x_1003) ;  /* 0x0000005000007945 */ /* 0x000fe20003800200 */
.L_x_1004:
[----:B------:R-:W0:Y:S02]  /*122d0*/  LDS.64 R4, [R16+0xf68] ;  /* 0x000f680010047984 */ /* 0x000e240000000a00 */
[----:B0-----:R-:W-:-:S07]  /*122e0*/  DADD R6, R66, R4 ;  /* 0x0000000042067229 */ /* 0x001fce0000000004 */
[----:B------:R-:W0:Y:S02]  /*122f0*/  ATOMS.CAST.SPIN.64 P0, [R16+0xf68], R4, R6 ;  /* 0x000f68041000758d */ /* 0x000e240001800406 */
[----:B0-----:R-:W-:Y:S05]  /*12300*/  @!P0 BRA `(.L_x_1004) ;  /* 0xfffffffc00f08947 */ /* 0x001fea000383ffff */
[----:B------:R-:W-:Y:S05]  /*12310*/  BSYNC.RECONVERGENT B0 ;  /* 0x0000000000007941 */ /* 0x000fea0003800200 */
.L_x_1003:
[----:B------:R-:W-:Y:S01]  /*12320*/  BSSY.RECONVERGENT B0, `(.L_x_1005) ;  /* 0x0000005000007945 */ /* 0x000fe20003800200 */
.L_x_1006:
[----:B------:R-:W0:Y:S02]  /*12330*/  LDS.64 R4, [R16+0xf70] ;  /* 0x000f700010047984 */ /* 0x000e240000000a00 */
[----:B0-----:R-:W-:-:S07]  /*12340*/  DADD R6, R28, R4 ;  /* 0x000000001c067229 */ /* 0x001fce0000000004 */
[----:B------:R-:W0:Y:S02]  /*12350*/  ATOMS.CAST.SPIN.64 P0, [R16+0xf70], R4, R6 ;  /* 0x000f70041000758d */ /* 0x000e240001800406 */
[----:B0-----:R-:W-:Y:S05]  /*12360*/  @!P0 BRA `(.L_x_1006) ;  /* 0xfffffffc00f08947 */ /* 0x001fea000383ffff */
[----:B------:R-:W-:Y:S05]  /*12370*/  BSYNC.RECONVERGENT B0 ;  /* 0x0000000000007941 */ /* 0x000fea0003800200 */
.L_x_1005:
[----:B------:R-:W-:Y:S01]  /*12380*/  BSSY.RECONVERGENT B0, `(.L_x_1007) ;  /* 0x0000005000007945 */ /* 0x000fe20003800200 */
.L_x_1008:
[----:B------:R-:W0:Y:S02]  /*12390*/  LDS.64 R4, [R16+0xf78] ;  /* 0x000f780010047984 */ /* 0x000e240000000a00 */
[----:B0-----:R-:W-:-:S07]  /*123a0*/  DADD R6, R24, R4 ;  /* 0x0000000018067229 */ /* 0x001fce0000000004 */
[----:B------:R-:W0:Y:S02]  /*123b0*/  ATOMS.CAST.SPIN.64 P0, [R16+0xf78], R4, R6 ;  /* 0x000f78041000758d */ /* 0x000e240001800406 */
[----:B0-----:R-:W-:Y:S05]  /*123c0*/  @!P0 BRA `(.L_x_1008) ;  /* 0xfffffffc00f08947 */ /* 0x001fea000383ffff */
[----:B------:R-:W-:Y:S05]  /*123d0*/  BSYNC.RECONVERGENT B0 ;  /* 0x0000000000007941 */ /* 0x000fea0003800200 */
.L_x_1007:
[----:B------:R-:W-:Y:S01]  /*123e0*/  BSSY.RECONVERGENT B0, `(.L_x_1009) ;  /* 0x0000005000007945 */ /* 0x000fe20003800200 */
.L_x_1010:
[----:B------:R-:W0:Y:S02]  /*123f0*/  LDS.64 R4, [R16+0xf80] ;  /* 0x000f800010047984 */ /* 0x000e240000000a00 */
[----:B0-----:R-:W-:-:S07]  /*12400*/  DADD R6, R24, R4 ;  /* 0x0000000018067229 */ /* 0x001fce0000000004 */
[----:B------:R-:W0:Y:S02]  /*12410*/  ATOMS.CAST.SPIN.64 P0, [R16+0xf80], R4, R6 ;  /* 0x000f80041000758d */ /* 0x000e240001800406 */
[----:B0-----:R-:W-:Y:S05]  /*12420*/  @!P0 BRA `(.L_x_1010) ;  /* 0xfffffffc00f08947 */ /* 0x001fea000383ffff */
[----:B------:R-:W-:Y:S05]  /*12430*/  BSYNC.RECONVERGENT B0 ;  /* 0x0000000000007941 */ /* 0x000fea0003800200 */
.L_x_1009:
[----:B------:R-:W-:Y:S01]  /*12440*/  BSSY.RECONVERGENT B0, `(.L_x_1011) ;  /* 0x0000005000007945 */ /* 0x000fe20003800200 */
.L_x_1012:
[----:B------:R-:W0:Y:S02]  /*12450*/  LDS.64 R4, [R16+0xf88] ;  /* 0x000f880010047984 */ /* 0x000e240000000a00 */
[----:B0-----:R-:W-:-:S07]  /*12460*/  DADD R6, R30, R4 ;  /* 0x000000001e067229 */ /* 0x001fce0000000004 */
[----:B------:R-:W0:Y:S02]  /*12470*/  ATOMS.CAST.SPIN.64 P0, [R16+0xf88], R4, R6 ;  /* 0x000f88041000758d */ /* 0x000e240001800406 */
[----:B0-----:R-:W-:Y:S05]  /*12480*/  @!P0 BRA `(.L_x_1012) ;  /* 0xfffffffc00f08947 */ /* 0x001fea000383ffff */
[----:B------:R-:W-:Y:S05]  /*12490*/  BSYNC.RECONVERGENT B0 ;  /* 0x0000000000007941 */ /* 0x000fea0003800200 */
.L_x_1011:
[----:B------:R-:W-:Y:S01]  /*124a0*/  BSSY.RECONVERGENT B0, `(.L_x_1013) ;  /* 0x0000005000007945 */ /* 0x000fe20003800200 */
.L_x_1014:
[----:B------:R-:W0:Y:S02]  /*124b0*/  LDS.64 R4, [R16+0xf90] ;  /* 0x000f900010047984 */ /* 0x000e240000000a00 */
[----:B0-----:R-:W-:-:S07]  /*124c0*/  DADD R6, R26, R4 ;  /* 0x000000001a067229 */ /* 0x001fce0000000004 */
[----:B------:R-:W0:Y:S02]  /*124d0*/  ATOMS.CAST.SPIN.64 P0, [R16+0xf90], R4, R6 ;  /* 0x000f90041000758d */ /* 0x000e240001800406 */
[----:B0-----:R-:W-:Y:S05]  /*124e0*/  @!P0 BRA `(.L_x_1014) ;  /* 0xfffffffc00f08947 */ /* 0x001fea000383ffff */
[----:B------:R-:W-:Y:S05]  /*124f0*/  BSYNC.RECONVERGENT B0 ;  /* 0x0000000000007941 */ /* 0x000fea0003800200 */
.L_x_1013:
[----:B------:R-:W-:Y:S01]  /*12500*/  BSSY.RECONVERGENT B0, `(.L_x_1015) ;  /* 0x0000005000007945 */ /* 0x000fe20003800200 */
.L_x_1016:
[----:B------:R-:W0:Y:S02]  /*12510*/  LDS.64 R4, [R16+0xf98] ;  /* 0x000f980010047984 */ /* 0x000e240000000a00 */
[----:B0-----:R-:W-:-:S07]  /*12520*/  DADD R6, R26, R4 ;  /* 0x000000001a067229 */ /* 0x001fce0000000004 */
[----:B------:R-:W0:Y:S02]  /*12530*/  ATOMS.CAST.SPIN.64 P0, [R16+0xf98], R4, R6 ;  /* 0x000f98041000758d */ /* 0x000e240001800406 */
[----:B0-----:R-:W-:Y:S05]  /*12540*/  @!P0 BRA `(.L_x_1016) ;  /* 0xfffffffc00f08947 */ /* 0x001fea000383ffff */
[----:B------:R-:W-:Y:S05]  /*12550*/  BSYNC.RECONVERGENT B0 ;  /* 0x0000000000007941 */ /* 0x000fea0003800200 */
.L_x_1015:
[----:B------:R-:W-:Y:S01]  /*12560*/  BSSY.RECONVERGENT B0, `(.L_x_1017) ;  /* 0x0000005000007945 */ /* 0x000fe20003800200 */
.L_x_1018:
[----:B------:R-:W0:Y:S02]  /*12570*/  LDS.64 R4, [R16+0xfa0] ;  /* 0x000fa00010047984 */ /* 0x000e240000000a00 */
[----:B0-----:R-:W-:-:S07]  /*12580*/  DADD R6, R66, R4 ;  /* 0x0000000042067229 */ /* 0x001fce0000000004 */
[----:B------:R-:W0:Y:S02]  /*12590*/  ATOMS.CAST.SPIN.64 P0, [R16+0xfa0], R4, R6 ;  /* 0x000fa0041000758d */ /* 0x000e240001800406 */
[----:B0-----:R-:W-:Y:S05]  /*125a0*/  @!P0 BRA `(.L_x_1018) ;  /* 0xfffffffc00f08947 */ /* 0x001fea000383ffff */
[----:B------:R-:W-:Y:S05]  /*125b0*/  BSYNC.RECONVERGENT B0 ;  /* 0x0000000000007941 */ /* 0x000fea0003800200 */
.L_x_1017:
[----:B------:R-:W-:Y:S01]  /*125c0*/  BSSY.RECONVERGENT B0, `(.L_x_1019) ;  /* 0x0000005000007945 */ /* 0x000fe20003800200 */
.L_x_1020:
[----:B------:R-:W0:Y:S02]  /*125d0*/  LDS.64 R4, [R16+0xfa8] ;  /* 0x000fa80010047984 */ /* 0x000e240000000a00 */
[----:B0-----:R-:W-:-:S07]  /*125e0*/  DADD R6, R66, R4 ;  /* 0x0000000042067229 */ /* 0x001fce0000000004 */
[----:B------:R-:W0:Y:S02]  /*125f0*/  ATOMS.CAST.SPIN.64 P0, [R16+0xfa8], R4, R6 ;  /* 0x000fa8041000758d */ /* 0x000e240001800406 */
[----:B0-----:R-:W-:Y:S05]  /*12600*/  @!P0 BRA `(.L_x_1020) ;  /* 0xfffffffc00f08947 */ /* 0x001fea000383ffff */
[----:B------:R-:W-:Y:S05]  /*12610*/  BSYNC.RECONVERGENT B0 ;  /* 0x0000000000007941 */ /* 0x000fea0003800200 */
.L_x_1019:
[----:B------:R-:W0:Y:S01]  /*12620*/  F2F.F64.F32 R2, R23 ;  /* 0x0000001700027310 */ /* 0x000e220000201800 */
[----:B------:R-:W-:Y:S01]  /*12630*/  BSSY.RECONVERGENT B0, `(.L_x_1021) ;  /* 0x0000006000007945 */ /* 0x000fe20003800200 */
[----:B0-----:R-:W-:-:S11]  /*12640*/  DMUL R2, R104, R2 ;  /* 0x0000000268027228 */ /* 0x001fd60000000000 */
.L_x_1022:
[----:B------:R-:W0:Y:S02]  /*12650*/  LDS.64 R4, [R16+0xfb0] ;  /* 0x000fb00010047984 */ /* 0x000e240000000a00 */
[----:B0-----:R-:W-:-:S07]  /*12660*/  DADD R6, R2, R4 ;  /* 0x0000000002067229 */ /* 0x001fce0000000004 */
[----:B------:R-:W0:Y:S02]  /*12670*/  ATOMS.CAST.SPIN.64 P0, [R16+0xfb0], R4, R6 ;  /* 0x000fb0041000758d */ /* 0x000e240001800406 */
[----:B0-----:R-:W-:Y:S05]  /*12680*/  @!P0 BRA `(.L_x_1022) ;  /* 0xfffffffc00f08947 */ /* 0x001fea000383ffff */
[----:B------:R-:W-:Y:S05]  /*12690*/  BSYNC.RECONVERGENT B0 ;  /* 0x0000000000007941 */ /* 0x000fea0003800200 */
.L_x_1021:
[----:B------:R-:W-:Y:S01]  /*126a0*/  BSSY.RECONVERGENT B0, `(.L_x_1023) ;  /* 0x0000005000007945 */ /* 0x000fe20003800200 */
.L_x_1024:
[----:B------:R-:W0:Y:S02]  /*126b0*/  LDS.64 R4, [R16+0xfb8] ;  /* 0x000fb80010047984 */ /* 0x000e240000000a00 */
[----:B0-----:R-:W-:-:S07]  /*126c0*/  DADD R6, R30, R4 ;  /* 0x000000001e067229 */ /* 0x001fce0000000004 */
[----:B------:R-:W0:Y:S02]  /*126d0*/  ATOMS.CAST.SPIN.64 P0, [R16+0xfb8], R4, R6 ;  /* 0x000fb8041000758d */ /* 0x000e240001800406 */
[----:B0-----:R-:W-:Y:S05]  /*126e0*/  @!P0 BRA `(.L_x_1024) ;  /* 0xfffffffc00f08947 */ /* 0x001fea000383ffff */
[----:B------:R-:W-:Y:S05]  /*126f0*/  BSYNC.RECONVERGENT B0 ;  /* 0x0000000000007941 */ /* 0x000fea0003800200 */
.L_x_1023:
[----:B------:R-:W-:Y:S01]  /*12700*/  BSSY.RECONVERGENT B0, `(.L_x_1025) ;  /* 0x0000005000007945 */ /* 0x000fe20003800200 */
.L_x_1026:
[----:B------:R-:W0:Y:S02]  /*12710*/  LDS.64 R4, [R16+0xfc0] ;  /* 0x000fc00010047984 */ /* 0x000e240000000a00 */
[----:B0-----:R-:W-:-:S07]  /*12720*/  DADD R6, R66, R4 ;  /* 0x0000000042067229 */ /* 0x001fce0000000004 */
[----:B------:R-:W0:Y:S02]  /*12730*/  ATOMS.CAST.SPIN.64 P0, [R16+0xfc0], R4, R6 ;  /* 0x000fc0041000758d */ /* 0x000e240001800406 */
[----:B0-----:R-:W-:Y:S05]  /*12740*/  @!P0 BRA `(.L_x_1026) ;  /* 0xfffffffc00f08947 */ /* 0x001fea000383ffff */
[----:B------:R-:W-:Y:S05]  /*12750*/  BSYNC.RECONVERGENT B0 ;  /* 0x0000000000007941 */ /* 0x000fea0003800200 */
.L_x_1025:
[----:B------:R-:W-:Y:S01]  /*12760*/  BSSY.RECONVERGENT B0, `(.L_x_1027) ;  /* 0x0000005000007945 */ /* 0x000fe20003800200 */
.L_x_1028:
[----:B------:R-:W0:Y:S02]  /*12770*/  LDS.64 R4, [R16+0xfc8] ;  /* 0x000fc80010047984 */ /* 0x000e240000000a00 */
[----:B0-----:R-:W-:-:S07]  /*12780*/  DADD R6, R66, R4 ;  /* 0x0000000042067229 */ /* 0x001fce0000000004 */
[----:B------:R-:W0:Y:S02]  /*12790*/  ATOMS.CAST.SPIN.64 P0, [R16+0xfc8], R4, R6 ;  /* 0x000fc8041000758d */ /* 0x000e240001800406 */
[----:B0-----:R-:W-:Y:S05]  /*127a0*/  @!P0 BRA `(.L_x_1028) ;  /* 0xfffffffc00f08947 */ /* 0x001fea000383ffff */
[----:B------:R-:W-:Y:S05]  /*127b0*/  BSYNC.RECONVERGENT B0 ;  /* 0x0000000000007941 */ /* 0x000fea0003800200 */
.L_x_1027:
[----:B------:R-:W-:Y:S01]  /*127c0*/  BSSY.RECONVERGENT B0, `(.L_x_1029) ;  /* 0x0000005000007945 */ /* 0x000fe20003800200 */
.L_x_1030:
[----:B------:R-:W0:Y:S02]  /*127d0*/  LDS.64 R4, [R16+0xfd0] ;  /* 0x000fd00010047984 */ /* 0x000e240000000a00 */
[----:B0-----:R-:W-:-:S07]  /*127e0*/  DADD R6, R2, R4 ;  /* 0x0000000002067229 */ /* 0x001fce0000000004 */
[----:B------:R-:W0:Y:S02]  /*127f0*/  ATOMS.CAST.SPIN.64 P0, [R16+0xfd0], R4, R6 ;  /* 0x000fd0041000758d */ /* 0x000e240001800406 */
[----:B0-----:R-:W-:Y:S05]  /*12800*/  @!P0 BRA `(.L_x_1030) ;  /* 0xfffffffc00f08947 */ /* 0x001fea000383ffff */
[----:B------:R-:W-:Y:S05]  /*12810*/  BSYNC.RECONVERGENT B0 ;  /* 0x0000000000007941 */ /* 0x000fea0003800200 */
.L_x_1029:
[----:B------:R-:W-:Y:S01]  /*12820*/  BSSY.RECONVERGENT B0, `(.L_x_1031) ;  /* 0x0000005000007945 */ /* 0x000fe20003800200 */
.L_x_1032:
[----:B------:R-:W0:Y:S02]  /*12830*/  LDS.64 R4, [R16+0xfd8] ;  /* 0x000fd80010047984 */ /* 0x000e240000000a00 */
[----:B0-----:R-:W-:-:S07]  /*12840*/  DADD R6, R2, R4 ;  /* 0x0000000002067229 */ /* 0x001fce0000000004 */
[----:B------:R-:W0:Y:S02]  /*12850*/  ATOMS.CAST.SPIN.64 P0, [R16+0xfd8], R4, R6 ;  /* 0x000fd8041000758d */ /* 0x000e240001800406 */
[----:B0-----:R-:W-:Y:S05]  /*12860*/  @!P0 BRA `(.L_x_1032) ;  /* 0xfffffffc00f08947 */ /* 0x001fea000383ffff */
[----:B------:R-:W-:Y:S05]  /*12870*/  BSYNC.RECONVERGENT B0 ;  /* 0x0000000000007941 */ /* 0x000fea0003800200 */
.L_x_1031:
[----:B------:R-:W-:Y:S01]  /*12880*/  FFMA R0, R14, R20, R103 ;  /* 0x000000140e007223 */ /* 0x000fe20000000067 */
[----:B------:R-:W-:Y:S03]  /*12890*/  BSSY.RECONVERGENT B0, `(.L_x_1033) ;  /* 0x0000008000007945 */ /* 0x000fe60003800200 */
[----:B------:R-:W-:-:S04]  /*128a0*/  FFMA R0, R13, R18, R0 ;  /* 0x000000120d007223 */ /* 0x000fc80000000000 */
[----:B------:R-:W0:Y:S02]  /*128b0*/  F2F.F64.F32 R2, R0 ;  /* 0x0000000000027310 */ /* 0x000e240000201800 */
[----:B0-----:R-:W-:-:S11]  /*128c0*/  DMUL R2, R104, R2 ;  /* 0x0000000268027228 */ /* 0x001fd60000000000 */
.L_x_1034:
[----:B------:R-:W0:Y:S02]  /*128d0*/  LDS.64 R4, [R16+0xfe0] ;  /* 0x000fe00010047984 */ /* 0x000e240000000a00 */
[----:B0-----:R-:W-:-:S07]  /*128e0*/  DADD R6, R2, R4 ;  /* 0x0000000002067229 */ /* 0x001fce0000000004 */
[----:B------:R-:W0:Y:S02]  /*128f0*/  ATOMS.CAST.SPIN.64 P0, [R16+0xfe0], R4, R6 ;  /* 0x000fe0041000758d */ /* 0x000e240001800406 */
[----:B0-----:R-:W-:Y:S05]  /*12900*/  @!P0 BRA `(.L_x_1034) ;  /* 0xfffffffc00f08947 */ /* 0x001fea000383ffff */
[----:B------:R-:W-:Y:S05]  /*12910*/  BSYNC.RECONVERGENT B0 ;  /* 0x0000000000007941 */ /* 0x000fea0003800200 */
.L_x_1033:
[----:B------:R-:W-:Y:S01]  /*12920*/  FFMA R90, R14, R18, R90 ;  /* 0x000000120e5a7223 */ /* 0x000fe2000000005a */
[----:B------:R-:W-:Y:S03]  /*12930*/  BSSY.RECONVERGENT B0, `(.L_x_1035) ;  /* 0x0000008000007945 */ /* 0x000fe60003800200 */
[----:B------:R-:W-:-:S04]  /*12940*/  FADD R90, R53, R90 ;  /* 0x0000005a355a7221 */ /* 0x000fc80000000000 */
[----:B------:R-:W0:Y:S02]  /*12950*/  F2F.F64.F32 R4, R90 ;  /* 0x0000005a00047310 */ /* 0x000e240000201800 */
[----:B0-----:R-:W-:-:S11]  /*12960*/  DMUL R4, R104, R4 ;  /* 0x0000000468047228 */ /* 0x001fd60000000000 */
.L_x_1036:
[----:B------:R-:W0:Y:S02]  /*12970*/  LDS.64 R24, [R16+0xfe8] ;  /* 0x000fe80010187984 */ /* 0x000e240000000a00 */
[----:B0-----:R-:W-:-:S07]  /*12980*/  DADD R26, R4, R24 ;  /* 0x00000000041a7229 */ /* 0x001fce0000000018 */
[----:B------:R-:W0:Y:S02]  /*12990*/  ATOMS.CAST.SPIN.64 P0, [R16+0xfe8], R24, R26 ;  /* 0x000fe8181000758d */ /* 0x000e24000180041a */
[----:B0-----:R-:W-:Y:S05]  /*129a0*/  @!P0 BRA `(.L_x_1036) ;  /* 0xfffffffc00f08947 */ /* 0x001fea000383ffff */
[----:B------:R-:W-:Y:S05]  /*129b0*/  BSYNC.RECONVERGENT B0 ;  /* 0x0000000000007941 */ /* 0x000fea0003800200 */
.L_x_1035:
[----:B------:R-:W-:Y:S01]  /*129c0*/  FFMA R20, R15, R20, R107 ;  /* 0x000000140f147223 */ /* 0x000fe2000000006b */
[----:B------:R-:W-:Y:S03]  /*129d0*/  BSSY.RECONVERGENT B0, `(.L_x_1037) ;  /* 0x0000008000007945 */ /* 0x000fe60003800200 */
[----:B------:R-:W-:-:S04]  /*129e0*/  FFMA R20, R13, R106, R20 ;  /* 0x0000006a0d147223 */ /* 0x000fc80000000014 */
[----:B------:R-:W0:Y:S02]  /*129f0*/  F2F.F64.F32 R6, R20 ;  /* 0x0000001400067310 */ /* 0x000e240000201800 */
[----:B0-----:R-:W-:-:S11]  /*12a00*/  DMUL R6, R104, R6 ;  /* 0x0000000668067228 */ /* 0x001fd60000000000 */
.L_x_1038:
[----:B------:R-:W0:Y:S02]  /*12a10*/  LDS.64 R24, [R16+0xff0] ;  /* 0x000ff00010187984 */ /* 0x000e240000000a00 */
[----:B0-----:R-:W-:-:S07]  /*12a20*/  DADD R26, R6, R24 ;  /* 0x00000000061a7229 */ /* 0x001fce0000000018 */
[----:B------:R-:W0:Y:S02]  /*12a30*/  ATOMS.CAST.SPIN.64 P0, [R16+0xff0], R24, R26 ;  /* 0x000ff0181000758d */ /* 0x000e24000180041a */
[----:B0-----:R-:W-:Y:S05]  /*12a40*/  @!P0 BRA `(.L_x_1038) ;  /* 0xfffffffc00f08947 */ /* 0x001fea000383ffff */
[----:B------:R-:W-:Y:S05]  /*12a50*/  BSYNC.RECONVERGENT B0 ;  /* 0x0000000000007941 */ /* 0x000fea0003800200 */
.L_x_1037:
[C---:B------:R-:W-:Y:S01]  /*12a60*/  FMUL R0, R15.reuse, R19 ;  /* 0x000000130f007220 */ /* 0x040fe20000400000 */
[----:B------:R-:W-:Y:S03]  /*12a70*/  BSSY.RECONVERGENT B0, `(.L_x_1039) ;  /* 0x0000009000007945 */ /* 0x000fe60003800200 */
[----:B------:R-:W-:-:S04]  /*12a80*/  FFMA R0, R15, R106, R0 ;  /* 0x0000006a0f007223 */ /* 0x000fc80000000000 */
[----:B------:R-:W-:-:S04]  /*12a90*/  FADD R0, R57, R0 ;  /* 0x0000000039007221 */ /* 0x000fc80000000000 */
[----:B------:R-:W0:Y:S02]  /*12aa0*/  F2F.F64.F32 R24, R0 ;  /* 0x0000000000187310 */ /* 0x000e240000201800 */
[----:B0-----:R-:W-:-:S11]  /*12ab0*/  DMUL R24, R104, R24 ;  /* 0x0000001868187228 */ /* 0x001fd60000000000 */
.L_x_1040:
[----:B------:R-:W0:Y:S02]  /*12ac0*/  LDS.64 R28, [R16+0xff8] ;  /* 0x000ff800101c7984 */ /* 0x000e240000000a00 */
[----:B0-----:R-:W-:-:S07]  /*12ad0*/  DADD R30, R24, R28 ;  /* 0x00000000181e7229 */ /* 0x001fce000000001c */
[----:B------:R-:W0:Y:S02]  /*12ae0*/  ATOMS.CAST.SPIN.64 P0, [R16+0xff8], R28, R30 ;  /* 0x000ff81c1000758d */ /* 0x000e24000180041e */
[----:B0-----:R-:W-:Y:S05]  /*12af0*/  @!P0 BRA `(.L_x_1040) ;  /* 0xfffffffc00f08947 */ /* 0x001fea000383ffff */
[----:B------:R-:W-:Y:S05]  /*12b00*/  BSYNC.RECONVERGENT B0 ;  /* 0x0000000000007941 */ /* 0x000fea0003800200 */
.L_x_1039:
[----:B------:R-:W-:Y:S01]  /*12b10*/  BSSY.RECONVERGENT B0, `(.L_x_1041) ;  /* 0x0000005000007945 */ /* 0x000fe20003800200 */
.L_x_1042:
[----:B------:R-:W0:Y:S02]  /*12b20*/  LDS.64 R28, [R16+0x1000] ;  /* 0x00100000101c7984 */ /* 0x000e240000000a00 */
[----:B0-----:R-:W-:-:S07]  /*12b30*/  DADD R30, R34, R28 ;  /* 0x00000000221e7229 */ /* 0x001fce000000001c */
[----:B------:R-:W0:Y:S02]  /*12b40*/  ATOMS.CAST.SPIN.64 P0, [R16+0x1000], R28, R30 ;  /* 0x0010001c1000758d */ /* 0x000e24000180041e */
[----:B0-----:R-:W-:Y:S05]  /*12b50*/  @!P0 BRA `(.L_x_1042) ;  /* 0xfffffffc00f08947 */ /* 0x001fea000383ffff */
[----:B------:R-:W-:Y:S05]  /*12b60*/  BSYNC.RECONVERGENT B0 ;  /* 0x0000000000007941 */ /* 0x000fea0003800200 */
.L_x_1041:
[----:B------:R-:W-:Y:S01]  /*12b70*/  BSSY.RECONVERGENT B0, `(.L_x_1043) ;  /* 0x0000005000007945 */ /* 0x000fe20003800200 */
.L_x_1044:
[----:B------:R-:W0:Y:S02]  /*12b80*/  LDS.64 R28, [R16+0x1008] ;  /* 0x00100800101c7984 */ /* 0x000e240000000a00 */
[----:B0-----:R-:W-:-:S07]  /*12b90*/  DADD R30, R34, R28 ;  /* 0x00000000221e7229 */ /* 0x001fce000000001c */
[----:B------:R-:W0:Y:S02]  /*12ba0*/  ATOMS.CAST.SPIN.64 P0, [R16+0x1008], R28, R30 ;  /* 0x0010081c1000758d */ /* 0x000e24000180041e */
[----:B0-----:R-:W-:Y:S05]  /*12bb0*/  @!P0 BRA `(.L_x_1044) ;  /* 0xfffffffc00f08947 */ /* 0x001fea000383ffff */
[----:B------:R-:W-:Y:S05]  /*12bc0*/  BSYNC.RECONVERGENT B0 ;  /* 0x0000000000007941 */ /* 0x000fea0003800200 */
.L_x_1043:
[----:B------:R-:W-:Y:S01]  /*12bd0*/  FADD R0, R50, R51 ;  /* 0x0000003332007221 */ /* 0x000fe20000000000 */
[----:B------:R-:W-:Y:S03]  /*12be0*/  BSSY.RECONVERGENT B0, `(.L_x_1045) ;  /* 0x0000007000007945 */ /* 0x000fe60003800200 */
[----:B------:R-:W0:Y:S02]  /*12bf0*/  F2F.F64.F32 R26, R0 ;  /* 0x00000000001a7310 */ /* 0x000e240000201800 */
[----:B0-----:R-:W-:-:S11]  /*12c00*/  DMUL R26, R104, R26 ;  /* 0x0000001a681a7228 */ /* 0x001fd60000000000 */
.L_x_1046:
[----:B------:R-:W0:Y:S02]  /*12c10*/  LDS.64 R28, [R16+0x1010] ;  /* 0x00101000101c7984 */ /* 0x000e240000000a00 */
[----:B0-----:R-:W-:-:S07]  /*12c20*/  DADD R30, R26, R28 ;  /* 0x000000001a1e7229 */ /* 0x001fce000000001c */
[----:B------:R-:W0:Y:S02]  /*12c30*/  ATOMS.CAST.SPIN.64 P0, [R16+0x1010], R28, R30 ;  /* 0x0010101c1000758d */ /* 0x000e24000180041e */
[----:B0-----:R-:W-:Y:S05]  /*12c40*/  @!P0 BRA `(.L_x_1046) ;  /* 0xfffffffc00f08947 */ /* 0x001fea000383ffff */
[----:B------:R-:W-:Y:S05]  /*12c50*/  BSYNC.RECONVERGENT B0 ;  /* 0x0000000000007941 */ /* 0x000fea0003800200 */
.L_x_1045:
[----:B------:R-:W-:Y:S01]  /*12c60*/  BSSY.RECONVERGENT B0, `(.L_x_1047) ;  /* 0x0000005000007945 */ /* 0x000fe20003800200 */
.L_x_1048:
[----:B------:R-:W0:Y:S02]  /*12c70*/  LDS.64 R28, [R16+0x1018] ;  /* 0x00101800101c7984 */ /* 0x000e240000000a00 */
[----:B0-----:R-:W-:-:S07]  /*12c80*/  DADD R30, R26, R28 ;  /* 0x000000001a1e7229 */ /* 0x001fce000000001c */
[----:B------:R-:W0:Y:S02]  /*12c90*/  ATOMS.CAST.SPIN.64 P0, [R16+0x1018], R28, R30 ;  /* 0x0010181c1000758d */ /* 0x000e24000180041e */
[----:B0-----:R-:W-:Y:S05]  /*12ca0*/  @!P0 BRA `(.L_x_1048) ;  /* 0xfffffffc00f08947 */ /* 0x001fea000383ffff */
[----:B------:R-:W-:Y:S05]  /*12cb0*/  BSYNC.RECONVERGENT B0 ;  /* 0x0000000000007941 */ /* 0x000fea0003800200 */
.L_x_1047:
[----:B------:R-:W-:Y:S01]  /*12cc0*/  FFMA R52, R14, R9, R52 ;  /* 0x000000090e347223 */ /* 0x000fe20000000034 */
[----:B------:R-:W-:Y:S03]  /*12cd0*/  BSSY.RECONVERGENT B0, `(.L_x_1049) ;  /* 0x0000007000007945 */ /* 0x000fe60003800200 */
[----:B------:R-:W0:Y:S02]  /*12ce0*/  F2F.F64.F32 R8, R52 ;  /* 0x0000003400087310 */ /* 0x000e240000201800 */
[----:B0-----:R-:W-:-:S11]  /*12cf0*/  DMUL R8, R104, R8 ;  /* 0x0000000868087228 */ /* 0x001fd60000000000 */
.L_x_1050:
[----:B------:R-:W0:Y:S02]  /*12d00*/  LDS.64 R28, [R16+0x1020] ;  /* 0x00102000101c7984 */ /* 0x000e240000000a00 */
[----:B0-----:R-:W-:-:S07]  /*12d10*/  DADD R30, R8, R28 ;  /* 0x00000000081e7229 */ /* 0x001fce000000001c */
[----:B------:R-:W0:Y:S02]  /*12d20*/  ATOMS.CAST.SPIN.64 P0, [R16+0x1020], R28, R30 ;  /* 0x0010201c1000758d */ /* 0x000e24000180041e */
[----:B0-----:R-:W-:Y:S05]  /*12d30*/  @!P0 BRA `(.L_x_1050) ;  /* 0xfffffffc00f08947 */ /* 0x001fea000383ffff */
[----:B------:R-:W-:Y:S05]  /*12d40*/  BSYNC.RECONVERGENT B0 ;  /* 0x0000000000007941 */ /* 0x000fea0003800200 */
.L_x_1049:
[----:B------:R-:W-:Y:S01]  /*12d50*/  BSSY.RECONVERGENT B0, `(.L_x_1051) ;  /* 0x0000005000007945 */ /* 0x000fe20003800200 */
.L_x_1052:
[----:B------:R-:W0:Y:S02]  /*12d60*/  LDS.64 R28, [R16+0x1028] ;  /* 0x00102800101c7984 */ /* 0x000e240000000a00 */
[----:B0-----:R-:W-:-:S07]  /*12d70*/  DADD R30, R8, R28 ;  /* 0x00000000081e7229 */ /* 0x001fce000000001c */
[----:B------:R-:W0:Y:S02]  /*12d80*/  ATOMS.CAST.SPIN.64 P0, [R16+0x1028], R28, R30 ;  /* 0x0010281c1000758d */ /* 0x000e24000180041e */
[----:B0-----:R-:W-:Y:S05]  /*12d90*/  @!P0 BRA `(.L_x_1052) ;  /* 0xfffffffc00f08947 */ /* 0x001fea000383ffff */
[----:B------:R-:W-:Y:S05]  /*12da0*/  BSYNC.RECONVERGENT B0 ;  /* 0x0000000000007941 */ /* 0x000fea0003800200 */
.L_x_1051:
[----:B------:R-:W-:Y:S01]  /*12db0*/  FADD R0, R54, R55 ;  /* 0x0000003736007221 */ /* 0x000fe20000000000 */
[----:B------:R-:W-:Y:S03]  /*12dc0*/  BSSY.RECONVERGENT B0, `(.L_x_1053) ;  /* 0x0000007000007945 */ /* 0x000fe60003800200 */
[----:B------:R-:W0:Y:S02]  /*12dd0*/  F2F.F64.F32 R28, R0 ;  /* 0x00000000001c7310 */ /* 0x000e240000201800 */
[----:B0-----:R-:W-:-:S11]  /*12de0*/  DMUL R28, R104, R28 ;  /* 0x0000001c681c7228 */ /* 0x001fd60000000000 */
.L_x_1054:
[----:B------:R-:W0:Y:S02]  /*12df0*/  LDS.64 R36, [R16+0x1030] ;  /* 0x0010300010247984 */ /* 0x000e240000000a00 */
[----:B0-----:R-:W-:-:S07]  /*12e00*/  DADD R38, R28, R36 ;  /* 0x000000001c267229 */ /* 0x001fce0000000024 */
[----:B------:R-:W0:Y:S02]  /*12e10*/  ATOMS.CAST.SPIN.64 P0, [R16+0x1030], R36, R38 ;  /* 0x001030241000758d */ /* 0x000e240001800426 */
[----:B0-----:R-:W-:Y:S05]  /*12e20*/  @!P0 BRA `(.L_x_1054) ;  /* 0xfffffffc00f08947 */ /* 0x001fea000383ffff */
[----:B------:R-:W-:Y:S05]  /*12e30*/  BSYNC.RECONVERGENT B0 ;  /* 0x0000000000007941 */ /* 0x000fea0003800200 */
.L_x_1053:
[----:B------:R-:W-:Y:S01]  /*12e40*/  BSSY.RECONVERGENT B0, `(.L_x_1055) ;  /* 0x0000005000007945 */ /* 0x000fe20003800200 */
.L_x_1056:
[----:B------:R-:W0:Y:S02]  /*12e50*/  LDS.64 R36, [R16+0x1038] ;  /* 0x0010380010247984 */ /* 0x000e240000000a00 */
[----:B0-----:R-:W-:-:S07]  /*12e60*/  DADD R38, R28, R36 ;  /* 0x000000001c267229 */ /* 0x001fce0000000024 */
[----:B------:R-:W0:Y:S02]  /*12e70*/  ATOMS.CAST.SPIN.64 P0, [R16+0x1038], R36, R38 ;  /* 0x001038241000758d */ /* 0x000e240001800426 */
[----:B0-----:R-:W-:Y:S05]  /*12e80*/  @!P0 BRA `(.L_x_1056) ;  /* 0xfffffffc00f08947 */ /* 0x001fea000383ffff */
[----:B------:R-:W-:Y:S05]  /*12e90*/  BSYNC.RECONVERGENT B0 ;  /* 0x0000000000007941 */ /* 0x000fea0003800200 */
.L_x_1055:
[----:B------:R-:W-:Y:S01]  /*12ea0*/  FFMA R56, R15, R11, R56 ;  /* 0x0000000b0f387223 */ /* 0x000fe20000000038 */
[----:B------:R-:W-:Y:S03]  /*12eb0*/  BSSY.RECONVERGENT B0, `(.L_x_1057) ;  /* 0x0000007000007945 */ /* 0x000fe60003800200 */
[----:B------:R-:W0:Y:S02]  /*12ec0*/  F2F.F64.F32 R10, R56 ;  /* 0x00000038000a7310 */ /* 0x000e240000201800 */
[----:B0-----:R-:W-:-:S11]  /*12ed0*/  DMUL R10, R104, R10 ;  /* 0x0000000a680a7228 */ /* 0x001fd60000000000 */
.L_x_1058:
[----:B------:R-:W0:Y:S02]  /*12ee0*/  LDS.64 R36, [R16+0x1040] ;  /* 0x0010400010247984 */ /* 0x000e240000000a00 */
[----:B0-----:R-:W-:-:S07]  /*12ef0*/  DADD R38, R10, R36 ;  /* 0x000000000a267229 */ /* 0x001fce0000000024 */
[----:B------:R-:W0:Y:S02]  /*12f00*/  ATOMS.CAST.SPIN.64 P0, [R16+0x1040], R36, R38 ;  /* 0x001040241000758d */ /* 0x000e240001800426 */
[----:B0-----:R-:W-:Y:S05]  /*12f10*/  @!P0 BRA `(.L_x_1058) ;  /* 0xfffffffc00f08947 */ /* 0x001fea000383ffff */
[----:B------:R-:W-:Y:S05]  /*12f20*/  BSYNC.RECONVERGENT B0 ;  /* 0x0000000000007941 */ /* 0x000fea0003800200 */
.L_x_1057:
[----:B------:R-:W-:Y:S01]  /*12f30*/  FFMA R109, R15, R22, R109 ;  /* 0x000000160f6d7223 */ /* 0x000fe2000000006d */
[----:B------:R-:W-:Y:S03]  /*12f40*/  BSSY.RECONVERGENT B0, `(.L_x_1059) ;  /* 0x0000008000007945 */ /* 0x000fe60003800200 */
[----:B------:R-:W-:-:S04]  /*12f50*/  FFMA R109, R14, R102, R109 ;  /* 0x000000660e6d7223 */ /* 0x000fc8000000006d */
[----:B------:R-:W0:Y:S02]  /*12f60*/  F2F.F64.F32 R30, R109 ;  /* 0x0000006d001e7310 */ /* 0x000e240000201800 */
[----:B0-----:R-:W-:-:S11]  /*12f70*/  DMUL R30, R104, R30 ;  /* 0x0000001e681e7228 */ /* 0x001fd60000000000 */
.L_x_1060:
[----:B------:R-:W0:Y:S02]  /*12f80*/  LDS.64 R36, [R16+0x1048] ;  /* 0x0010480010247984 */ /* 0x000e240000000a00 */
[----:B0-----:R-:W-:-:S07]  /*12f90*/  DADD R38, R30, R36 ;  /* 0x000000001e267229 */ /* 0x001fce0000000024 */
[----:B------:R-:W0:Y:S02]  /*12fa0*/  ATOMS.CAST.SPIN.64 P0, [R16+0x1048], R36, R38 ;  /* 0x001048241000758d */ /* 0x000e240001800426 */
[----:B0-----:R-:W-:Y:S05]  /*12fb0*/  @!P0 BRA `(.L_x_1060) ;  /* 0xfffffffc00f08947 */ /* 0x001fea000383ffff */
[----:B------:R-:W-:Y:S05]  /*12fc0*/  BSYNC.RECONVERGENT B0 ;  /* 0x0000000000007941 */ /* 0x000fea0003800200 */
.L_x_1059:
[----:B------:R-:W-:Y:S01]  /*12fd0*/  BSSY.RECONVERGENT B0, `(.L_x_1061) ;  /* 0x0000005000007945 */ /* 0x000fe20003800200 */
.L_x_1062:
[----:B------:R-:W0:Y:S02]  /*12fe0*/  LDS.64 R36, [R16+0x1050] ;  /* 0x0010500010247984 */ /* 0x000e240000000a00 */
[----:B0-----:R-:W-:-:S07]  /*12ff0*/  DADD R38, R10, R36 ;  /* 0x000000000a267229 */ /* 0x001fce0000000024 */
[----:B------:R-:W0:Y:S02]  /*13000*/  ATOMS.CAST.SPIN.64 P0, [R16+0x1050], R36, R38 ;  /* 0x001050241000758d */ /* 0x000e240001800426 */
[----:B0-----:R-:W-:Y:S05]  /*13010*/  @!P0 BRA `(.L_x_1062) ;  /* 0xfffffffc00f08947 */ /* 0x001fea000383ffff */
[----:B------:R-:W-:Y:S05]  /*13020*/  BSYNC.RECONVERGENT B0 ;  /* 0x0000000000007941 */ /* 0x000fea0003800200 */
.L_x_1061:
[C---:B------:R-:W-:Y:S01]  /*13030*/  FMUL R0, R15.reuse, R21 ;  /* 0x000000150f007220 */ /* 0x040fe20000400000 */
[----:B------:R-:W-:Y:S03]  /*13040*/  BSSY.RECONVERGENT B0, `(.L_x_1063) ;  /* 0x0000009000007945 */ /* 0x000fe60003800200 */
[----:B------:R-:W-:-:S04]  /*13050*/  FFMA R13, R15, R102, R0 ;  /* 0x000000660f0d7223 */ /* 0x000fc80000000000 */
[----:B------:R-:W-:-:S04]  /*13060*/  FFMA R13, R14, R23, R13 ;  /* 0x000000170e0d7223 */ /* 0x000fc8000000000d */
[----:B------:R-:W0:Y:S02]  /*13070*/  F2F.F64.F32 R20, R13 ;  /* 0x0000000d00147310 */ /* 0x000e240000201800 */
[----:B0-----:R-:W-:-:S11]  /*13080*/  DMUL R20, R104, R20 ;  /* 0x0000001468147228 */ /* 0x001fd60000000000 */
.L_x_1064:
[----:B------:R-:W0:Y:S02]  /*13090*/  LDS.64 R36, [R16+0x1058] ;  /* 0x0010580010247984 */ /* 0x000e240000000a00 */
[----:B0-----:R-:W-:-:S07]  /*130a0*/  DADD R38, R20, R36 ;  /* 0x0000000014267229 */ /* 0x001fce0000000024 */
[----:B------:R-:W0:Y:S02]  /*130b0*/  ATOMS.CAST.SPIN.64 P0, [R16+0x1058], R36, R38 ;  /* 0x001058241000758d */ /* 0x000e240001800426 */
[----:B0-----:R-:W-:Y:S05]  /*130c0*/  @!P0 BRA `(.L_x_1064) ;  /* 0xfffffffc00f08947 */ /* 0x001fea000383ffff */
[----:B------:R-:W-:Y:S05]  /*130d0*/  BSYNC.RECONVERGENT B0 ;  /* 0x0000000000007941 */ /* 0x000fea0003800200 */
.L_x_1063:
[----:B------:R-:W-:Y:S01]  /*130e0*/  BSSY.RECONVERGENT B0, `(.L_x_1065) ;  /* 0x0000005000007945 */ /* 0x000fe20003800200 */
.L_x_1066:
[----:B------:R-:W0:Y:S02]  /*130f0*/  LDS.64 R36, [R16+0x1060] ;  /* 0x0010600010247984 */ /* 0x000e240000000a00 */
[----:B0-----:R-:W-:-:S07]  /*13100*/  DADD R38, R34, R36 ;  /* 0x0000000022267229 */ /* 0x001fce0000000024 */
[----:B------:R-:W0:Y:S02]  /*13110*/  ATOMS.CAST.SPIN.64 P0, [R16+0x1060], R36, R38 ;  /* 0x001060241000758d */ /* 0x000e240001800426 */
[----:B0-----:R-:W-:Y:S05]  /*13120*/  @!P0 BRA `(.L_x_1066) ;  /* 0xfffffffc00f08947 */ /* 0x001fea000383ffff */
[----:B------:R-:W-:Y:S05]  /*13130*/  BSYNC.RECONVERGENT B0 ;  /* 0x0000000000007941 */ /* 0x000fea0003800200 */
.L_x_1065:
[----:B------:R-:W-:Y:S01]  /*13140*/  BSSY.RECONVERGENT B0, `(.L_x_1067) ;  /* 0x0000005000007945 */ /* 0x000fe20003800200 */
.L_x_1068:
[----:B------:R-:W0:Y:S02]  /*13150*/  LDS.64 R36, [R16+0x1068] ;  /* 0x0010680010247984 */ /* 0x000e240000000a00 */
[----:B0-----:R-:W-:-:S07]  /*13160*/  DADD R38, R34, R36 ;  /* 0x0000000022267229 */ /* 0x001fce0000000024 */
[----:B------:R-:W0:Y:S02]  /*13170*/  ATOMS.CAST.SPIN.64 P0, [R16+0x1068], R36, R38 ;  /* 0x001068241000758d */ /* 0x000e240001800426 */
[----:B0-----:R-:W-:Y:S05]  /*13180*/  @!P0 BRA `(.L_x_1068) ;  /* 0xfffffffc00f08947 */ /* 0x001fea000383ffff */
[----:B------:R-:W-:Y:S05]  /*13190*/  BSYNC.RECONVERGENT B0 ;  /* 0x0000000000007941 */ /* 0x000fea0003800200 */
.L_x_1067:
[----:B------:R-:W-:Y:S01]  /*131a0*/  BSSY.RECONVERGENT B0, `(.L_x_1069) ;  /* 0x0000005000007945 */ /* 0x000fe20003800200 */
.L_x_1070:
[----:B------:R-:W0:Y:S02]  /*131b0*/  LDS.64 R36, [R16+0x1070] ;  /* 0x0010700010247984 */ /* 0x000e240000000a00 */
[----:B0-----:R-:W-:-:S07]  /*131c0*/  DADD R38, R26, R36 ;  /* 0x000000001a267229 */ /* 0x001fce0000000024 */
[----:B------:R-:W0:Y:S02]  /*131d0*/  ATOMS.CAST.SPIN.64 P0, [R16+0x1070], R36, R38 ;  /* 0x001070241000758d */ /* 0x000e240001800426 */
[----:B0-----:R-:W-:Y:S05]  /*131e0*/  @!P0 BRA `(.L_x_1070) ;  /* 0xfffffffc00f08947 */ /* 0x001fea000383ffff */
[----:B------:R-:W-:Y:S05]  /*131f0*/  BSYNC.RECONVERGENT B0 ;  /* 0x0000000000007941 */ /* 0x000fea0003800200 */
.L_x_1069:
[----:B------:R-:W-:Y:S01]  /*13200*/  BSSY.RECONVERGENT B0, `(.L_x_1071) ;  /* 0x0000005000007945 */ /* 0x000fe20003800200 */
.L_x_1072:
[----:B------:R-:W0:Y:S02]  /*13210*/  LDS.64 R36, [R16+0x1078] ;  /* 0x0010780010247984 */ /* 0x000e240000000a00 */
[----:B0-----:R-:W-:-:S07]  /*13220*/  DADD R38, R2, R36 ;  /* 0x0000000002267229 */ /* 0x001fce0000000024 */
[----:B------:R-:W0:Y:S02]  /*13230*/  ATOMS.CAST.SPIN.64 P0, [R16+0x1078], R36, R38 ;  /* 0x001078241000758d */ /* 0x000e240001800426 */
[----:B0-----:R-:W-:Y:S05]  /*13240*/  @!P0 BRA `(.L_x_1072) ;  /* 0xfffffffc00f08947 */ /* 0x001fea000383ffff */
[----:B------:R-:W-:Y:S05]  /*13250*/  BSYNC.RECONVERGENT B0 ;  /* 0x0000000000007941 */ /* 0x000fea0003800200 */
.L_x_1071:
[----:B------:R-:W-:Y:S01]  /*13260*/  BSSY.RECONVERGENT B0, `(.L_x_1073) ;  /* 0x0000005000007945 */ /* 0x000fe20003800200 */
.L_x_1074:
[----:B------:R-:W0:Y:S02]  /*13270*/  LDS.64 R36, [R16+0x1080] ;  /* 0x0010800010247984 */ /* 0x000e240000000a00 */
[----:B0-----:R-:W-:-:S07]  /*13280*/  DADD R38, R8, R36 ;  /* 0x0000000008267229 */ /* 0x001fce0000000024 */
[----:B------:R-:W0:Y:S02]  /*13290*/  ATOMS.CAST.SPIN.64 P0, [R16+0x1080], R36, R38 ;  /* 0x001080241000758d */ /* 0x000e240001800426 */
[----:B0-----:R-:W-:Y:S05]  /*132a0*/  @!P0 BRA `(.L_x_1074) ;  /* 0xfffffffc00f08947 */ /* 0x001fea000383ffff */
[----:B------:R-:W-:Y:S05]  /*132b0*/  BSYNC.RECONVERGENT B0 ;  /* 0x0000000000007941 */ /* 0x000fea0003800200 */
.L_x_1073:
[----:B------:R-:W-:Y:S01]  /*132c0*/  BSSY.RECONVERGENT B0, `(.L_x_1075) ;  /* 0x0000005000007945 */ /* 0x000fe20003800200 */
.L_x_1076:
[----:B------:R-:W0:Y:S02]  /*132d0*/  LDS.64 R36, [R16+0x1088] ;  /* 0x0010880010247984 */ /* 0x000e240000000a00 */
[----:B0-----:R-:W-:-:S07]  /*132e0*/  DADD R38, R26, R36 ;  /* 0x000000001a267229 */ /* 0x001fce0000000024 */
[----:B------:R-:W0:Y:S02]  /*132f0*/  ATOMS.CAST.SPIN.64 P0, [R16+0x1088], R36, R38 ;  /* 0x001088241000758d */ /* 0x000e240001800426 */
[----:B0-----:R-:W-:Y:S05]  /*13300*/  @!P0 BRA `(.L_x_1076) ;  /* 0xfffffffc00f08947 */ /* 0x001fea000383ffff */
[----:B------:R-:W-:Y:S05]  /*13310*/  BSYNC.RECONVERGENT B0 ;  /* 0x0000000000007941 */ /* 0x000fea0003800200 */
.L_x_1075:
[----:B------:R-:W-:Y:S01]  /*13320*/  BSSY.RECONVERGENT B0, `(.L_x_1077) ;  /* 0x0000005000007945 */ /* 0x000fe20003800200 */
.L_x_1078:
[----:B------:R-:W0:Y:S02]  /*13330*/  LDS.64 R36, [R16+0x1090] ;  /* 0x0010900010247984 */ /* 0x000e240000000a00 */
[----:B0-----:R-:W-:-:S07]  /*13340*/  DADD R38, R4, R36 ;  /* 0x0000000004267229 */ /* 0x001fce0000000024 */
[----:B------:R-:W0:Y:S02]  /*13350*/  ATOMS.CAST.SPIN.64 P0, [R16+0x1090], R36, R38 ;  /* 0x001090241000758d */ /* 0x000e240001800426 */
[----:B0-----:R-:W-:Y:S05]  /*13360*/  @!P0 BRA `(.L_x_1078) ;  /* 0xfffffffc00f08947 */ /* 0x001fea000383ffff */
[----:B------:R-:W-:Y:S05]  /*13370*/  BSYNC.RECONVERGENT B0 ;  /* 0x0000000000007941 */ /* 0x000fea0003800200 */
.L_x_1077:
[----:B------:R-:W-:Y:S01]  /*13380*/  BSSY.RECONVERGENT B0, `(.L_x_1079) ;  /* 0x0000005000007945 */ /* 0x000fe20003800200 */
.L_x_1080:
[----:B------:R-:W0:Y:S02]  /*13390*/  LDS.64 R36, [R16+0x1098] ;  /* 0x0010980010247984 */ /* 0x000e240000000a00 */
[----:B0-----:R-:W-:-:S07]  /*133a0*/  DADD R38, R28, R36 ;  /* 0x000000001c267229 */ /* 0x001fce0000000024 */
[----:B------:R-:W0:Y:S02]  /*133b0*/  ATOMS.CAST.SPIN.64 P0, [R16+0x1098], R36, R38 ;  /* 0x001098241000758d */ /* 0x000e240001800426 */
[----:B0-----:R-:W-:Y:S05]  /*133c0*/  @!P0 BRA `(.L_x_1080) ;  /* 0xfffffffc00f08947 */ /* 0x001fea000383ffff */
[----:B------:R-:W-:Y:S05]  /*133d0*/  BSYNC.RECONVERGENT B0 ;  /* 0x0000000000007941 */ /* 0x000fea0003800200 */
.L_x_1079:
[----:B------:R-:W-:Y:S01]  /*133e0*/  BSSY.RECONVERGENT B0, `(.L_x_1081) ;  /* 0x0000005000007945 */ /* 0x000fe20003800200 */
.L_x_1082:
[----:B------:R-:W0:Y:S02]  /*133f0*/  LDS.64 R36, [R16+0x10a0] ;  /* 0x0010a00010247984 */ /* 0x000e240000000a00 */
[----:B0-----:R-:W-:-:S07]  /*13400*/  DADD R38, R40, R36 ;  /* 0x0000000028267229 */ /* 0x001fce0000000024 */
[----:B------:R-:W0:Y:S02]  /*13410*/  ATOMS.CAST.SPIN.64 P0, [R16+0x10a0], R36, R38 ;  /* 0x0010a0241000758d */ /* 0x000e240001800426 */
[----:B0-----:R-:W-:Y:S05]  /*13420*/  @!P0 BRA `(.L_x_1082) ;  /* 0xfffffffc00f08947 */ /* 0x001fea000383ffff */
[----:B------:R-:W-:Y:S05]  /*13430*/  BSYNC.RECONVERGENT B0 ;  /* 0x0000000000007941 */ /* 0x000fea0003800200 */
.L_x_1081:
[----:B------:R-:W-:Y:S01]  /*13440*/  BSSY.RECONVERGENT B0, `(.L_x_1083) ;  /* 0x0000005000007945 */ /* 0x000fe20003800200 */
.L_x_1084:
[----:B------:R-:W0:Y:S02]  /*13450*/  LDS.64 R36, [R16+0x10a8] ;  /* 0x0010a80010247984 */ /* 0x000e240000000a00 */
[----:B0-----:R-:W-:-:S07]  /*13460*/  DADD R38, R6, R36 ;  /* 0x0000000006267229 */ /* 0x001fce0000000024 */
[----:B------:R-:W0:Y:S02]  /*13470*/  ATOMS.CAST.SPIN.64 P0, [R16+0x10a8], R36, R38 ;  /* 0x0010a8241000758d */ /* 0x000e240001800426 */
[----:B0-----:R-:W-:Y:S05]  /*13480*/  @!P0 BRA `(.L_x_1084) ;  /* 0xfffffffc00f08947 */ /* 0x001fea000383ffff */
[----:B------:R-:W-:Y:S05]  /*13490*/  BSYNC.RECONVERGENT B0 ;  /* 0x0000000000007941 */ /* 0x000fea0003800200 */
.L_x_1083:
[----:B------:R-:W-:Y:S01]  /*134a0*/  BSSY.RECONVERGENT B0, `(.L_x_1085) ;  /* 0x0000005000007945 */ /* 0x000fe20003800200 */
.L_x_1086:
[----:B------:R-:W0:Y:S02]  /*134b0*/  LDS.64 R36, [R16+0x10b0] ;  /* 0x0010b00010247984 */ /* 0x000e240000000a00 */
[----:B0-----:R-:W-:-:S07]  /*134c0*/  DADD R38, R8, R36 ;  /* 0x0000000008267229 */ /* 0x001fce0000000024 */
[----:B------:R-:W0:Y:S02]  /*134d0*/  ATOMS.CAST.SPIN.64 P0, [R16+0x10b0], R36, R38 ;  /* 0x0010b0241000758d */ /* 0x000e240001800426 */
[----:B0-----:R-:W-:Y:S05]  /*134e0*/  @!P0 BRA `(.L_x_1086) ;  /* 0xfffffffc00f08947 */ /* 0x001fea000383ffff */
[----:B------:R-:W-:Y:S05]  /*134f0*/  BSYNC.RECONVERGENT B0 ;  /* 0x0000000000007941 */ /* 0x000fea0003800200 */
.L_x_1085:
[----:B------:R-:W-:Y:S01]  /*13500*/  BSSY.RECONVERGENT B0, `(.L_x_1087) ;  /* 0x0000005000007945 */ /* 0x000fe20003800200 */
.L_x_1088:
[----:B------:R-:W0:Y:S02]  /*13510*/  LDS.64 R36, [R16+0x10b8] ;  /* 0x0010b80010247984 */ /* 0x000e240000000a00 */
[----:B0-----:R-:W-:-:S07]  /*13520*/  DADD R38, R40, R36 ;  /* 0x0000000028267229 */ /* 0x001fce0000000024 */
[----:B------:R-:W0:Y:S02]  /*13530*/  ATOMS.CAST.SPIN.64 P0, [R16+0x10b8], R36, R38 ;  /* 0x0010b8241000758d */ /* 0x000e240001800426 */
[----:B0-----:R-:W-:Y:S05]  /*13540*/  @!P0 BRA `(.L_x_1088) ;  /* 0xfffffffc00f08947 */ /* 0x001fea000383ffff */
[----:B------:R-:W-:Y:S05]  /*13550*/  BSYNC.RECONVERGENT B0 ;  /* 0x0000000000007941 */ /* 0x000fea0003800200 */
.L_x_1087:
[----:B------:R-:W-:Y:S01]  /*13560*/  BSSY.RECONVERGENT B0, `(.L_x_1089) ;  /* 0x0000005000007945 */ /* 0x000fe20003800200 */
.L_x_1090:
[----:B------:R-:W0:Y:S02]  /*13570*/  LDS.64 R36, [R16+0x10c0] ;  /* 0x0010c00010247984 */ /* 0x000e240000000a00 */
[----:B0-----:R-:W-:-:S07]  /*13580*/  DADD R38, R28, R36 ;  /* 0x000000001c267229 */ /* 0x001fce0000000024 */
[----:B------:R-:W0:Y:S02]  /*13590*/  ATOMS.CAST.SPIN.64 P0, [R16+0x10c0], R36, R38 ;  /* 0x0010c0241000758d */ /* 0x000e240001800426 */
[----:B0-----:R-:W-:Y:S05]  /*135a0*/  @!P0 BRA `(.L_x_1090) ;  /* 0xfffffffc00f08947 */ /* 0x001fea000383ffff */
[----:B------:R-:W-:Y:S05]  /*135b0*/  BSYNC.RECONVERGENT B0 ;  /* 0x0000000000007941 */ /* 0x000fea0003800200 */
.L_x_1089:
[----:B------:R-:W-:Y:S01]  /*135c0*/  BSSY.RECONVERGENT B0, `(.L_x_1091) ;  /* 0x0000005000007945 */ /* 0x000fe20003800200 */
.L_x_1092:
[----:B------:R-:W0:Y:S02]  /*135d0*/  LDS.64 R36, [R16+0x10c8] ;  /* 0x0010c80010247984 */ /* 0x000e240000000a00 */
[----:B0-----:R-:W-:-:S07]  /*135e0*/  DADD R38, R10, R36 ;  /* 0x000000000a267229 */ /* 0x001fce0000000024 */
[----:B------:R-:W0:Y:S02]  /*135f0*/  ATOMS.CAST.SPIN.64 P0, [R16+0x10c8], R36, R38 ;  /* 0x0010c8241000758d */ /* 0x000e240001800426 */
[----:B0-----:R-:W-:Y:S05]  /*13600*/  @!P0 BRA `(.L_x_1092) ;  /* 0xfffffffc00f08947 */ /* 0x001fea000383ffff */
[----:B------:R-:W-:Y:S05]  /*13610*/  BSYNC.RECONVERGENT B0 ;  /* 0x0000000000007941 */ /* 0x000fea0003800200 */
.L_x_1091:
[----:B------:R-:W-:Y:S01]  /*13620*/  FFMA R22, R14, R12, R58 ;  /* 0x0000000c0e167223 */ /* 0x000fe2000000003a */
[----:B------:R-:W-:Y:S05]  /*13630*/  BSSY.RECONVERGENT B0, `(.L_x_1093) ;  /* 0x0000007000007945 */ /* 0x000fea0003800200 */
[----:B------:R-:W0:Y:S02]  /*13640*/  F2F.F64.F32 R22, R22 ;  /* 0x0000001600167310 */ /* 0x000e240000201800 */
[----:B0-----:R-:W-:-:S11]  /*13650*/  DMUL R42, R104, R22 ;  /* 0x00000016682a7228 */ /* 0x001fd60000000000 */
.L_x_1094:
[----:B------:R-:W0:Y:S02]  /*13660*/  LDS.64 R36, [R16+0x10d0] ;  /* 0x0010d00010247984 */ /* 0x000e240000000a00 */
[----:B0-----:R-:W-:-:S07]  /*13670*/  DADD R38, R42, R36 ;  /* 0x000000002a267229 */ /* 0x001fce0000000024 */
[----:B------:R-:W0:Y:S02]  /*13680*/  ATOMS.CAST.SPIN.64 P0, [R16+0x10d0], R36, R38 ;  /* 0x0010d0241000758d */ /* 0x000e240001800426 */
[----:B0-----:R-:W-:Y:S05]  /*13690*/  @!P0 BRA `(.L_x_1094) ;  /* 0xfffffffc00f08947 */ /* 0x001fea000383ffff */
[----:B------:R-:W-:Y:S05]  /*136a0*/  BSYNC.RECONVERGENT B0 ;  /* 0x0000000000007941 */ /* 0x000fea0003800200 */
.L_x_1093:
[----:B------:R-:W-:Y:S01]  /*136b0*/  BSSY.RECONVERGENT B0, `(.L_x_1095) ;  /* 0x0000005000007945 */ /* 0x000fe20003800200 */
.L_x_1096:
[----:B------:R-:W0:Y:S02]  /*136c0*/  LDS.64 R36, [R16+0x10d8] ;  /* 0x0010d80010247984 */ /* 0x000e240000000a00 */
[----:B0-----:R-:W-:-:S07]  /*136d0*/  DADD R38, R24, R36 ;  /* 0x0000000018267229 */ /* 0x001fce0000000024 */
[----:B------:R-:W0:Y:S02]  /*136e0*/  ATOMS.CAST.SPIN.64 P0, [R16+0x10d8], R36, R38 ;  /* 0x0010d8241000758d */ /* 0x000e240001800426 */
[----:B0-----:R-:W-:Y:S05]  /*136f0*/  @!P0 BRA `(.L_x_1096) ;  /* 0xfffffffc00f08947 */ /* 0x001fea000383ffff */
[----:B------:R-:W-:Y:S05]  /*13700*/  BSYNC.RECONVERGENT B0 ;  /* 0x0000000000007941 */ /* 0x000fea0003800200 */
.L_x_1095:
[----:B------:R-:W-:Y:S01]  /*13710*/  BSSY.RECONVERGENT B0, `(.L_x_1097) ;  /* 0x0000005000007945 */ /* 0x000fe20003800200 */
.L_x_1098:
[----:B------:R-:W0:Y:S02]  /*13720*/  LDS.64 R36, [R16+0x10e0] ;  /* 0x0010e00010247984 */ /* 0x000e240000000a00 */
[----:B0-----:R-:W-:-:S07]  /*13730*/  DADD R38, R42, R36 ;  /* 0x000000002a267229 */ /* 0x001fce0000000024 */
[----:B------:R-:W0:Y:S02]  /*13740*/  ATOMS.CAST.SPIN.64 P0, [R16+0x10e0], R36, R38 ;  /* 0x0010e0241000758d */ /* 0x000e240001800426 */
[----:B0-----:R-:W-:Y:S05]  /*13750*/  @!P0 BRA `(.L_x_1098) ;  /* 0xfffffffc00f08947 */ /* 0x001fea000383ffff */
[----:B------:R-:W-:Y:S05]  /*13760*/  BSYNC.RECONVERGENT B0 ;  /* 0x0000000000007941 */ /* 0x000fea0003800200 */
.L_x_1097:
[----:B------:R-:W-:Y:S01]  /*13770*/  FFMA R12, R15, R12, R60 ;  /* 0x0000000c0f0c7223 */ /* 0x000fe2000000003c */
[----:B------:R-:W-:Y:S03]  /*13780*/  BSSY.RECONVERGENT B0, `(.L_x_1099) ;  /* 0x0000007000007945 */ /* 0x000fe60003800200 */
[----:B------:R-:W0:Y:S02]  /*13790*/  F2F.F64.F32 R22, R12 ;  /* 0x0000000c00167310 */ /* 0x000e240000201800 */
[----:B0-----:R-:W-:-:S11]  /*137a0*/  DMUL R22, R104, R22 ;  /* 0x0000001668167228 */ /* 0x001fd60000000000 */
.L_x_1100:
[----:B------:R-:W0:Y:S02]  /*137b0*/  LDS.64 R36, [R16+0x10e8] ;  /* 0x0010e80010247984 */ /* 0x000e240000000a00 */
[----:B0-----:R-:W-:-:S07]  /*137c0*/  DADD R38, R22, R36 ;  /* 0x0000000016267229 */ /* 0x001fce0000000024 */
[----:B------:R-:W0:Y:S02]  /*137d0*/  ATOMS.CAST.SPIN.64 P0, [R16+0x10e8], R36, R38 ;  /* 0x0010e8241000758d */ /* 0x000e240001800426 */
[----:B0-----:R-:W-:Y:S05]  /*137e0*/  @!P0 BRA `(.L_x_1100) ;  /* 0xfffffffc00f08947 */ /* 0x001fea000383ffff */
[----:B------:R-:W-:Y:S05]  /*137f0*/  BSYNC.RECONVERGENT B0 ;  /* 0x0000000000007941 */ /* 0x000fea0003800200 */
.L_x_1099:
[----:B------:R-:W-:Y:S01]  /*13800*/  BSSY.RECONVERGENT B0, `(.L_x_1101) ;  /* 0x0000005000007945 */ /* 0x000fe20003800200 */
.L_x_1102:
[----:B------:R-:W0:Y:S02]  /*13810*/  LDS.64 R36, [R16+0x10f0] ;  /* 0x0010f00010247984 */ /* 0x000e240000000a00 */
[----:B0-----:R-:W-:-:S07]  /*13820*/  DADD R38, R10, R36 ;  /* 0x000000000a267229 */ /* 0x001fce0000000024 */
[----:B------:R-:W0:Y:S02]  /*13830*/  ATOMS.CAST.SPIN.64 P0, [R16+0x10f0], R36, R38 ;  /* 0x0010f0241000758d */ /* 0x000e240001800426 */
[----:B0-----:R-:W-:Y:S05]  /*13840*/  @!P0 BRA `(.L_x_1102) ;  /* 0xfffffffc00f08947 */ /* 0x001fea000383ffff */
[----:B------:R-:W-:Y:S05]  /*13850*/  BSYNC.RECONVERGENT B0 ;  /* 0x0000000000007941 */ /* 0x000fea0003800200 */
.L_x_1101:
[----:B------:R-:W-:Y:S01]  /*13860*/  BSSY.RECONVERGENT B0, `(.L_x_1103) ;  /* 0x0000005000007945 */ /* 0x000fe20003800200 */
.L_x_1104:
[----:B------:R-:W0:Y:S02]  /*13870*/  LDS.64 R36, [R16+0x10f8] ;  /* 0x0010f80010247984 */ /* 0x000e240000000a00 */
[----:B0-----:R-:W-:-:S07]  /*13880*/  DADD R38, R22, R36 ;  /* 0x0000000016267229 */ /* 0x001fce0000000024 */
[----:B------:R-:W0:Y:S02]  /*13890*/  ATOMS.CAST.SPIN.64 P0, [R16+0x10f8], R36, R38 ;  /* 0x0010f8241000758d */ /* 0x000e240001800426 */
[----:B0-----:R-:W-:Y:S05]  /*138a0*/  @!P0 BRA `(.L_x_1104) ;  /* 0xfffffffc00f08947 */ /* 0x001fea000383ffff */
[----:B------:R-:W-:Y:S05]  /*138b0*/  BSYNC.RECONVERGENT B0 ;  /* 0x0000000000007941 */ /* 0x000fea0003800200 */
.L_x_1103:
[----:B------:R-:W-:Y:S01]  /*138c0*/  BSSY.RECONVERGENT B0, `(.L_x_1105) ;  /* 0x0000005000007945 */ /* 0x000fe20003800200 */
.L_x_1106:
[----:B------:R-:W0:Y:S02]  /*138d0*/  LDS.64 R36, [R16+0x1100] ;  /* 0x0011000010247984 */ /* 0x000e240000000a00 */
[----:B0-----:R-:W-:-:S07]  /*138e0*/  DADD R38, R34, R36 ;  /* 0x0000000022267229 */ /* 0x001fce0000000024 */
[----:B------:R-:W0:Y:S02]  /*138f0*/  ATOMS.CAST.SPIN.64 P0, [R16+0x1100], R36, R38 ;  /* 0x001100241000758d */ /* 0x000e240001800426 */
[----:B0-----:R-:W-:Y:S05]  /*13900*/  @!P0 BRA `(.L_x_1106) ;  /* 0xfffffffc00f08947 */ /* 0x001fea000383ffff */
[----:B------:R-:W-:Y:S05]  /*13910*/  BSYNC.RECONVERGENT B0 ;  /* 0x0000000000007941 */ /* 0x000fea0003800200 */
.L_x_1105:
[----:B------:R-:W-:Y:S01]  /*13920*/  BSSY.RECONVERGENT B0, `(.L_x_1107) ;  /* 0x0000005000007945 */ /* 0x000fe20003800200 */
.L_x_1108:
[----:B------:R-:W0:Y:S02]  /*13930*/  LDS.64 R36, [R16+0x1108] ;  /* 0x0011080010247984 */ /* 0x000e240000000a00 */
[----:B0-----:R-:W-:-:S07]  /*13940*/  DADD R38, R34, R36 ;  /* 0x0000000022267229 */ /* 0x001fce0000000024 */
[----:B------:R-:W0:Y:S02]  /*13950*/  ATOMS.CAST.SPIN.64 P0, [R16+0x1108], R36, R38 ;  /* 0x001108241000758d */ /* 0x000e240001800426 */
[----:B0-----:R-:W-:Y:S05]  /*13960*/  @!P0 BRA `(.L_x_1108) ;  /* 0xfffffffc00f08947 */ /* 0x001fea000383ffff */
[----:B------:R-:W-:Y:S05]  /*13970*/  BSYNC.RECONVERGENT B0 ;  /* 0x0000000000007941 */ /* 0x000fea0003800200 */
.L_x_1107:
[----:B------:R-:W-:Y:S01]  /*13980*/  BSSY.RECONVERGENT B0, `(.L_x_1109) ;  /* 0x0000005000007945 */ /* 0x000fe20003800200 */
.L_x_1110:
[----:B------:R-:W0:Y:S02]  /*13990*/  LDS.64 R32, [R16+0x1110] ;  /* 0x0011100010207984 */ /* 0x000e240000000a00 */
[----:B0-----:R-:W-:-:S07]  /*139a0*/  DADD R34, R26, R32 ;  /* 0x000000001a227229 */ /* 0x001fce0000000020 */
[----:B------:R-:W0:Y:S02]  /*139b0*/  ATOMS.CAST.SPIN.64 P0, [R16+0x1110], R32, R34 ;  /* 0x001110201000758d */ /* 0x000e240001800422 */
[----:B0-----:R-:W-:Y:S05]  /*139c0*/  @!P0 BRA `(.L_x_1110) ;  /* 0xfffffffc00f08947 */ /* 0x001fea000383ffff */
[----:B------:R-:W-:Y:S05]  /*139d0*/  BSYNC.RECONVERGENT B0 ;  /* 0x0000000000007941 */ /* 0x000fea0003800200 */
.L_x_1109:
[----:B------:R-:W-:Y:S01]  /*139e0*/  BSSY.RECONVERGENT B0, `(.L_x_1111) ;  /* 0x0000005000007945 */ /* 0x000fe20003800200 */
.L_x_1112:
[----:B------:R-:W0:Y:S02]  /*139f0*/  LDS.64 R32, [R16+0x1118] ;  /* 0x0011180010207984 */ /* 0x000e240000000a00 */
[----:B0-----:R-:W-:-:S07]  /*13a00*/  DADD R34, R26, R32 ;  /* 0x000000001a227229 */ /* 0x001fce0000000020 */
[----:B------:R-:W0:Y:S02]  /*13a10*/  ATOMS.CAST.SPIN.64 P0, [R16+0x1118], R32, R34 ;  /* 0x001118201000758d */ /* 0x000e240001800422 */
[----:B0-----:R-:W-:Y:S05]  /*13a20*/  @!P0 BRA `(.L_x_1112) ;  /* 0xfffffffc00f08947 */ /* 0x001fea000383ffff */
[----:B------:R-:W-:Y:S05]  /*13a30*/  BSYNC.RECONVERGENT B0 ;  /* 0x0000000000007941 */ /* 0x000fea0003800200 */
.L_x_1111:
[----:B------:R-:W-:Y:S01]  /*13a40*/  BSSY.RECONVERGENT B0, `(.L_x_1113) ;  /* 0x0000005000007945 */ /* 0x000fe20003800200 */
.L_x_1114:
[----:B------:R-:W0:Y:S02]  /*13a50*/  LDS.64 R32, [R16+0x1120] ;  /* 0x0011200010207984 */ /* 0x000e240000000a00 */
[----:B0-----:R-:W-:-:S07]  /*13a60*/  DADD R34, R8, R32 ;  /* 0x0000000008227229 */ /* 0x001fce0000000020 */
[----:B------:R-:W0:Y:S02]  /*13a70*/  ATOMS.CAST.SPIN.64 P0, [R16+0x1120], R32, R34 ;  /* 0x001120201000758d */ /* 0x000e240001800422 */
[----:B0-----:R-:W-:Y:S05]  /*13a80*/  @!P0 BRA `(.L_x_1114) ;  /* 0xfffffffc00f08947 */ /* 0x001fea000383ffff */
[----:B------:R-:W-:Y:S05]  /*13a90*/  BSYNC.RECONVERGENT B0 ;  /* 0x0000000000007941 */ /* 0x000fea0003800200 */
.L_x_1113:
[----:B------:R-:W-:Y:S01]  /*13aa0*/  BSSY.RECONVERGENT B0, `(.L_x_1115) ;  /* 0x0000005000007945 */ /* 0x000fe20003800200 */
.L_x_1116:
[----:B------:R-:W0:Y:S02]  /*13ab0*/  LDS.64 R32, [R16+0x1128] ;  /* 0x0011280010207984 */ /* 0x000e240000000a00 */
[----:B0-----:R-:W-:-:S07]  /*13ac0*/  DADD R34, R40, R32 ;  /* 0x0000000028227229 */ /* 0x001fce0000000020 */
[----:B------:R-:W0:Y:S02]  /*13ad0*/  ATOMS.CAST.SPIN.64 P0, [R16+0x1128], R32, R34 ;  /* 0x001128201000758d */ /* 0x000e240001800422 */
[----:B0-----:R-:W-:Y:S05]  /*13ae0*/  @!P0 BRA `(.L_x_1116) ;  /* 0xfffffffc00f08947 */ /* 0x001fea000383ffff */
[----:B------:R-:W-:Y:S05]  /*13af0*/  BSYNC.RECONVERGENT B0 ;  /* 0x0000000000007941 */ /* 0x000fea0003800200 */
.L_x_1115:
[----:B------:R-:W-:Y:S01]  /*13b00*/  BSSY.RECONVERGENT B0, `(.L_x_1117) ;  /* 0x0000005000007945 */ /* 0x000fe20003800200 */
.L_x_1118:
[----:B------:R-:W0:Y:S02]  /*13b10*/  LDS.64 R32, [R16+0x1130] ;  /* 0x0011300010207984 */ /* 0x000e240000000a00 */
[----:B0-----:R-:W-:-:S07]  /*13b20*/  DADD R34, R8, R32 ;  /* 0x0000000008227229 */ /* 0x001fce0000000020 */
[----:B------:R-:W0:Y:S02]  /*13b30*/  ATOMS.CAST.SPIN.64 P0, [R16+0x1130], R32, R34 ;  /* 0x001130201000758d */ /* 0x000e240001800422 */
[----:B0-----:R-:W-:Y:S05]  /*13b40*/  @!P0 BRA `(.L_x_1118) ;  /* 0xfffffffc00f08947 */ /* 0x001fea000383ffff */
[----:B------:R-:W-:Y:S05]  /*13b50*/  BSYNC.RECONVERGENT B0 ;  /* 0x0000000000007941 */ /* 0x000fea0003800200 */
.L_x_1117:
[----:B------:R-:W-:Y:S01]  /*13b60*/  BSSY.RECONVERGENT B0, `(.L_x_1119) ;  /* 0x0000005000007945 */ /* 0x000fe20003800200 */
.L_x_1120:
[----:B------:R-:W0:Y:S02]  /*13b70*/  LDS.64 R32, [R16+0x1138] ;  /* 0x0011380010207984 */ /* 0x000e240000000a00 */
[----:B0-----:R-:W-:-:S07]  /*13b80*/  DADD R34, R28, R32 ;  /* 0x000000001c227229 */ /* 0x001fce0000000020 */
[----:B------:R-:W0:Y:S02]  /*13b90*/  ATOMS.CAST.SPIN.64 P0, [R16+0x1138], R32, R34 ;  /* 0x001138201000758d */ /* 0x000e240001800422 */
[----:B0-----:R-:W-:Y:S05]  /*13ba0*/  @!P0 BRA `(.L_x_1120) ;  /* 0xfffffffc00f08947 */ /* 0x001fea000383ffff */
[----:B------:R-:W-:Y:S05]  /*13bb0*/  BSYNC.RECONVERGENT B0 ;  /* 0x0000000000007941 */ /* 0x000fea0003800200 */
.L_x_1119:
[----:B------:R-:W-:Y:S01]  /*13bc0*/  BSSY.RECONVERGENT B0, `(.L_x_1121) ;  /* 0x0000005000007945 */ /* 0x000fe20003800200 */
.L_x_1122:
[----:B------:R-:W0:Y:S02]  /*13bd0*/  LDS.64 R32, [R16+0x1140] ;  /* 0x0011400010207984 */ /* 0x000e240000000a00 */
[----:B0-----:R-:W-:-:S07]  /*13be0*/  DADD R34, R28, R32 ;  /* 0x000000001c227229 */ /* 0x001fce0000000020 */
[----:B------:R-:W0:Y:S02]  /*13bf0*/  ATOMS.CAST.SPIN.64 P0, [R16+0x1140], R32, R34 ;  /* 0x001140201000758d */ /* 0x000e240001800422 */
[----:B0-----:R-:W-:Y:S05]  /*13c00*/  @!P0 BRA `(.L_x_1122) ;  /* 0xfffffffc00f08947 */ /* 0x001fea000383ffff */
[----:B------:R-:W-:Y:S05]  /*13c10*/  BSYNC.RECONVERGENT B0 ;  /* 0x0000000000007941 */ /* 0x000fea0003800200 */
.L_x_1121:
[----:B------:R-:W-:Y:S01]  /*13c20*/  BSSY.RECONVERGENT B0, `(.L_x_1123) ;  /* 0x0000005000007945 */ /* 0x000fe20003800200 */
.L_x_1124:
[----:B------:R-:W0:Y:S02]  /*13c30*/  LDS.64 R32, [R16+0x1148] ;  /* 0x0011480010207984 */ /* 0x000e240000000a00 */
[----:B0-----:R-:W-:-:S07]  /*13c40*/  DADD R34, R40, R32 ;  /* 0x0000000028227229 */ /* 0x001fce0000000020 */
[----:B------:R-:W0:Y:S02]  /*13c50*/  ATOMS.CAST.SPIN.64 P0, [R16+0x1148], R32, R34 ;  /* 0x001148201000758d */ /* 0x000e240001800422 */
[----:B0-----:R-:W-:Y:S05]  /*13c60*/  @!P0 BRA `(.L_x_1124) ;  /* 0xfffffffc00f08947 */ /* 0x001fea000383ffff */
[----:B------:R-:W-:Y:S05]  /*13c70*/  BSYNC.RECONVERGENT B0 ;  /* 0x0000000000007941 */ /* 0x000fea0003800200 */
.L_x_1123:
[----:B------:R-:W-:Y:S01]  /*13c80*/  BSSY.RECONVERGENT B0, `(.L_x_1125) ;  /* 0x0000005000007945 */ /* 0x000fe20003800200 */
.L_x_1126:
[----:B------:R-:W0:Y:S02]  /*13c90*/  LDS.64 R32, [R16+0x1150] ;  /* 0x0011500010207984 */ /* 0x000e240000000a00 */
[----:B0-----:R-:W-:-:S07]  /*13ca0*/  DADD R34, R42, R32 ;  /* 0x000000002a227229 */ /* 0x001fce0000000020 */
[----:B------:R-:W0:Y:S02]  /*13cb0*/  ATOMS.CAST.SPIN.64 P0, [R16+0x1150], R32, R34 ;  /* 0x001150201000758d */ /* 0x000e240001800422 */
[----:B0-----:R-:W-:Y:S05]  /*13cc0*/  @!P0 BRA `(.L_x_1126) ;  /* 0xfffffffc00f08947 */ /* 0x001fea000383ffff */
[----:B------:R-:W-:Y:S05]  /*13cd0*/  BSYNC.RECONVERGENT B0 ;  /* 0x0000000000007941 */ /* 0x000fea0003800200 */
.L_x_1125:
[----:B------:R-:W-:Y:S01]  /*13ce0*/  BSSY.RECONVERGENT B0, `(.L_x_1127) ;  /* 0x0000005000007945 */ /* 0x000fe20003800200 */
.L_x_1128:
[----:B------:R-:W0:Y:S02]  /*13cf0*/  LDS.64 R32, [R16+0x1158] ;  /* 0x0011580010207984 */ /* 0x000e240000000a00 */
[----:B0-----:R-:W-:-:S07]  /*13d00*/  DADD R34, R10, R32 ;  /* 0x000000000a227229 */ /* 0x001fce0000000020 */
[----:B------:R-:W0:Y:S02]  /*13d10*/  ATOMS.CAST.SPIN.64 P0, [R16+0x1158], R32, R34 ;  /* 0x001158201000758d */ /* 0x000e240001800422 */
[----:B0-----:R-:W-:Y:S05]  /*13d20*/  @!P0 BRA `(.L_x_1128) ;  /* 0xfffffffc00f08947 */ /* 0x001fea000383ffff */
[----:B------:R-:W-:Y:S05]  /*13d30*/  BSYNC.RECONVERGENT B0 ;  /* 0x0000000000007941 */ /* 0x000fea0003800200 */
.L_x_1127:
[----:B------:R-:W-:Y:S01]  /*13d40*/  BSSY.RECONVERGENT B0, `(.L_x_1129) ;  /* 0x0000005000007945 */ /* 0x000fe20003800200 */
.L_x_1130:
[----:B------:R-:W0:Y:S02]  /*13d50*/  LDS.64 R32, [R16+0x1160] ;  /* 0x0011600010207984 */ /* 0x000e240000000a00 */
[----:B0-----:R-:W-:-:S07]  /*13d60*/  DADD R34, R30, R32 ;  /* 0x000000001e227229 */ /* 0x001fce0000000020 */
[----:B------:R-:W0:Y:S02]  /*13d70*/  ATOMS.CAST.SPIN.64 P0, [R16+0x1160], R32, R34 ;  /* 0x001160201000758d */ /* 0x000e240001800422 */
[----:B0-----:R-:W-:Y:S05]  /*13d80*/  @!P0 BRA `(.L_x_1130) ;  /* 0xfffffffc00f08947 */ /* 0x001fea000383ffff */
[----:B------:R-:W-:Y:S05]  /*13d90*/  BSYNC.RECONVERGENT B0 ;  /* 0x0000000000007941 */ /* 0x000fea0003800200 */
.L_x_1129:
[----:B------:R-:W-:Y:S01]  /*13da0*/  BSSY.RECONVERGENT B0, `(.L_x_1131) ;  /* 0x0000005000007945 */ /* 0x000fe20003800200 */
.L_x_1132:
[----:B------:R-:W0:Y:S02]  /*13db0*/  LDS.64 R32, [R16+0x1168] ;  /* 0x0011680010207984 */ /* 0x000e240000000a00 */
[----:B0-----:R-:W-:-:S07]  /*13dc0*/  DADD R34, R22, R32 ;  /* 0x0000000016227229 */ /* 0x001fce0000000020 */
[----:B------:R-:W0:Y:S02]  /*13dd0*/  ATOMS.CAST.SPIN.64 P0, [R16+0x1168], R32, R34 ;  /* 0x001168201000758d */ /* 0x000e240001800422 */
[----:B0-----:R-:W-:Y:S05]  /*13de0*/  @!P0 BRA `(.L_x_1132) ;  /* 0xfffffffc00f08947 */ /* 0x001fea000383ffff */
[----:B------:R-:W-:Y:S05]  /*13df0*/  BSYNC.RECONVERGENT B0 ;  /* 0x0000000000007941 */ /* 0x000fea0003800200 */
.L_x_1131:
[----:B------:R-:W-:Y:S01]  /*13e00*/  BSSY.RECONVERGENT B0, `(.L_x_1133) ;  /* 0x0000005000007945 */ /* 0x000fe20003800200 */
.L_x_1134:
[----:B------:R-:W0:Y:S02]  /*13e10*/  LDS.64 R32, [R16+0x1170] ;  /* 0x0011700010207984 */ /* 0x000e240000000a00 */
[----:B0-----:R-:W-:-:S07]  /*13e20*/  DADD R34, R10, R32 ;  /* 0x000000000a227229 */ /* 0x001fce0000000020 */
[----:B------:R-:W0:Y:S02]  /*13e30*/  ATOMS.CAST.SPIN.64 P0, [R16+0x1170], R32, R34 ;  /* 0x001170201000758d */ /* 0x000e240001800422 */
[----:B0-----:R-:W-:Y:S05]  /*13e40*/  @!P0 BRA `(.L_x_1134) ;  /* 0xfffffffc00f08947 */ /* 0x001fea000383ffff */
[----:B------:R-:W-:Y:S05]  /*13e50*/  BSYNC.RECONVERGENT B0 ;  /* 0x0000000000007941 */ /* 0x000fea0003800200 */
.L_x_1133:
[----:B------:R-:W-:Y:S01]  /*13e60*/  BSSY.RECONVERGENT B0, `(.L_x_1135) ;  /* 0x0000005000007945 */ /* 0x000fe20003800200 */
.L_x_1136:
[----:B------:R-:W0:Y:S02]  /*13e70*/  LDS.64 R8, [R16+0x1178] ;  /* 0x0011780010087984 */ /* 0x000e240000000a00 */
[----:B0-----:R-:W-:-:S07]  /*13e80*/  DADD R10, R42, R8 ;  /* 0x000000002a0a7229 */ /* 0x001fce0000000008 */
[----:B------:R-:W0:Y:S02]  /*13e90*/  ATOMS.CAST.SPIN.64 P0, [R16+0x1178], R8, R10 ;  /* 0x001178081000758d */ /* 0x000e24000180040a */
[----:B0-----:R-:W-:Y:S05]  /*13ea0*/  @!P0 BRA `(.L_x_1136) ;  /* 0xfffffffc00f08947 */ /* 0x001fea000383ffff */
[----:B------:R-:W-:Y:S05]  /*13eb0*/  BSYNC.RECONVERGENT B0 ;  /* 0x0000000000007941 */ /* 0x000fea0003800200 */
.L_x_1135:
[----:B------:R-:W-:Y:S01]  /*13ec0*/  BSSY.RECONVERGENT B0, `(.L_x_1137) ;  /* 0x0000005000007945 */ /* 0x000fe20003800200 */
.L_x_1138:
[----:B------:R-:W0:Y:S02]  /*13ed0*/  LDS.64 R8, [R16+0x1180] ;  /* 0x0011800010087984 */ /* 0x000e240000000a00 */
[----:B0-----:R-:W-:-:S07]  /*13ee0*/  DADD R10, R20, R8 ;  /* 0x00000000140a7229 */ /* 0x001fce0000000008 */
[----:B------:R-:W0:Y:S02]  /*13ef0*/  ATOMS.CAST.SPIN.64 P0, [R16+0x1180], R8, R10 ;  /* 0x001180081000758d */ /* 0x000e24000180040a */
[----:B0-----:R-:W-:Y:S05]  /*13f00*/  @!P0 BRA `(.L_x_1138) ;  /* 0xfffffffc00f08947 */ /* 0x001fea000383ffff */
[----:B------:R-:W-:Y:S05]  /*13f10*/  BSYNC.RECONVERGENT B0 ;  /* 0x0000000000007941 */ /* 0x000fea0003800200 */
.L_x_1137:
[----:B------:R-:W-:Y:S01]  /*13f20*/  BSSY.RECONVERGENT B0, `(.L_x_1139) ;  /* 0x0000005000007945 */ /* 0x000fe20003800200 */
.L_x_1140:
[----:B------:R-:W0:Y:S02]  /*13f30*/  LDS.64 R8, [R16+0x1188] ;  /* 0x0011880010087984 */ /* 0x000e240000000a00 */
[----:B0-----:R-:W-:-:S07]  /*13f40*/  DADD R10, R44, R8 ;  /* 0x000000002c0a7229 */ /* 0x001fce0000000008 */
[----:B------:R-:W0:Y:S02]  /*13f50*/  ATOMS.CAST.SPIN.64 P0, [R16+0x1188], R8, R10 ;  /* 0x001188081000758d */ /* 0x000e24000180040a */
[----:B0-----:R-:W-:Y:S05]  /*13f60*/  @!P0 BRA `(.L_x_1140) ;  /* 0xfffffffc00f08947 */ /* 0x001fea000383ffff */
[----:B------:R-:W-:Y:S05]  /*13f70*/  BSYNC.RECONVERGENT B0 ;  /* 0x0000000000007941 */ /* 0x000fea0003800200 */
.L_x_1139:
[----:B------:R-:W-:Y:S01]  /*13f80*/  BSSY.RECONVERGENT B0, `(.L_x_1141) ;  /* 0x0000005000007945 */ /* 0x000fe20003800200 */
.L_x_1142:
[----:B------:R-:W0:Y:S02]  /*13f90*/  LDS.64 R8, [R16+0x1190] ;  /* 0x0011900010087984 */ /* 0x000e240000000a00 */
[----:B0-----:R-:W-:-:S07]  /*13fa0*/  DADD R10, R22, R8 ;  /* 0x00000000160a7229 */ /* 0x001fce0000000008 */
[----:B------:R-:W0:Y:S02]  /*13fb0*/  ATOMS.CAST.SPIN.64 P0, [R16+0x1190], R8, R10 ;  /* 0x001190081000758d */ /* 0x000e24000180040a */
[----:B0-----:R-:W-:Y:S05]  /*13fc0*/  @!P0 BRA `(.L_x_1142) ;  /* 0xfffffffc00f08947 */ /* 0x001fea000383ffff */
[----:B------:R-:W-:Y:S05]  /*13fd0*/  BSYNC.RECONVERGENT B0 ;  /* 0x0000000000007941 */ /* 0x000fea0003800200 */
.L_x_1141:
[----:B------:R-:W-:Y:S01]  /*13fe0*/  BSSY.RECONVERGENT B0, `(.L_x_1143) ;  /* 0x0000005000007945 */ /* 0x000fe20003800200 */
.L_x_1144:
[----:B------:R-:W0:Y:S02]  /*13ff0*/  LDS.64 R8, [R16+0x1198] ;  /* 0x0011980010087984 */ /* 0x000e240000000a00 */
[----:B0-----:R-:W-:-:S07]  /*14000*/  DADD R10, R44, R8 ;  /* 0x000000002c0a7229 */ /* 0x001fce0000000008 */
[----:B------:R-:W0:Y:S02]  /*14010*/  ATOMS.CAST.SPIN.64 P0, [R16+0x1198], R8, R10 ;  /* 0x001198081000758d */ /* 0x000e24000180040a */
[----:B0-----:R-:W-:Y:S05]  /*14020*/  @!P0 BRA `(.L_x_1144) ;  /* 0xfffffffc00f08947 */ /* 0x001fea000383ffff */
[----:B------:R-:W-:Y:S05]  /*14030*/  BSYNC.RECONVERGENT B0 ;  /* 0x0000000000007941 */ /* 0x000fea0003800200 */
.L_x_1143:
[----:B------:R-:W-:Y:S01]  /*14040*/  BSSY.RECONVERGENT B0, `(.L_x_1145) ;  /* 0x0000005000007945 */ /* 0x000fe20003800200 */
.L_x_1146:
[----:B------:R-:W0:Y:S02]  /*14050*/  LDS.64 R8, [R16+0x11a0] ;  /* 0x0011a00010087984 */ /* 0x000e240000000a00 */
[----:B0-----:R-:W-:-:S07]  /*14060*/  DADD R10, R2, R8 ;  /* 0x00000000020a7229 */ /* 0x001fce0000000008 */
[----:B------:R-:W0:Y:S02]  /*14070*/  ATOMS.CAST.SPIN.64 P0, [R16+0x11a0], R8, R10 ;  /* 0x0011a0081000758d */ /* 0x000e24000180040a */
[----:B0-----:R-:W-:Y:S05]  /*14080*/  @!P0 BRA `(.L_x_1146) ;  /* 0xfffffffc00f08947 */ /* 0x001fea000383ffff */
[----:B------:R-:W-:Y:S05]  /*14090*/  BSYNC.RECONVERGENT B0 ;  /* 0x0000000000007941 */ /* 0x000fea0003800200 */
.L_x_1145:
[----:B------:R-:W-:Y:S01]  /*140a0*/  BSSY.RECONVERGENT B0, `(.L_x_1147) ;  /* 0x0000005000007945 */ /* 0x000fe20003800200 */
.L_x_1148:
[----:B------:R-:W0:Y:S02]  /*140b0*/  LDS.64 R8, [R16+0x11a8] ;  /* 0x0011a80010087984 */ /* 0x000e240000000a00 */
[----:B0-----:R-:W-:-:S07]  /*140c0*/  DADD R10, R4, R8 ;  /* 0x00000000040a7229 */ /* 0x001fce0000000008 */
[----:B------:R-:W0:Y:S02]  /*140d0*/  ATOMS.CAST.SPIN.64 P0, [R16+0x11a8], R8, R10 ;  /* 0x0011a8081000758d */ /* 0x000e24000180040a */
[----:B0-----:R-:W-:Y:S05]  /*140e0*/  @!P0 BRA `(.L_x_1148) ;  /* 0xfffffffc00f08947 */ /* 0x001fea000383ffff */
[----:B------:R-:W-:Y:S05]  /*140f0*/  BSYNC.RECONVERGENT B0 ;  /* 0x0000000000007941 */ /* 0x000fea0003800200 */
.L_x_1147:
[----:B------:R-:W-:Y:S01]  /*14100*/  BSSY.RECONVERGENT B0, `(.L_x_1149) ;  /* 0x0000005000007945 */ /* 0x000fe20003800200 */
.L_x_1150:
[----:B------:R-:W0:Y:S02]  /*14110*/  LDS.64 R8, [R16+0x11b0] ;  /* 0x0011b00010087984 */ /* 0x000e240000000a00 */
[----:B0-----:R-:W-:-:S07]  /*14120*/  DADD R10, R40, R8 ;  /* 0x00000000280a7229 */ /* 0x001fce0000000008 */
[----:B------:R-:W0:Y:S02]  /*14130*/  ATOMS.CAST.SPIN.64 P0, [R16+0x11b0], R8, R10 ;  /* 0x0011b0081000758d */ /* 0x000e24000180040a */
[----:B0-----:R-:W-:Y:S05]  /*14140*/  @!P0 BRA `(.L_x_1150) ;  /* 0xfffffffc00f08947 */ /* 0x001fea000383ffff */
[----:B------:R-:W-:Y:S05]  /*14150*/  BSYNC.RECONVERGENT B0 ;  /* 0x0000000000007941 */ /* 0x000fea0003800200 */
.L_x_1149:
[----:B------:R-:W-:Y:S01]  /*14160*/  BSSY.RECONVERGENT B0, `(.L_x_1151) ;  /* 0x0000005000007945 */ /* 0x000fe20003800200 */
.L_x_1152:
[----:B------:R-:W0:Y:S02]  /*14170*/  LDS.64 R8, [R16+0x11b8] ;  /* 0x0011b80010087984 */ /* 0x000e240000000a00 */
[----:B0-----:R-:W-:-:S07]  /*14180*/  DADD R10, R6, R8 ;  /* 0x00000000060a7229 */ /* 0x001fce0000000008 */
[----:B------:R-:W0:Y:S02]  /*14190*/  ATOMS.CAST.SPIN.64 P0, [R16+0x11b8], R8, R10 ;  /* 0x0011b8081000758d */ /* 0x000e24000180040a */
[----:B0-----:R-:W-:Y:S05]  /*141a0*/  @!P0 BRA `(.L_x_1152) ;  /* 0xfffffffc00f08947 */ /* 0x001fea000383ffff */
[----:B------:R-:W-:Y:S05]  /*141b0*/  BSYNC.RECONVERGENT B0 ;  /* 0x0000000000007941 */ /* 0x000fea0003800200 */
.L_x_1151:
[----:B------:R-:W-:Y:S01]  /*141c0*/  BSSY.RECONVERGENT B0, `(.L_x_1153) ;  /* 0x0000005000007945 */ /* 0x000fe20003800200 */
.L_x_1154:
[----:B------:R-:W0:Y:S02]  /*141d0*/  LDS.64 R4, [R16+0x11c0] ;  /* 0x0011c00010047984 */ /* 0x000e240000000a00 */
[----:B0-----:R-:W-:-:S07]  /*141e0*/  DADD R6, R40, R4 ;  /* 0x0000000028067229 */ /* 0x001fce0000000004 */
[----:B------:R-:W0:Y:S02]  /*141f0*/  ATOMS.CAST.SPIN.64 P0, [R16+0x11c0], R4, R6 ;  /* 0x0011c0041000758d */ /* 0x000e240001800406 */
[----:B0-----:R-:W-:Y:S05]  /*14200*/  @!P0 BRA `(.L_x_1154) ;  /* 0xfffffffc00f08947 */ /* 0x001fea000383ffff */
[----:B------:R-:W-:Y:S05]  /*14210*/  BSYNC.RECONVERGENT B0 ;  /* 0x0000000000007941 */ /* 0x000fea0003800200 */
.L_x_1153:
[----:B------:R-:W-:Y:S01]  /*14220*/  BSSY.RECONVERGENT B0, `(.L_x_1155) ;  /* 0x0000005000007945 */ /* 0x000fe20003800200 */
.L_x_1156:
[----:B------:R-:W0:Y:S02]  /*14230*/  LDS.64 R4, [R16+0x11c8] ;  /* 0x0011c80010047984 */ /* 0x000e240000000a00 */
[----:B0-----:R-:W-:-:S07]  /*14240*/  DADD R6, R42, R4 ;  /* 0x000000002a067229 */ /* 0x001fce0000000004 */
[----:B------:R-:W0:Y:S02]  /*14250*/  ATOMS.CAST.SPIN.64 P0, [R16+0x11c8], R4, R6 ;  /* 0x0011c8041000758d */ /* 0x000e240001800406 */
[----:B0-----:R-:W-:Y:S05]  /*14260*/  @!P0 BRA `(.L_x_1156) ;  /* 0xfffffffc00f08947 */ /* 0x001fea000383ffff */
[----:B------:R-:W-:Y:S05]  /*14270*/  BSYNC.RECONVERGENT B0 ;  /* 0x0000000000007941 */ /* 0x000fea0003800200 */
.L_x_1155:
[----:B------:R-:W-:Y:S01]  /*14280*/  BSSY.RECONVERGENT B0, `(.L_x_1157) ;  /* 0x0000005000007945 */ /* 0x000fe20003800200 */
.L_x_1158:
[----:B------:R-:W0:Y:S02]  /*14290*/  LDS.64 R4, [R16+0x11d0] ;  /* 0x0011d00010047984 */ /* 0x000e240000000a00 */
[----:B0-----:R-:W-:-:S07]  /*142a0*/  DADD R6, R24, R4 ;  /* 0x0000000018067229 */ /* 0x001fce0000000004 */
[----:B------:R-:W0:Y:S02]  /*142b0*/  ATOMS.CAST.SPIN.64 P0, [R16+0x11d0], R4, R6 ;  /* 0x0011d0041000758d */ /* 0x000e240001800406 */
[----:B0-----:R-:W-:Y:S05]  /*142c0*/  @!P0 BRA `(.L_x_1158) ;  /* 0xfffffffc00f08947 */ /* 0x001fea000383ffff */
[----:B------:R-:W-:Y:S05]  /*142d0*/  BSYNC.RECONVERGENT B0 ;  /* 0x0000000000007941 */ /* 0x000fea0003800200 */
.L_x_1157:
[----:B------:R-:W-:Y:S01]  /*142e0*/  BSSY.RECONVERGENT B0, `(.L_x_1159) ;  /* 0x0000005000007945 */ /* 0x000fe20003800200 */
.L_x_1160:
[----:B------:R-:W0:Y:S02]  /*142f0*/  LDS.64 R4, [R16+0x11d8] ;  /* 0x0011d80010047984 */ /* 0x000e240000000a00 */
[----:B0-----:R-:W-:-:S07]  /*14300*/  DADD R6, R42, R4 ;  /* 0x000000002a067229 */ /* 0x001fce0000000004 */
[----:B------:R-:W0:Y:S02]  /*14310*/  ATOMS.CAST.SPIN.64 P0, [R16+0x11d8], R4, R6 ;  /* 0x0011d8041000758d */ /* 0x000e240001800406 */
[----:B0-----:R-:W-:Y:S05]  /*14320*/  @!P0 BRA `(.L_x_1160) ;  /* 0xfffffffc00f08947 */ /* 0x001fea000383ffff */
[----:B------:R-:W-:Y:S05]  /*14330*/  BSYNC.RECONVERGENT B0 ;  /* 0x0000000000007941 */ /* 0x000fea0003800200 */
.L_x_1159:
[----:B------:R-:W-:Y:S01]  /*14340*/  BSSY.RECONVERGENT B0, `(.L_x_1161) ;  /* 0x0000005000007945 */ /* 0x000fe20003800200 */
.L_x_1162:
[----:B------:R-:W0:Y:S02]  /*14350*/  LDS.64 R4, [R16+0x11e0] ;  /* 0x0011e00010047984 */ /* 0x000e240000000a00 */
[----:B0-----:R-:W-:-:S07]  /*14360*/  DADD R6, R22, R4 ;  /* 0x0000000016067229 */ /* 0x001fce0000000004 */
[----:B------:R-:W0:Y:S02]  /*14370*/  ATOMS.CAST.SPIN.64 P0, [R16+0x11e0], R4, R6 ;  /* 0x0011e0041000758d */ /* 0x000e240001800406 */
[----:B0-----:R-:W-:Y:S05]  /*14380*/  @!P0 BRA `(.L_x_1162) ;  /* 0xfffffffc00f08947 */ /* 0x001fea000383ffff */
[----:B------:R-:W-:Y:S05]  /*14390*/  BSYNC.RECONVERGENT B0 ;  /* 0x0000000000007941 */ /* 0x000fea0003800200 */
.L_x_1161:
[----:B------:R-:W-:Y:S01]  /*143a0*/  BSSY.RECONVERGENT B0, `(.L_x_1163) ;  /* 0x0000005000007945 */ /* 0x000fe20003800200 */
.L_x_1164:
[----:B------:R-:W0:Y:S02]  /*143b0*/  LDS.64 R4, [R16+0x11e8] ;  /* 0x0011e80010047984 */ /* 0x000e240000000a00 */
[----:B0-----:R-:W-:-:S07]  /*143c0*/  DADD R6, R44, R4 ;  /* 0x000000002c067229 */ /* 0x001fce0000000004 */
[----:B------:R-:W0:Y:S02]  /*143d0*/  ATOMS.CAST.SPIN.64 P0, [R16+0x11e8], R4, R6 ;  /* 0x0011e8041000758d */ /* 0x000e240001800406 */
[----:B0-----:R-:W-:Y:S05]  /*143e0*/  @!P0 BRA `(.L_x_1164) ;  /* 0xfffffffc00f08947 */ /* 0x001fea000383ffff */
[----:B------:R-:W-:Y:S05]  /*143f0*/  BSYNC.RECONVERGENT B0 ;  /* 0x0000000000007941 */ /* 0x000fea0003800200 */
.L_x_1163:
[----:B------:R-:W-:Y:S01]  /*14400*/  BSSY.RECONVERGENT B0, `(.L_x_1165) ;  /* 0x0000005000007945 */ /* 0x000fe20003800200 */
.L_x_1166:
[----:B------:R-:W0:Y:S02]  /*14410*/  LDS.64 R4, [R16+0x11f0] ;  /* 0x0011f00010047984 */ /* 0x000e240000000a00 */
[----:B0-----:R-:W-:-:S07]  /*14420*/  DADD R6, R22, R4 ;  /* 0x0000000016067229 */ /* 0x001fce0000000004 */
[----:B------:R-:W0:Y:S02]  /*14430*/  ATOMS.CAST.SPIN.64 P0, [R16+0x11f0], R4, R6 ;  /* 0x0011f0041000758d */ /* 0x000e240001800406 */
[----:B0-----:R-:W-:Y:S05]  /*14440*/  @!P0 BRA `(.L_x_1166) ;  /* 0xfffffffc00f08947 */ /* 0x001fea000383ffff */
[----:B------:R-:W-:Y:S05]  /*14450*/  BSYNC.RECONVERGENT B0 ;  /* 0x0000000000007941 */ /* 0x000fea0003800200 */
.L_x_1165:
[----:B------:R-:W-:Y:S01]  /*14460*/  BSSY.RECONVERGENT B0, `(.L_x_1167) ;  /* 0x0000005000007945 */ /* 0x000fe20003800200 */
.L_x_1168:
[----:B------:R-:W0:Y:S02]  /*14470*/  LDS.64 R4, [R16+0x11f8] ;  /* 0x0011f80010047984 */ /* 0x000e240000000a00 */
[----:B0-----:R-:W-:-:S07]  /*14480*/  DADD R6, R44, R4 ;  /* 0x000000002c067229 */ /* 0x001fce0000000004 */
[----:B------:R-:W0:Y:S02]  /*14490*/  ATOMS.CAST.SPIN.64 P0, [R16+0x11f8], R4, R6 ;  /* 0x0011f8041000758d */ /* 0x000e240001800406 */
[----:B0-----:R-:W-:Y:S05]  /*144a0*/  @!P0 BRA `(.L_x_1168) ;  /* 0xfffffffc00f08947 */ /* 0x001fea000383ffff */
[----:B------:R-:W-:Y:S05]  /*144b0*/  BSYNC.RECONVERGENT B0 ;  /* 0x0000000000007941 */ /* 0x000fea0003800200 */
.L_x_1167:
[----:B------:R-:W-:Y:S01]  /*144c0*/  BSSY.RECONVERGENT B0, `(.L_x_1169) ;  /* 0x0000005000007945 */ /* 0x000fe20003800200 */
.L_x_1170:
[----:B------:R-:W0:Y:S02]  /*144d0*/  LDS.64 R4, [R16+0x1200] ;  /* 0x0012000010047984 */ /* 0x000e240000000a00 */
[----:B0-----:R-:W-:-:S07]  /*144e0*/  DADD R6, R30, R4 ;  /* 0x000000001e067229 */ /* 0x001fce0000000004 */
[----:B------:R-:W0:Y:S02]  /*144f0*/  ATOMS.CAST.SPIN.64 P0, [R16+0x1200], R4, R6 ;  /* 0x001200041000758d */ /* 0x000e240001800406 */
[----:B0-----:R-:W-:Y:S05]  /*14500*/  @!P0 BRA `(.L_x_1170) ;  /* 0xfffffffc00f08947 */ /* 0x001fea000383ffff */
[----:B------:R-:W-:Y:S05]  /*14510*/  BSYNC.RECONVERGENT B0 ;  /* 0x0000000000007941 */ /* 0x000fea0003800200 */
.L_x_1169:
[----:B------:R-:W-:Y:S01]  /*14520*/  BSSY.RECONVERGENT B0, `(.L_x_1171) ;  /* 0x0000005000007945 */ /* 0x000fe20003800200 */
.L_x_1172:
[----:B------:R-:W0:Y:S02]  /*14530*/  LDS.64 R4, [R16+0x1208] ;  /* 0x0012080010047984 */ /* 0x000e240000000a00 */
[----:B0-----:R-:W-:-:S07]  /*14540*/  DADD R6, R20, R4 ;  /* 0x0000000014067229 */ /* 0x001fce0000000004 */
[----:B------:R-:W0:Y:S02]  /*14550*/  ATOMS.CAST.SPIN.64 P0, [R16+0x1208], R4, R6 ;  /* 0x001208041000758d */ /* 0x000e240001800406 */
[----:B0-----:R-:W-:Y:S05]  /*14560*/  @!P0 BRA `(.L_x_1172) ;  /* 0xfffffffc00f08947 */ /* 0x001fea000383ffff */
[----:B------:R-:W-:Y:S05]  /*14570*/  BSYNC.RECONVERGENT B0 ;  /* 0x0000000000007941 */ /* 0x000fea0003800200 */
.L_x_1171:
[----:B------:R-:W-:Y:S01]  /*14580*/  BSSY.RECONVERGENT B0, `(.L_x_1173) ;  /* 0x0000005000007945 */ /* 0x000fe20003800200 */
.L_x_1174:
[----:B------:R-:W0:Y:S02]  /*14590*/  LDS.64 R4, [R16+0x1210] ;  /* 0x0012100010047984 */ /* 0x000e240000000a00 */
[----:B0-----:R-:W-:-:S07]  /*145a0*/  DADD R6, R44, R4 ;  /* 0x000000002c067229 */ /* 0x001fce0000000004 */
[----:B------:R-:W0:Y:S02]  /*145b0*/  ATOMS.CAST.SPIN.64 P0, [R16+0x1210], R4, R6 ;  /* 0x001210041000758d */ /* 0x000e240001800406 */
[----:B0-----:R-:W-:Y:S05]  /*145c0*/  @!P0 BRA `(.L_x_1174) ;  /* 0xfffffffc00f08947 */ /* 0x001fea000383ffff */
[----:B------:R-:W-:Y:S05]  /*145d0*/  BSYNC.RECONVERGENT B0 ;  /* 0x0000000000007941 */ /* 0x000fea0003800200 */
.L_x_1173:
[----:B------:R-:W-:Y:S01]  /*145e0*/  BSSY.RECONVERGENT B0, `(.L_x_1175) ;  /* 0x0000005000007945 */ /* 0x000fe20003800200 */
.L_x_1176:
[----:B------:R-:W0:Y:S02]  /*145f0*/  LDS.64 R4, [R16+0x1218] ;  /* 0x0012180010047984 */ /* 0x000e240000000a00 */
[----:B0-----:R-:W-:-:S07]  /*14600*/  DADD R6, R44, R4 ;  /* 0x000000002c067229 */ /* 0x001fce0000000004 */
[----:B------:R-:W0:Y:S02]  /*14610*/  ATOMS.CAST.SPIN.64 P0, [R16+0x1218], R4, R6 ;  /* 0x001218041000758d */ /* 0x000e240001800406 */
[----:B0-----:R-:W-:Y:S05]  /*14620*/  @!P0 BRA `(.L_x_1176) ;  /* 0xfffffffc00f08947 */ /* 0x001fea000383ffff */
[----:B------:R-:W-:Y:S05]  /*14630*/  BSYNC.RECONVERGENT B0 ;  /* 0x0000000000007941 */ /* 0x000fea0003800200 */
.L_x_1175:
[C---:B------:R-:W-:Y:S01]  /*14640*/  FFMA R17, R15.reuse, R17, R87 ;  /* 0x000000110f117223 */ /* 0x040fe20000000057 */
[----:B------:R-:W-:Y:S03]  /*14650*/  BSSY.RECONVERGENT B0, `(.L_x_1177) ;  /* 0x000000b000007945 */ /* 0x000fe60003800200 */
[----:B------:R-:W-:-:S04]  /*14660*/  FFMA R17, R15, R18, R17 ;  /* 0x000000120f117223 */ /* 0x000fc80000000011 */
[----:B------:R-:W-:-:S04]  /*14670*/  FADD R86, R86, R17 ;  /* 0x0000001156567221 */ /* 0x000fc80000000000 */
[----:B------:R-:W-:-:S04]  /*14680*/  FADD R85, R85, R86 ;  /* 0x0000005655557221 */ /* 0x000fc80000000000 */
[----:B------:R-:W-:-:S04]  /*14690*/  FADD R85, R84, R85 ;  /* 0x0000005554557221 */ /* 0x000fc80000000000 */
[----:B------:R-:W0:Y:S02]  /*146a0*/  F2F.F64.F32 R2, R85 ;  /* 0x0000005500027310 */ /* 0x000e240000201800 */
[----:B0-----:R-:W-:-:S11]  /*146b0*/  DMUL R2, R104, R2 ;  /* 0x0000000268027228 */ /* 0x001fd60000000000 */
.L_x_1178:
[----:B------:R-:W0:Y:S02]  /*146c0*/  LDS.64 R4, [R16+0x1220] ;  /* 0x0012200010047984 */ /* 0x000e240000000a00 */
[----:B0-----:R-:W-:-:S07]  /*146d0*/  DADD R6, R2, R4 ;  /* 0x0000000002067229 */ /* 0x001fce0000000004 */
[----:B------:R-:W0:Y:S02]  /*146e0*/  ATOMS.CAST.SPIN.64 P0, [R16+0x1220], R4, R6 ;  /* 0x001220041000758d */ /* 0x000e240001800406 */
[----:B0-----:R-:W-:Y:S05]  /*146f0*/  @!P0 BRA `(.L_x_1178) ;  /* 0xfffffffc00f08947 */ /* 0x001fea000383ffff */
[----:B------:R-:W-:Y:S05]  /*14700*/  BSYNC.RECONVERGENT B0 ;  /* 0x0000000000007941 */ /* 0x000fea0003800200 */
.L_x_1177:
[----:B------:R-:W-:Y:S01]  /*14710*/  FADD R50, R50, R93 ;  /* 0x0000005d32327221 */ /* 0x000fe20000000000 */
[----:B------:R-:W-:Y:S03]  /*14720*/  BSSY.RECONVERGENT B0, `(.L_x_1179) ;  /* 0x0000008000007945 */ /* 0x000fe60003800200 */
[----:B------:R-:W-:-:S04]  /*14730*/  FADD R50, R51, R50 ;  /* 0x0000003233327221 */ /* 0x000fc80000000000 */
[----:B------:R-:W0:Y:S02]  /*14740*/  F2F.F64.F32 R4, R50 ;  /* 0x0000003200047310 */ /* 0x000e240000201800 */
[----:B0-----:R-:W-:-:S11]  /*14750*/  DMUL R4, R104, R4 ;  /* 0x0000000468047228 */ /* 0x001fd60000000000 */
.L_x_1180:
[----:B------:R-:W0:Y:S02]  /*14760*/  LDS.64 R8, [R16+0x1228] ;  /* 0x0012280010087984 */ /* 0x000e240000000a00 */
[----:B0-----:R-:W-:-:S07]  /*14770*/  DADD R10, R4, R8 ;  /* 0x00000000040a7229 */ /* 0x001fce0000000008 */
[----:B------:R-:W0:Y:S02]  /*14780*/  ATOMS.CAST.SPIN.64 P0, [R16+0x1228], R8, R10 ;  /* 0x001228081000758d */ /* 0x000e24000180040a */
[----:B0-----:R-:W-:Y:S05]  /*14790*/  @!P0 BRA `(.L_x_1180) ;  /* 0xfffffffc00f08947 */ /* 0x001fea000383ffff */
[----:B------:R-:W-:Y:S05]  /*147a0*/  BSYNC.RECONVERGENT B0 ;  /* 0x0000000000007941 */ /* 0x000fea0003800200 */
.L_x_1179:
[----:B------:R-:W-:Y:S01]  /*147b0*/  FADD R54, R54, R108 ;  /* 0x0000006c36367221 */ /* 0x000fe20000000000 */
[----:B------:R-:W-:Y:S03]  /*147c0*/  BSSY.RECONVERGENT B0, `(.L_x_1181) ;  /* 0x0000008000007945 */ /* 0x000fe60003800200 */
[----:B------:R-:W-:-:S04]  /*147d0*/  FADD R54, R55, R54 ;  /* 0x0000003637367221 */ /* 0x000fc80000000000 */
[----:B------:R-:W0:Y:S02]  /*147e0*/  F2F.F64.F32 R6, R54 ;  /* 0x0000003600067310 */ /* 0x000e240000201800 */
[----:B0-----:R-:W-:-:S11]  /*147f0*/  DMUL R6, R104, R6 ;  /* 0x0000000668067228 */ /* 0x001fd60000000000 */
.L_x_1182:
[----:B------:R-:W0:Y:S02]  /*14800*/  LDS.64 R8, [R16+0x1230] ;  /* 0x0012300010087984 */ /* 0x000e240000000a00 */
[----:B0-----:R-:W-:-:S07]  /*14810*/  DADD R10, R6, R8 ;  /* 0x00000000060a7229 */ /* 0x001fce0000000008 */
[----:B------:R-:W0:Y:S02]  /*14820*/  ATOMS.CAST.SPIN.64 P0, [R16+0x1230], R8, R10 ;  /* 0x001230081000758d */ /* 0x000e24000180040a */
[----:B0-----:R-:W-:Y:S05]  /*14830*/  @!P0 BRA `(.L_x_1182) ;  /* 0xfffffffc00f08947 */ /* 0x001fea000383ffff */
[----:B------:R-:W-:Y:S05]  /*14840*/  BSYNC.RECONVERGENT B0 ;  /* 0x0000000000007941 */ /* 0x000fea0003800200 */
.L_x_1181:
[----:B------:R-:W-:Y:S01]  /*14850*/  FADD R52, R53, R52 ;  /* 0x0000003435347221 */ /* 0x000fe20000000000 */
[----:B------:R-:W-:Y:S03]  /*14860*/  BSSY.RECONVERGENT B0, `(.L_x_1183) ;  /* 0x0000007000007945 */ /* 0x000fe60003800200 */
[----:B------:R-:W0:Y:S02]  /*14870*/  F2F.F64.F32 R8, R52 ;  /* 0x0000003400087310 */ /* 0x000e240000201800 */
[----:B0-----:R-:W-:-:S11]  /*14880*/  DMUL R8, R104, R8 ;  /* 0x0000000868087228 */ /* 0x001fd60000000000 */
.L_x_1184:
[----:B------:R-:W0:Y:S02]  /*14890*/  LDS.64 R20, [R16+0x1238] ;  /* 0x0012380010147984 */ /* 0x000e240000000a00 */
[----:B0-----:R-:W-:-:S07]  /*148a0*/  DADD R22, R8, R20 ;  /* 0x0000000008167229 */ /* 0x001fce0000000014 */
[----:B------:R-:W0:Y:S02]  /*148b0*/  ATOMS.CAST.SPIN.64 P0, [R16+0x1238], R20, R22 ;  /* 0x001238141000758d */ /* 0x000e240001800416 */
[----:B0-----:R-:W-:Y:S05]  /*148c0*/  @!P0 BRA `(.L_x_1184) ;  /* 0xfffffffc00f08947 */ /* 0x001fea000383ffff */
[----:B------:R-:W-:Y:S05]  /*148d0*/  BSYNC.RECONVERGENT B0 ;  /* 0x0000000000007941 */ /* 0x000fea0003800200 */
.L_x_1183:
[----:B------:R-:W-:Y:S01]  /*148e0*/  FADD R0, R89, R88 ;  /* 0x0000005859007221 */ /* 0x000fe20000000000 */
[----:B------:R-:W-:Y:S03]  /*148f0*/  BSSY.RECONVERGENT B0, `(.L_x_1185) ;  /* 0x0000009000007945 */ /* 0x000fe60003800200 */
[----:B------:R-:W-:-:S04]  /*14900*/  FADD R11, R95, R0 ;  /* 0x000000005f0b7221 */ /* 0x000fc80000000000 */
[----:B------:R-:W-:-:S04]  /*14910*/  FADD R0, R94, R11 ;  /* 0x0000000b5e007221 */ /* 0x000fc80000000000 */
[----:B------:R-:W0:Y:S02]  /*14920*/  F2F.F64.F32 R10, R0 ;  /* 0x00000000000a7310 */ /* 0x000e240000201800 */
[----:B0-----:R-:W-:-:S11]  /*14930*/  DMUL R10, R104, R10 ;  /* 0x0000000a680a7228 */ /* 0x001fd60000000000 */
.L_x_1186:
[----:B------:R-:W0:Y:S02]  /*14940*/  LDS.64 R20, [R16+0x1240] ;  /* 0x0012400010147984 */ /* 0x000e240000000a00 */
[----:B0-----:R-:W-:-:S07]  /*14950*/  DADD R22, R10, R20 ;  /* 0x000000000a167229 */ /* 0x001fce0000000014 */
[----:B------:R-:W0:Y:S02]  /*14960*/  ATOMS.CAST.SPIN.64 P0, [R16+0x1240], R20, R22 ;  /* 0x001240141000758d */ /* 0x000e240001800416 */
[----:B0-----:R-:W-:Y:S05]  /*14970*/  @!P0 BRA `(.L_x_1186) ;  /* 0xfffffffc00f08947 */ /* 0x001fea000383ffff */
[----:B------:R-:W-:Y:S05]  /*14980*/  BSYNC.RECONVERGENT B0 ;  /* 0x0000000000007941 */ /* 0x000fea0003800200 */
.L_x_1185:
[----:B------:R-:W-:Y:S01]  /*14990*/  FADD R89, R89, R92 ;  /* 0x0000005c59597221 */ /* 0x000fe20000000000 */
[----:B------:R-:W-:Y:S03]  /*149a0*/  BSSY.RECONVERGENT B0, `(.L_x_1187) ;  /* 0x0000009000007945 */ /* 0x000fe60003800200 */
[----:B------:R-:W-:-:S04]  /*149b0*/  FADD R88, R88, R89 ;  /* 0x0000005958587221 */ /* 0x000fc80000000000 */
[----:B------:R-:W-:-:S06]  /*149c0*/  FADD R14, R91, R88 ;  /* 0x000000585b0e7221 */ /* 0x000fcc0000000000 */
[----:B------:R-:W0:Y:S02]  /*149d0*/  F2F.F64.F32 R14, R14 ;  /* 0x0000000e000e7310 */ /* 0x000e240000201800 */
[----:B0-----:R-:W-:-:S11]  /*149e0*/  DMUL R18, R104, R14 ;  /* 0x0000000e68127228 */ /* 0x001fd60000000000 */
.L_x_1188:
[----:B------:R-:W0:Y:S02]  /*149f0*/  LDS.64 R20, [R16+0x1248] ;  /* 0x0012480010147984 */ /* 0x000e240000000a00 */
[----:B0-----:R-:W-:-:S07]  /*14a00*/  DADD R22, R18, R20 ;  /* 0x0000000012167229 */ /* 0x001fce0000000014 */
[----:B------:R-:W0:Y:S02]  /*14a10*/  ATOMS.CAST.SPIN.64 P0, [R16+0x1248], R20, R22 ;  /* 0x001248141000758d */ /* 0x000e240001800416 */
[----:B0-----:R-:W-:Y:S05]  /*14a20*/  @!P0 BRA `(.L_x_1188) ;  /* 0xfffffffc00f08947 */ /* 0x001fea000383ffff */
[----:B------:R-:W-:Y:S05]  /*14a30*/  BSYNC.RECONVERGENT B0 ;  /* 0x0000000000007941 */ /* 0x000fea0003800200 */
.L_x_1187:
[----:B------:R-:W-:Y:S01]  /*14a40*/  FADD R92, R92, R95 ;  /* 0x0000005f5c5c7221 */ /* 0x000fe20000000000 */
[----:B------:R-:W-:Y:S03]  /*14a50*/  BSSY.RECONVERGENT B0, `(.L_x_1189) ;  /* 0x0000009000007945 */ /* 0x000fe60003800200 */
[----:B------:R-:W-:-:S04]  /*14a60*/  FADD R91, R91, R92 ;  /* 0x0000005c5b5b7221 */ /* 0x000fc80000000000 */
[----:B------:R-:W-:-:S06]  /*14a70*/  FADD R14, R94, R91 ;  /* 0x0000005b5e0e7221 */ /* 0x000fcc0000000000 */
[----:B------:R-:W0:Y:S02]  /*14a80*/  F2F.F64.F32 R14, R14 ;  /* 0x0000000e000e7310 */ /* 0x000e240000201800 */
[----:B0-----:R-:W-:-:S11]  /*14a90*/  DMUL R24, R104, R14 ;  /* 0x0000000e68187228 */ /* 0x001fd60000000000 */
.L_x_1190:
[----:B------:R-:W0:Y:S02]  /*14aa0*/  LDS.64 R20, [R16+0x1250] ;  /* 0x0012500010147984 */ /* 0x000e240000000a00 */
[----:B0-----:R-:W-:-:S07]  /*14ab0*/  DADD R22, R24, R20 ;  /* 0x0000000018167229 */ /* 0x001fce0000000014 */
[----:B------:R-:W0:Y:S02]  /*14ac0*/  ATOMS.CAST.SPIN.64 P0, [R16+0x1250], R20, R22 ;  /* 0x001250141000758d */ /* 0x000e240001800416 */
[----:B0-----:R-:W-:Y:S05]  /*14ad0*/  @!P0 BRA `(.L_x_1190) ;  /* 0xfffffffc00f08947 */ /* 0x001fea000383ffff */
[----:B------:R-:W-:Y:S05]  /*14ae0*/  BSYNC.RECONVERGENT B0 ;  /* 0x0000000000007941 */ /* 0x000fea0003800200 */
.L_x_1189:
[----:B------:R-:W-:Y:S01]  /*14af0*/  FADD R14, R57, R56 ;  /* 0x00000038390e7221 */ /* 0x000fe20000000000 */
[----:B------:R-:W-:Y:S05]  /*14b00*/  BSSY.RECONVERGENT B0, `(.L_x_1191) ;  /* 0x0000007000007945 */ /* 0x000fea0003800200 */
[----:B------:R-:W0:Y:S02]  /*14b10*/  F2F.F64.F32 R14, R14 ;  /* 0x0000000e000e7310 */ /* 0x000e240000201800 */
[----:B0-----:R-:W-:-:S11]  /*14b20*/  DMUL R26, R104, R14 ;  /* 0x0000000e681a7228 */ /* 0x001fd60000000000 */
.L_x_1192:
[----:B------:R-:W0:Y:S02]  /*14b30*/  LDS.64 R20, [R16+0x1258] ;  /* 0x0012580010147984 */ /* 0x000e240000000a00 */
[----:B0-----:R-:W-:-:S07]  /*14b40*/  DADD R22, R26, R20 ;  /* 0x000000001a167229 */ /* 0x001fce0000000014 */
[----:B------:R-:W0:Y:S02]  /*14b50*/  ATOMS.CAST.SPIN.64 P0, [R16+0x1258], R20, R22 ;  /* 0x001258141000758d */ /* 0x000e240001800416 */
[----:B0-----:R-:W-:Y:S05]  /*14b60*/  @!P0 BRA `(.L_x_1192) ;  /* 0xfffffffc00f08947 */ /* 0x001fea000383ffff */
[----:B------:R-:W-:Y:S05]  /*14b70*/  BSYNC.RECONVERGENT B0 ;  /* 0x0000000000007941 */ /* 0x000fea0003800200 */
.L_x_1191:
[----:B------:R-:W-:Y:S01]  /*14b80*/  BSSY.RECONVERGENT B0, `(.L_x_1193) ;  /* 0x0000005000007945 */ /* 0x000fe20003800200 */
.L_x_1194:
[----:B------:R-:W0:Y:S02]  /*14b90*/  LDS.64 R20, [R16+0x1260] ;  /* 0x0012600010147984 */ /* 0x000e240000000a00 */
[----:B0-----:R-:W-:-:S07]  /*14ba0*/  DADD R22, R4, R20 ;  /* 0x0000000004167229 */ /* 0x001fce0000000014 */
[----:B------:R-:W0:Y:S02]  /*14bb0*/  ATOMS.CAST.SPIN.64 P0, [R16+0x1260], R20, R22 ;  /* 0x001260141000758d */ /* 0x000e240001800416 */
[----:B0-----:R-:W-:Y:S05]  /*14bc0*/  @!P0 BRA `(.L_x_1194) ;  /* 0xfffffffc00f08947 */ /* 0x001fea000383ffff */
[----:B------:R-:W-:Y:S05]  /*14bd0*/  BSYNC.RECONVERGENT B0 ;  /* 0x0000000000007941 */ /* 0x000fea0003800200 */
.L_x_1193:
[----:B------:R-:W-:Y:S01]  /*14be0*/  BSSY.RECONVERGENT B0, `(.L_x_1195) ;  /* 0x0000005000007945 */ /* 0x000fe20003800200 */
.L_x_1196:
[----:B------:R-:W0:Y:S02]  /*14bf0*/  LDS.64 R20, [R16+0x1268] ;  /* 0x0012680010147984 */ /* 0x000e240000000a00 */
[----:B0-----:R-:W-:-:S07]  /*14c00*/  DADD R22, R4, R20 ;  /* 0x0000000004167229 */ /* 0x001fce0000000014 */
[----:B------:R-:W0:Y:S02]  /*14c10*/  ATOMS.CAST.SPIN.64 P0, [R16+0x1268], R20, R22 ;  /* 0x001268141000758d */ /* 0x000e240001800416 */
[----:B0-----:R-:W-:Y:S05]  /*14c20*/  @!P0 BRA `(.L_x_1196) ;  /* 0xfffffffc00f08947 */ /* 0x001fea000383ffff */
[----:B------:R-:W-:Y:S05]  /*14c30*/  BSYNC.RECONVERGENT B0 ;  /* 0x0000000000007941 */ /* 0x000fea0003800200 */
.L_x_1195:
[----:B------:R-:W-:Y:S01]  /*14c40*/  BSSY.RECONVERGENT B0, `(.L_x_1197) ;  /* 0x0000005000007945 */ /* 0x000fe20003800200 */
.L_x_1198:
[----:B------:R-:W0:Y:S02]  /*14c50*/  LDS.64 R20, [R16+0x1270] ;  /* 0x0012700010147984 */ /* 0x000e240000000a00 */
[----:B0-----:R-:W-:-:S07]  /*14c60*/  DADD R22, R6, R20 ;  /* 0x0000000006167229 */ /* 0x001fce0000000014 */
[----:B------:R-:W0:Y:S02]  /*14c70*/  ATOMS.CAST.SPIN.64 P0, [R16+0x1270], R20, R22 ;  /* 0x001270141000758d */ /* 0x000e240001800416 */
[----:B0-----:R-:W-:Y:S05]  /*14c80*/  @!P0 BRA `(.L_x_1198) ;  /* 0xfffffffc00f08947 */ /* 0x001fea000383ffff */
[----:B------:R-:W-:Y:S05]  /*14c90*/  BSYNC.RECONVERGENT B0 ;  /* 0x0000000000007941 */ /* 0x000fea0003800200 */
.L_x_1197:
[----:B------:R-:W-:Y:S01]  /*14ca0*/  BSSY.RECONVERGENT B0, `(.L_x_1199) ;  /* 0x0000005000007945 */ /* 0x000fe20003800200 */
.L_x_1200:
[----:B------:R-:W0:Y:S02]  /*14cb0*/  LDS.64 R20, [R16+0x1278] ;  /* 0x0012780010147984 */ /* 0x000e240000000a00 */
[----:B0-----:R-:W-:-:S07]  /*14cc0*/  DADD R22, R8, R20 ;  /* 0x0000000008167229 */ /* 0x001fce0000000014 */
[----:B------:R-:W0:Y:S02]  /*14cd0*/  ATOMS.CAST.SPIN.64 P0, [R16+0x1278], R20, R22 ;  /* 0x001278141000758d */ /* 0x000e240001800416 */
[----:B0-----:R-:W-:Y:S05]  /*14ce0*/  @!P0 BRA `(.L_x_1200) ;  /* 0xfffffffc00f08947 */ /* 0x001fea000383ffff */
[----:B------:R-:W-:Y:S05]  /*14cf0*/  BSYNC.RECONVERGENT B0 ;  /* 0x0000000000007941 */ /* 0x000fea0003800200 */
.L_x_1199:
[----:B------:R-:W-:Y:S01]  /*14d00*/  BSSY.RECONVERGENT B0, `(.L_x_1201) ;  /* 0x0000005000007945 */ /* 0x000fe20003800200 */
.L_x_1202:
[----:B------:R-:W0:Y:S02]  /*14d10*/  LDS.64 R20, [R16+0x1280] ;  /* 0x0012800010147984 */ /* 0x000e240000000a00 */
[----:B0-----:R-:W-:-:S07]  /*14d20*/  DADD R22, R6, R20 ;  /* 0x0000000006167229 */ /* 0x001fce0000000014 */
[----:B------:R-:W0:Y:S02]  /*14d30*/  ATOMS.CAST.SPIN.64 P0, [R16+0x1280], R20, R22 ;  /* 0x001280141000758d */ /* 0x000e240001800416 */
[----:B0-----:R-:W-:Y:S05]  /*14d40*/  @!P0 BRA `(.L_x_1202) ;  /* 0xfffffffc00f08947 */ /* 0x001fea000383ffff */
[----:B------:R-:W-:Y:S05]  /*14d50*/  BSYNC.RECONVERGENT B0 ;  /* 0x0000000000007941 */ /* 0x000fea0003800200 */
.L_x_1201:
[----:B------:R-:W-:Y:S01]  /*14d60*/  BSSY.RECONVERGENT B0, `(.L_x_1203) ;  /* 0x0000005000007945 */ /* 0x000fe20003800200 */
.L_x_1204:
[----:B------:R-:W0:Y:S02]  /*14d70*/  LDS.64 R20, [R16+0x1288] ;  /* 0x0012880010147984 */ /* 0x000e240000000a00 */
[----:B0-----:R-:W-:-:S07]  /*14d80*/  DADD R22, R8, R20 ;  /* 0x0000000008167229 */ /* 0x001fce0000000014 */
[----:B------:R-:W0:Y:S02]  /*14d90*/  ATOMS.CAST.SPIN.64 P0, [R16+0x1288], R20, R22 ;  /* 0x001288141000758d */ /* 0x000e240001800416 */
[----:B0-----:R-:W-:Y:S05]  /*14da0*/  @!P0 BRA `(.L_x_1204) ;  /* 0xfffffffc00f08947 */ /* 0x001fea000383ffff */
[----:B------:R-:W-:Y:S05]  /*14db0*/  BSYNC.RECONVERGENT B0 ;  /* 0x0000000000007941 */ /* 0x000fea0003800200 */
.L_x_1203:
[----:B------:R-:W-:Y:S01]  /*14dc0*/  BSSY.RECONVERGENT B0, `(.L_x_1205) ;  /* 0x0000005000007945 */ /* 0x000fe20003800200 */
.L_x_1206:
[----:B------:R-:W0:Y:S02]  /*14dd0*/  LDS.64 R20, [R16+0x1290] ;  /* 0x0012900010147984 */ /* 0x000e240000000a00 */
[----:B0-----:R-:W-:-:S07]  /*14de0*/  DADD R22, R18, R20 ;  /* 0x0000000012167229 */ /* 0x001fce0000000014 */
[----:B------:R-:W0:Y:S02]  /*14df0*/  ATOMS.CAST.SPIN.64 P0, [R16+0x1290], R20, R22 ;  /* 0x001290141000758d */ /* 0x000e240001800416 */
[----:B0-----:R-:W-:Y:S05]  /*14e00*/  @!P0 BRA `(.L_x_1206) ;  /* 0xfffffffc00f08947 */ /* 0x001fea000383ffff */
[----:B------:R-:W-:Y:S05]  /*14e10*/  BSYNC.RECONVERGENT B0 ;  /* 0x0000000000007941 */ /* 0x000fea0003800200 */
.L_x_1205:
[----:B------:R-:W-:Y:S01]  /*14e20*/  BSSY.RECONVERGENT B0, `(.L_x_1207) ;  /* 0x0000005000007945 */ /* 0x000fe20003800200 */
.L_x_1208:
[----:B------:R-:W0:Y:S02]  /*14e30*/  LDS.64 R20, [R16+0x1298] ;  /* 0x0012980010147984 */ /* 0x000e240000000a00 */
[----:B0-----:R-:W-:-:S07]  /*14e40*/  DADD R22, R10, R20 ;  /* 0x000000000a167229 */ /* 0x001fce0000000014 */
[----:B------:R-:W0:Y:S02]  /*14e50*/  ATOMS.CAST.SPIN.64 P0, [R16+0x1298], R20, R22 ;  /* 0x001298141000758d */ /* 0x000e240001800416 */
[----:B0-----:R-:W-:Y:S05]  /*14e60*/  @!P0 BRA `(.L_x_1208) ;  /* 0xfffffffc00f08947 */ /* 0x001fea000383ffff */
[----:B------:R-:W-:Y:S05]  /*14e70*/  BSYNC.RECONVERGENT B0 ;  /* 0x0000000000007941 */ /* 0x000fea0003800200 */
.L_x_1207:
[----:B------:R-:W-:Y:S01]  /*14e80*/  BSSY.RECONVERGENT B0, `(.L_x_1209) ;  /* 0x0000005000007945 */ /* 0x000fe20003800200 */
.L_x_1210:
[----:B------:R-:W0:Y:S02]  /*14e90*/  LDS.64 R20, [R16+0x12a0] ;  /* 0x0012a00010147984 */ /* 0x000e240000000a00 */
[----:B0-----:R-:W-:-:S07]  /*14ea0*/  DADD R22, R24, R20 ;  /* 0x0000000018167229 */ /* 0x001fce0000000014 */
[----:B------:R-:W0:Y:S02]  /*14eb0*/  ATOMS.CAST.SPIN.64 P0, [R16+0x12a0], R20, R22 ;  /* 0x0012a0141000758d */ /* 0x000e240001800416 */
[----:B0-----:R-:W-:Y:S05]  /*14ec0*/  @!P0 BRA `(.L_x_1210) ;  /* 0xfffffffc00f08947 */ /* 0x001fea000383ffff */
[----:B------:R-:W-:Y:S05]  /*14ed0*/  BSYNC.RECONVERGENT B0 ;  /* 0x0000000000007941 */ /* 0x000fea0003800200 */
.L_x_1209:
[----:B------:R-:W-:Y:S01]  /*14ee0*/  BSSY.RECONVERGENT B0, `(.L_x_1211) ;  /* 0x0000005000007945 */ /* 0x000fe20003800200 */
.L_x_1212:
[----:B------:R-:W0:Y:S02]  /*14ef0*/  LDS.64 R20, [R16+0x12a8] ;  /* 0x0012a80010147984 */ /* 0x000e240000000a00 */
[----:B0-----:R-:W-:-:S07]  /*14f00*/  DADD R22, R10, R20 ;  /* 0x000000000a167229 */ /* 0x001fce0000000014 */
[----:B------:R-:W0:Y:S02]  /*14f10*/  ATOMS.CAST.SPIN.64 P0, [R16+0x12a8], R20, R22 ;  /* 0x0012a8141000758d */ /* 0x000e240001800416 */
[----:B0-----:R-:W-:Y:S05]  /*14f20*/  @!P0 BRA `(.L_x_1212) ;  /* 0xfffffffc00f08947 */ /* 0x001fea000383ffff */
[----:B------:R-:W-:Y:S05]  /*14f30*/  BSYNC.RECONVERGENT B0 ;  /* 0x0000000000007941 */ /* 0x000fea0003800200 */
.L_x_1211:
[----:B------:R-:W-:Y:S01]  /*14f40*/  BSSY.RECONVERGENT B0, `(.L_x_1213) ;  /* 0x0000005000007945 */ /* 0x000fe20003800200 */
.L_x_1214:
[----:B------:R-:W0:Y:S02]  /*14f50*/  LDS.64 R20, [R16+0x12b0] ;  /* 0x0012b00010147984 */ /* 0x000e240000000a00 */
[----:B0-----:R-:W-:-:S07]  /*14f60*/  DADD R22, R18, R20 ;  /* 0x0000000012167229 */ /* 0x001fce0000000014 */
[----:B------:R-:W0:Y:S02]  /*14f70*/  ATOMS.CAST.SPIN.64 P0, [R16+0x12b0], R20, R22 ;  /* 0x0012b0141000758d */ /* 0x000e240001800416 */
[----:B0-----:R-:W-:Y:S05]  /*14f80*/  @!P0 BRA `(.L_x_1214) ;  /* 0xfffffffc00f08947 */ /* 0x001fea000383ffff */
[----:B------:R-:W-:Y:S05]  /*14f90*/  BSYNC.RECONVERGENT B0 ;  /* 0x0000000000007941 */ /* 0x000fea0003800200 */
.L_x_1213:
[----:B------:R-:W-:Y:S01]  /*14fa0*/  BSSY.RECONVERGENT B0, `(.L_x_1215) ;  /* 0x0000005000007945 */ /* 0x000fe20003800200 */
.L_x_1216:
[----:B------:R-:W0:Y:S02]  /*14fb0*/  LDS.64 R20, [R16+0x12b8] ;  /* 0x0012b80010147984 */ /* 0x000e240000000a00 */
[----:B0-----:R-:W-:-:S07]  /*14fc0*/  DADD R22, R24, R20 ;  /* 0x0000000018167229 */ /* 0x001fce0000000014 */
[----:B------:R-:W0:Y:S02]  /*14fd0*/  ATOMS.CAST.SPIN.64 P0, [R16+0x12b8], R20, R22 ;  /* 0x0012b8141000758d */ /* 0x000e240001800416 */
[----:B0-----:R-:W-:Y:S05]  /*14fe0*/  @!P0 BRA `(.L_x_1216) ;  /* 0xfffffffc00f08947 */ /* 0x001fea000383ffff */
[----:B------:R-:W-:Y:S05]  /*14ff0*/  BSYNC.RECONVERGENT B0 ;  /* 0x0000000000007941 */ /* 0x000fea0003800200 */
.L_x_1215:
[----:B------:R-:W-:Y:S01]  /*15000*/  BSSY.RECONVERGENT B0, `(.L_x_1217) ;  /* 0x0000005000007945 */ /* 0x000fe20003800200 */
.L_x_1218:
[----:B------:R-:W0:Y:S02]  /*15010*/  LDS.64 R20, [R16+0x12c0] ;  /* 0x0012c00010147984 */ /* 0x000e240000000a00 */
[----:B0-----:R-:W-:-:S07]  /*15020*/  DADD R22, R26, R20 ;  /* 0x000000001a167229 */ /* 0x001fce0000000014 */
[----:B------:R-:W0:Y:S02]  /*15030*/  ATOMS.CAST.SPIN.64 P0, [R16+0x12c0], R20, R22 ;  /* 0x0012c0141000758d */ /* 0x000e240001800416 */
[----:B0-----:R-:W-:Y:S05]  /*15040*/  @!P0 BRA `(.L_x_1218) ;  /* 0xfffffffc00f08947 */ /* 0x001fea000383ffff */
[----:B------:R-:W-:Y:S05]  /*15050*/  BSYNC.RECONVERGENT B0 ;  /* 0x0000000000007941 */ /* 0x000fea0003800200 */
.L_x_1217:
[----:B------:R-:W-:Y:S01]  /*15060*/  FADD R58, R58, R110 ;  /* 0x0000006e3a3a7221 */ /* 0x000fe20000000000 */
[----:B------:R-:W-:Y:S03]  /*15070*/  BSSY.RECONVERGENT B0, `(.L_x_1219) ;  /* 0x0000008000007945 */ /* 0x000fe60003800200 */
[----:B------:R-:W-:-:S06]  /*15080*/  FADD R14, R59, R58 ;  /* 0x0000003a3b0e7221 */ /* 0x000fcc0000000000 */
[----:B------:R-:W0:Y:S02]  /*15090*/  F2F.F64.F32 R14, R14 ;  /* 0x0000000e000e7310 */ /* 0x000e240000201800 */
[----:B0-----:R-:W-:-:S11]  /*150a0*/  DMUL R28, R104, R14 ;  /* 0x0000000e681c7228 */ /* 0x001fd60000000000 */
.L_x_1220:
[----:B------:R-:W0:Y:S02]  /*150b0*/  LDS.64 R20, [R16+0x12c8] ;  /* 0x0012c80010147984 */ /* 0x000e240000000a00 */
[----:B0-----:R-:W-:-:S07]  /*150c0*/  DADD R22, R28, R20 ;  /* 0x000000001c167229 */ /* 0x001fce0000000014 */
[----:B------:R-:W0:Y:S02]  /*150d0*/  ATOMS.CAST.SPIN.64 P0, [R16+0x12c8], R20, R22 ;  /* 0x0012c8141000758d */ /* 0x000e240001800416 */
[----:B0-----:R-:W-:Y:S05]  /*150e0*/  @!P0 BRA `(.L_x_1220) ;  /* 0xfffffffc00f08947 */ /* 0x001fea000383ffff */
[----:B------:R-:W-:Y:S05]  /*150f0*/  BSYNC.RECONVERGENT B0 ;  /* 0x0000000000007941 */ /* 0x000fea0003800200 */
.L_x_1219:
[----:B------:R-:W-:Y:S01]  /*15100*/  BSSY.RECONVERGENT B0, `(.L_x_1221) ;  /* 0x0000005000007945 */ /* 0x000fe20003800200 */
.L_x_1222:
[----:B------:R-:W0:Y:S02]  /*15110*/  LDS.64 R20, [R16+0x12d0] ;  /* 0x0012d00010147984 */ /* 0x000e240000000a00 */
[----:B0-----:R-:W-:-:S07]  /*15120*/  DADD R22, R26, R20 ;  /* 0x000000001a167229 */ /* 0x001fce0000000014 */
[----:B------:R-:W0:Y:S02]  /*15130*/  ATOMS.CAST.SPIN.64 P0, [R16+0x12d0], R20, R22 ;  /* 0x0012d0141000758d */ /* 0x000e240001800416 */
[----:B0-----:R-:W-:Y:S05]  /*15140*/  @!P0 BRA `(.L_x_1222) ;  /* 0xfffffffc00f08947 */ /* 0x001fea000383ffff */
[----:B------:R-:W-:Y:S05]  /*15150*/  BSYNC.RECONVERGENT B0 ;  /* 0x0000000000007941 */ /* 0x000fea0003800200 */
.L_x_1221:
[----:B------:R-:W-:Y:S01]  /*15160*/  FADD R12, R61, R12 ;  /* 0x0000000c3d0c7221 */ /* 0x000fe20000000000 */
[----:B------:R-:W-:Y:S05]  /*15170*/  BSSY.RECONVERGENT B0, `(.L_x_1223) ;  /* 0x0000007000007945 */ /* 0x000fea0003800200 */
[----:B------:R-:W0:Y:S02]  /*15180*/  F2F.F64.F32 R12, R12 ;  /* 0x0000000c000c7310 */ /* 0x000e240000201800 */
[----:B0-----:R-:W-:-:S11]  /*15190*/  DMUL R104, R104, R12 ;  /* 0x0000000c68687228 */ /* 0x001fd60000000000 */
.L_x_1224:
[----:B------:R-:W0:Y:S02]  /*151a0*/  LDS.64 R12, [R16+0x12d8] ;  /* 0x0012d800100c7984 */ /* 0x000e240000000a00 */
[----:B0-----:R-:W-:-:S07]  /*151b0*/  DADD R14, R104, R12 ;  /* 0x00000000680e7229 */ /* 0x001fce000000000c */
[----:B------:R-:W0:Y:S02]  /*151c0*/  ATOMS.CAST.SPIN.64 P0, [R16+0x12d8], R12, R14 ;  /* 0x0012d80c1000758d */ /* 0x000e24000180040e */
[----:B0-----:R-:W-:Y:S05]  /*151d0*/  @!P0 BRA `(.L_x_1224) ;  /* 0xfffffffc00f08947 */ /* 0x001fea000383ffff */
[----:B------:R-:W-:Y:S05]  /*151e0*/  BSYNC.RECONVERGENT B0 ;  /* 0x0000000000007941 */ /* 0x000fea0003800200 */
.L_x_1223:
[----:B------:R-:W-:Y:S01]  /*151f0*/  BSSY.RECONVERGENT B0, `(.L_x_1225) ;  /* 0x0000005000007945 */ /* 0x000fe20003800200 */
.L_x_1226:
[----:B------:R-:W0:Y:S02]  /*15200*/  LDS.64 R12, [R16+0x12e0] ;  /* 0x0012e000100c7984 */ /* 0x000e240000000a00 */
[----:B0-----:R-:W-:-:S07]  /*15210*/  DADD R14, R2, R12 ;  /* 0x00000000020e7229 */ /* 0x001fce000000000c */
[----:B------:R-:W0:Y:S02]  /*15220*/  ATOMS.CAST.SPIN.64 P0, [R16+0x12e0], R12, R14 ;  /* 0x0012e00c1000758d */ /* 0x000e24000180040e */
[----:B0-----:R-:W-:Y:S05]  /*15230*/  @!P0 BRA `(.L_x_1226) ;  /* 0xfffffffc00f08947 */ /* 0x001fea000383ffff */
[----:B------:R-:W-:Y:S05]  /*15240*/  BSYNC.RECONVERGENT B0 ;  /* 0x0000000000007941 */ /* 0x000fea0003800200 */
.L_x_1225:
[----:B------:R-:W-:Y:S01]  /*15250*/  BSSY.RECONVERGENT B0, `(.L_x_1227) ;  /* 0x0000005000007945 */ /* 0x000fe20003800200 */
.L_x_1228:
[----:B------:R-:W0:Y:S02]  /*15260*/  LDS.64 R12, [R16+0x12e8] ;  /* 0x0012e800100c7984 */ /* 0x000e240000000a00 */
[----:B0-----:R-:W-:-:S07]  /*15270*/  DADD R14, R28, R12 ;  /* 0x000000001c0e7229 */ /* 0x001fce000000000c */
[----:B------:R-:W0:Y:S02]  /*15280*/  ATOMS.CAST.SPIN.64 P0, [R16+0x12e8], R12, R14 ;  /* 0x0012e80c1000758d */ /* 0x000e24000180040e */
[----:B0-----:R-:W-:Y:S05]  /*15290*/  @!P0 BRA `(.L_x_1228) ;  /* 0xfffffffc00f08947 */ /* 0x001fea000383ffff */
[----:B------:R-:W-:Y:S05]  /*152a0*/  BSYNC.RECONVERGENT B0 ;  /* 0x0000000000007941 */ /* 0x000fea0003800200 */
.L_x_1227:
[----:B------:R-:W-:Y:S01]  /*152b0*/  BSSY.RECONVERGENT B0, `(.L_x_1229) ;  /* 0x0000005000007945 */ /* 0x000fe20003800200 */
.L_x_1230:
[----:B------:R-:W0:Y:S02]  /*152c0*/  LDS.64 R12, [R16+0x12f0] ;  /* 0x0012f000100c7984 */ /* 0x000e240000000a00 */
[----:B0-----:R-:W-:-:S07]  /*152d0*/  DADD R14, R28, R12 ;  /* 0x000000001c0e7229 */ /* 0x001fce000000000c */
[----:B------:R-:W0:Y:S02]  /*152e0*/  ATOMS.CAST.SPIN.64 P0, [R16+0x12f0], R12, R14 ;  /* 0x0012f00c1000758d */ /* 0x000e24000180040e */
[----:B0-----:R-:W-:Y:S05]  /*152f0*/  @!P0 BRA `(.L_x_1230) ;  /* 0xfffffffc00f08947 */ /* 0x001fea000383ffff */
[----:B------:R-:W-:Y:S05]  /*15300*/  BSYNC.RECONVERGENT B0 ;  /* 0x0000000000007941 */ /* 0x000fea0003800200 */
.L_x_1229:
[----:B------:R-:W-:Y:S01]  /*15310*/  BSSY.RECONVERGENT B0, `(.L_x_1231) ;  /* 0x0000005000007945 */ /* 0x000fe20003800200 */
.L_x_1232:
[----:B------:R-:W0:Y:S02]  /*15320*/  LDS.64 R12, [R16+0x12f8] ;  /* 0x0012f800100c7984 */ /* 0x000e240000000a00 */
[----:B0-----:R-:W-:-:S07]  /*15330*/  DADD R14, R104, R12 ;  /* 0x00000000680e7229 */ /* 0x001fce000000000c */
[----:B------:R-:W0:Y:S02]  /*15340*/  ATOMS.CAST.SPIN.64 P0, [R16+0x12f8], R12, R14 ;  /* 0x0012f80c1000758d */ /* 0x000e24000180040e */
[----:B0-----:R-:W-:Y:S05]  /*15350*/  @!P0 BRA `(.L_x_1232) ;  /* 0xfffffffc00f08947 */ /* 0x001fea000383ffff */
[----:B------:R-:W-:Y:S05]  /*15360*/  BSYNC.RECONVERGENT B0 ;  /* 0x0000000000007941 */ /* 0x000fea0003800200 */
.L_x_1231:
[----:B------:R-:W-:Y:S01]  /*15370*/  BSSY.RECONVERGENT B0, `(.L_x_1233) ;  /* 0x0000005000007945 */ /* 0x000fe20003800200 */
.L_x_1234:
[----:B------:R-:W0:Y:S02]  /*15380*/  LDS.64 R12, [R16+0x1300] ;  /* 0x00130000100c7984 */ /* 0x000e240000000a00 */
[----:B0-----:R-:W-:-:S07]  /*15390*/  DADD R14, R104, R12 ;  /* 0x00000000680e7229 */ /* 0x001fce000000000c */
[----:B------:R-:W0:Y:S02]  /*153a0*/  ATOMS.CAST.SPIN.64 P0, [R16+0x1300], R12, R14 ;  /* 0x0013000c1000758d */ /* 0x000e24000180040e */
[----:B0-----:R-:W-:Y:S05]  /*153b0*/  @!P0 BRA `(.L_x_1234) ;  /* 0xfffffffc00f08947 */ /* 0x001fea000383ffff */
[----:B------:R-:W-:Y:S05]  /*153c0*/  BSYNC.RECONVERGENT B0 ;  /* 0x0000000000007941 */ /* 0x000fea0003800200 */
.L_x_1233:
[----:B------:R-:W-:Y:S01]  /*153d0*/  BSSY.RECONVERGENT B0, `(.L_x_1235) ;  /* 0x0000005000007945 */ /* 0x000fe20003800200 */
.L_x_1236:
[----:B------:R-:W0:Y:S02]  /*153e0*/  LDS.64 R12, [R16+0x1308] ;  /* 0x00130800100c7984 */ /* 0x000e240000000a00 */
[----:B0-----:R-:W-:-:S07]  /*153f0*/  DADD R14, R4, R12 ;  /* 0x00000000040e7229 */ /* 0x001fce000000000c */
[----:B------:R-:W0:Y:S02]  /*15400*/  ATOMS.CAST.SPIN.64 P0, [R16+0x1308], R12, R14 ;  /* 0x0013080c1000758d */ /* 0x000e24000180040e */
[----:B0-----:R-:W-:Y:S05]  /*15410*/  @!P0 BRA `(.L_x_1236) ;  /* 0xfffffffc00f08947 */ /* 0x001fea000383ffff */
[----:B------:R-:W-:Y:S05]  /*15420*/  BSYNC.RECONVERGENT B0 ;  /* 0x0000000000007941 */ /* 0x000fea0003800200 */
.L_x_1235:
[----:B------:R-:W-:Y:S01]  /*15430*/  BSSY.RECONVERGENT B0, `(.L_x_1237) ;  /* 0x0000005000007945 */ /* 0x000fe20003800200 */
.L_x_1238:
[----:B------:R-:W0:Y:S02]  /*15440*/  LDS.64 R12, [R16+0x1310] ;  /* 0x00131000100c7984 */ /* 0x000e240000000a00 */
[----:B0-----:R-:W-:-:S07]  /*15450*/  DADD R14, R4, R12 ;  /* 0x00000000040e7229 */ /* 0x001fce000000000c */
[----:B------:R-:W0:Y:S02]  /*15460*/  ATOMS.CAST.SPIN.64 P0, [R16+0x1310], R12, R14 ;  /* 0x0013100c1000758d */ /* 0x000e24000180040e */
[----:B0-----:R-:W-:Y:S05]  /*15470*/  @!P0 BRA `(.L_x_1238) ;  /* 0xfffffffc00f08947 */ /* 0x001fea000383ffff */
[----:B------:R-:W-:Y:S05]  /*15480*/  BSYNC.RECONVERGENT B0 ;  /* 0x0000000000007941 */ /* 0x000fea0003800200 */
.L_x_1237:
[----:B------:R-:W-:Y:S01]  /*15490*/  BSSY.RECONVERGENT B0, `(.L_x_1239) ;  /* 0x0000005000007945 */ /* 0x000fe20003800200 */
.L_x_1240:
[----:B------:R-:W0:Y:S02]  /*154a0*/  LDS.64 R12, [R16+0x1318] ;  /* 0x00131800100c7984 */ /* 0x000e240000000a00 */
[----:B0-----:R-:W-:-:S07]  /*154b0*/  DADD R14, R6, R12 ;  /* 0x00000000060e7229 */ /* 0x001fce000000000c */
[----:B------:R-:W0:Y:S02]  /*154c0*/  ATOMS.CAST.SPIN.64 P0, [R16+0x1318], R12, R14 ;  /* 0x0013180c1000758d */ /* 0x000e24000180040e */
[----:B0-----:R-:W-:Y:S05]  /*154d0*/  @!P0 BRA `(.L_x_1240) ;  /* 0xfffffffc00f08947 */ /* 0x001fea000383ffff */
[----:B------:R-:W-:Y:S05]  /*154e0*/  BSYNC.RECONVERGENT B0 ;  /* 0x0000000000007941 */ /* 0x000fea0003800200 */
.L_x_1239:
[----:B------:R-:W-:Y:S01]  /*154f0*/  BSSY.RECONVERGENT B0, `(.L_x_1241) ;  /* 0x0000005000007945 */ /* 0x000fe20003800200 */
.L_x_1242:
[----:B------:R-:W0:Y:S02]  /*15500*/  LDS.64 R12, [R16+0x1320] ;  /* 0x00132000100c7984 */ /* 0x000e240000000a00 */
[----:B0-----:R-:W-:-:S07]  /*15510*/  DADD R14, R8, R12 ;  /* 0x00000000080e7229 */ /* 0x001fce000000000c */
[----:B------:R-:W0:Y:S02]  /*15520*/  ATOMS.CAST.SPIN.64 P0, [R16+0x1320], R12, R14 ;  /* 0x0013200c1000758d */ /* 0x000e24000180040e */
[----:B0-----:R-:W-:Y:S05]  /*15530*/  @!P0 BRA `(.L_x_1242) ;  /* 0xfffffffc00f08947 */ /* 0x001fea000383ffff */
[----:B------:R-:W-:Y:S05]  /*15540*/  BSYNC.RECONVERGENT B0 ;  /* 0x0000000000007941 */ /* 0x000fea0003800200 */
.L_x_1241:
[----:B------:R-:W-:Y:S01]  /*15550*/  BSSY.RECONVERGENT B0, `(.L_x_1243) ;  /* 0x0000005000007945 */ /* 0x000fe20003800200 */
.L_x_1244:
[----:B------:R-:W0:Y:S02]  /*15560*/  LDS.64 R12, [R16+0x1328] ;  /* 0x00132800100c7984 */ /* 0x000e240000000a00 */
[----:B0-----:R-:W-:-:S07]  /*15570*/  DADD R14, R6, R12 ;  /* 0x00000000060e7229 */ /* 0x001fce000000000c */
[----:B------:R-:W0:Y:S02]  /*15580*/  ATOMS.CAST.SPIN.64 P0, [R16+0x1328], R12, R14 ;  /* 0x0013280c1000758d */ /* 0x000e24000180040e */
[----:B0-----:R-:W-:Y:S05]  /*15590*/  @!P0 BRA `(.L_x_1244) ;  /* 0xfffffffc00f08947 */ /* 0x001fea000383ffff */
[----:B------:R-:W-:Y:S05]  /*155a0*/  BSYNC.RECONVERGENT B0 ;  /* 0x0000000000007941 */ /* 0x000fea0003800200 */
.L_x_1243:
[----:B------:R-:W-:Y:S01]  /*155b0*/  BSSY.RECONVERGENT B0, `(.L_x_1245) ;  /* 0x0000005000007945 */ /* 0x000fe20003800200 */
.L_x_1246:
[----:B------:R-:W0:Y:S02]  /*155c0*/  LDS.64 R12, [R16+0x1330] ;  /* 0x00133000100c7984 */ /* 0x000e240000000a00 */
[----:B0-----:R-:W-:-:S07]  /*155d0*/  DADD R14, R8, R12 ;  /* 0x00000000080e7229 */ /* 0x001fce000000000c */
[----:B------:R-:W0:Y:S02]  /*155e0*/  ATOMS.CAST.SPIN.64 P0, [R16+0x1330], R12, R14 ;  /* 0x0013300c1000758d */ /* 0x000e24000180040e */
[----:B0-----:R-:W-:Y:S05]  /*155f0*/  @!P0 BRA `(.L_x_1246) ;  /* 0xfffffffc00f08947 */ /* 0x001fea000383ffff */
[----:B------:R-:W-:Y:S05]  /*15600*/  BSYNC.RECONVERGENT B0 ;  /* 0x0000000000007941 */ /* 0x000fea0003800200 */
.L_x_1245:
[----:B------:R-:W-:Y:S01]  /*15610*/  BSSY.RECONVERGENT B0, `(.L_x_1247) ;  /* 0x0000005000007945 */ /* 0x000fe20003800200 */
.L_x_1248:
[----:B------:R-:W0:Y:S02]  /*15620*/  LDS.64 R12, [R16+0x1338] ;  /* 0x00133800100c7984 */ /* 0x000e240000000a00 */
[----:B0-----:R-:W-:-:S07]  /*15630*/  DADD R14, R18, R12 ;  /* 0x00000000120e7229 */ /* 0x001fce000000000c */
[----:B------:R-:W0:Y:S02]  /*15640*/  ATOMS.CAST.SPIN.64 P0, [R16+0x1338], R12, R14 ;  /* 0x0013380c1000758d */ /* 0x000e24000180040e */
[----:B0-----:R-:W-:Y:S05]  /*15650*/  @!P0 BRA `(.L_x_1248) ;  /* 0xfffffffc00f08947 */ /* 0x001fea000383ffff */
[----:B------:R-:W-:Y:S05]  /*15660*/  BSYNC.RECONVERGENT B0 ;  /* 0x0000000000007941 */ /* 0x000fea0003800200 */
.L_x_1247:
[----:B------:R-:W-:Y:S01]  /*15670*/  BSSY.RECONVERGENT B0, `(.L_x_1249) ;  /* 0x0000005000007945 */ /* 0x000fe20003800200 */
.L_x_1250:
[----:B------:R-:W0:Y:S02]  /*15680*/  LDS.64 R12, [R16+0x1340] ;  /* 0x00134000100c7984 */ /* 0x000e240000000a00 */
[----:B0-----:R-:W-:-:S07]  /*15690*/  DADD R14, R10, R12 ;  /* 0x000000000a0e7229 */ /* 0x001fce000000000c */
[----:B------:R-:W0:Y:S02]  /*156a0*/  ATOMS.CAST.SPIN.64 P0, [R16+0x1340], R12, R14 ;  /* 0x0013400c1000758d */ /* 0x000e24000180040e */
[----:B0-----:R-:W-:Y:S05]  /*156b0*/  @!P0 BRA `(.L_x_1250) ;  /* 0xfffffffc00f08947 */ /* 0x001fea000383ffff */
[----:B------:R-:W-:Y:S05]  /*156c0*/  BSYNC.RECONVERGENT B0 ;  /* 0x0000000000007941 */ /* 0x000fea0003800200 */
.L_x_1249:
[----:B------:R-:W-:Y:S01]  /*156d0*/  BSSY.RECONVERGENT B0, `(.L_x_1251) ;  /* 0x0000005000007945 */ /* 0x000fe20003800200 */
.L_x_1252:
[----:B------:R-:W0:Y:S02]  /*156e0*/  LDS.64 R12, [R16+0x1348] ;  /* 0x00134800100c7984 */ /* 0x000e240000000a00 */
[----:B0-----:R-:W-:-:S07]  /*156f0*/  DADD R14, R24, R12 ;  /* 0x00000000180e7229 */ /* 0x001fce000000000c */
[----:B------:R-:W0:Y:S02]  /*15700*/  ATOMS.CAST.SPIN.64 P0, [R16+0x1348], R12, R14 ;  /* 0x0013480c1000758d */ /* 0x000e24000180040e */
[----:B0-----:R-:W-:Y:S05]  /*15710*/  @!P0 BRA `(.L_x_1252) ;  /* 0xfffffffc00f08947 */ /* 0x001fea000383ffff */
[----:B------:R-:W-:Y:S05]  /*15720*/  BSYNC.RECONVERGENT B0 ;  /* 0x0000000000007941 */ /* 0x000fea0003800200 */
.L_x_1251:
[----:B------:R-:W-:Y:S01]  /*15730*/  BSSY.RECONVERGENT B0, `(.L_x_1253) ;  /* 0x0000005000007945 */ /* 0x000fe20003800200 */
.L_x_1254:
[----:B------:R-:W0:Y:S02]  /*15740*/  LDS.64 R12, [R16+0x1350] ;  /* 0x00135000100c7984 */ /* 0x000e240000000a00 */
[----:B0-----:R-:W-:-:S07]  /*15750*/  DADD R14, R10, R12 ;  /* 0x000000000a0e7229 */ /* 0x001fce000000000c */
[----:B------:R-:W0:Y:S02]  /*15760*/  ATOMS.CAST.SPIN.64 P0, [R16+0x1350], R12, R14 ;  /* 0x0013500c1000758d */ /* 0x000e24000180040e */
[----:B0-----:R-:W-:Y:S05]  /*15770*/  @!P0 BRA `(.L_x_1254) ;  /* 0xfffffffc00f08947 */ /* 0x001fea000383ffff */
[----:B------:R-:W-:Y:S05]  /*15780*/  BSYNC.RECONVERGENT B0 ;  /* 0x0000000000007941 */ /* 0x000fea0003800200 */
.L_x_1253:
[----:B------:R-:W-:Y:S01]  /*15790*/  BSSY.RECONVERGENT B0, `(.L_x_1255) ;  /* 0x0000005000007945 */ /* 0x000fe20003800200 */
.L_x_1256:
[----:B------:R-:W0:Y:S02]  /*157a0*/  LDS.64 R12, [R16+0x1358] ;  /* 0x00135800100c7984 */ /* 0x000e240000000a00 */
[----:B0-----:R-:W-:-:S07]  /*157b0*/  DADD R14, R18, R12 ;  /* 0x00000000120e7229 */ /* 0x001fce000000000c */
[----:B------:R-:W0:Y:S02]  /*157c0*/  ATOMS.CAST.SPIN.64 P0, [R16+0x1358], R12, R14 ;  /* 0x0013580c1000758d */ /* 0x000e24000180040e */
[----:B0-----:R-:W-:Y:S05]  /*157d0*/  @!P0 BRA `(.L_x_1256) ;  /* 0xfffffffc00f08947 */ /* 0x001fea000383ffff */
[----:B------:R-:W-:Y:S05]  /*157e0*/  BSYNC.RECONVERGENT B0 ;  /* 0x0000000000007941 */ /* 0x000fea0003800200 */
.L_x_1255:
[----:B------:R-:W-:Y:S01]  /*157f0*/  BSSY.RECONVERGENT B0, `(.L_x_1257) ;  /* 0x0000005000007945 */ /* 0x000fe20003800200 */
.L_x_1258:
[----:B------:R-:W0:Y:S02]  /*15800*/  LDS.64 R12, [R16+0x1360] ;  /* 0x00136000100c7984 */ /* 0x000e240000000a00 */
[----:B0-----:R-:W-:-:S07]  /*15810*/  DADD R14, R24, R12 ;  /* 0x00000000180e7229 */ /* 0x001fce000000000c */
[----:B------:R-:W0:Y:S02]  /*15820*/  ATOMS.CAST.SPIN.64 P0, [R16+0x1360], R12, R14 ;  /* 0x0013600c1000758d */ /* 0x000e24000180040e */
[----:B0-----:R-:W-:Y:S05]  /*15830*/  @!P0 BRA `(.L_x_1258) ;  /* 0xfffffffc00f08947 */ /* 0x001fea000383ffff */
[----:B------:R-:W-:Y:S05]  /*15840*/  BSYNC.RECONVERGENT B0 ;  /* 0x0000000000007941 */ /* 0x000fea0003800200 */
.L_x_1257:
[----:B------:R-:W-:Y:S01]  /*15850*/  BSSY.RECONVERGENT B0, `(.L_x_1259) ;  /* 0x0000005000007945 */ /* 0x000fe20003800200 */
.L_x_1260:
[----:B------:R-:W0:Y:S02]  /*15860*/  LDS.64 R12, [R16+0x1368] ;  /* 0x00136800100c7984 */ /* 0x000e240000000a00 */
[----:B0-----:R-:W-:-:S07]  /*15870*/  DADD R14, R26, R12 ;  /* 0x000000001a0e7229 */ /* 0x001fce000000000c */
[----:B------:R-:W0:Y:S02]  /*15880*/  ATOMS.CAST.SPIN.64 P0, [R16+0x1368], R12, R14 ;  /* 0x0013680c1000758d */ /* 0x000e24000180040e */
[----:B0-----:R-:W-:Y:S05]  /*15890*/  @!P0 BRA `(.L_x_1260) ;  /* 0xfffffffc00f08947 */ /* 0x001fea000383ffff */
[----:B------:R-:W-:Y:S05]  /*158a0*/  BSYNC.RECONVERGENT B0 ;  /* 0x0000000000007941 */ /* 0x000fea0003800200 */
.L_x_1259:
[----:B------:R-:W-:Y:S01]  /*158b0*/  BSSY.RECONVERGENT B0, `(.L_x_1261) ;  /* 0x0000005000007945 */ /* 0x000fe20003800200 */
.L_x_1262:
[----:B------:R-:W0:Y:S02]  /*158c0*/  LDS.64 R12, [R16+0x1370] ;  /* 0x00137000100c7984 */ /* 0x000e240000000a00 */
[----:B0-----:R-:W-:-:S07]  /*158d0*/  DADD R14, R26, R12 ;  /* 0x000000001a0e7229 */ /* 0x001fce000000000c */
[----:B------:R-:W0:Y:S02]  /*158e0*/  ATOMS.CAST.SPIN.64 P0, [R16+0x1370], R12, R14 ;  /* 0x0013700c1000758d */ /* 0x000e24000180040e */
[----:B0-----:R-:W-:Y:S05]  /*158f0*/  @!P0 BRA `(.L_x_1262) ;  /* 0xfffffffc00f08947 */ /* 0x001fea000383ffff */
[----:B------:R-:W-:Y:S05]  /*15900*/  BSYNC.RECONVERGENT B0 ;  /* 0x0000000000007941 */ /* 0x000fea0003800200 */
.L_x_1261:
[----:B------:R-:W-:Y:S01]  /*15910*/  BSSY.RECONVERGENT B0, `(.L_x_1263) ;  /* 0x0000005000007945 */ /* 0x000fe20003800200 */
.L_x_1264:
[----:B------:R-:W0:Y:S02]  /*15920*/  LDS.64 R12, [R16+0x1378] ;  /* 0x00137800100c7984 */ /* 0x000e240000000a00 */
[----:B0-----:R-:W-:-:S07]  /*15930*/  DADD R14, R4, R12 ;  /* 0x00000000040e7229 */ /* 0x001fce000000000c */
[----:B------:R-:W0:Y:S02]  /*15940*/  ATOMS.CAST.SPIN.64 P0, [R16+0x1378], R12, R14 ;  /* 0x0013780c1000758d */ /* 0x000e24000180040e */
[----:B0-----:R-:W-:Y:S05]  /*15950*/  @!P0 BRA `(.L_x_1264) ;  /* 0xfffffffc00f08947 */ /* 0x001fea000383ffff */
[----:B------:R-:W-:Y:S05]  /*15960*/  BSYNC.RECONVERGENT B0 ;  /* 0x0000000000007941 */ /* 0x000fea0003800200 */
.L_x_1263:
[----:B------:R-:W-:Y:S01]  /*15970*/  BSSY.RECONVERGENT B0, `(.L_x_1265) ;  /* 0x0000005000007945 */ /* 0x000fe20003800200 */
.L_x_1266:
[----:B------:R-:W0:Y:S02]  /*15980*/  LDS.64 R12, [R16+0x1380] ;  /* 0x00138000100c7984 */ /* 0x000e240000000a00 */
[----:B0-----:R-:W-:-:S07]  /*15990*/  DADD R14, R6, R12 ;  /* 0x00000000060e7229 */ /* 0x001fce000000000c */
[----:B------:R-:W0:Y:S02]  /*159a0*/  ATOMS.CAST.SPIN.64 P0, [R16+0x1380], R12, R14 ;  /* 0x0013800c1000758d */ /* 0x000e24000180040e */
[----:B0-----:R-:W-:Y:S05]  /*159b0*/  @!P0 BRA `(.L_x_1266) ;  /* 0xfffffffc00f08947 */ /* 0x001fea000383ffff */
[----:B------:R-:W-:Y:S05]  /*159c0*/  BSYNC.RECONVERGENT B0 ;  /* 0x0000000000007941 */ /* 0x000fea0003800200 */
.L_x_1265:
[----:B------:R-:W-:Y:S01]  /*159d0*/  BSSY.RECONVERGENT B0, `(.L_x_1267) ;  /* 0x0000005000007945 */ /* 0x000fe20003800200 */
.L_x_1268:
[----:B------:R-:W0:Y:S02]  /*159e0*/  LDS.64 R4, [R16+0x1388] ;  /* 0x0013880010047984 */ /* 0x000e240000000a00 */
[----:B0-----:R-:W-:-:S07]  /*159f0*/  DADD R6, R8, R4 ;  /* 0x0000000008067229 */ /* 0x001fce0000000004 */
[----:B------:R-:W0:Y:S02]  /*15a00*/  ATOMS.CAST.SPIN.64 P0, [R16+0x1388], R4, R6 ;  /* 0x001388041000758d */ /* 0x000e240001800406 */
[----:B0-----:R-:W-:Y:S05]  /*15a10*/  @!P0 BRA `(.L_x_1268) ;  /* 0xfffffffc00f08947 */ /* 0x001fea000383ffff */
[----:B------:R-:W-:Y:S05]  /*15a20*/  BSYNC.RECONVERGENT B0 ;  /* 0x0000000000007941 */ /* 0x000fea0003800200 */
.L_x_1267:
[----:B------:R-:W-:Y:S01]  /*15a30*/  BSSY.RECONVERGENT B0, `(.L_x_1269) ;  /* 0x0000005000007945 */ /* 0x000fe20003800200 */
.L_x_1270:
[----:B------:R-:W0:Y:S02]  /*15a40*/  LDS.64 R4, [R16+0x1390] ;  /* 0x0013900010047984 */ /* 0x000e240000000a00 */
[----:B0-----:R-:W-:-:S07]  /*15a50*/  DADD R6, R18, R4 ;  /* 0x0000000012067229 */ /* 0x001fce0000000004 */
[----:B------:R-:W0:Y:S02]  /*15a60*/  ATOMS.CAST.SPIN.64 P0, [R16+0x1390], R4, R6 ;  /* 0x001390041000758d */ /* 0x000e240001800406 */
[----:B0-----:R-:W-:Y:S05]  /*15a70*/  @!P0 BRA `(.L_x_1270) ;  /* 0xfffffffc00f08947 */ /* 0x001fea000383ffff */
[----:B------:R-:W-:Y:S05]  /*15a80*/  BSYNC.RECONVERGENT B0 ;  /* 0x0000000000007941 */ /* 0x000fea0003800200 */
.L_x_1269:
[----:B------:R-:W-:Y:S01]  /*15a90*/  BSSY.RECONVERGENT B0, `(.L_x_1271) ;  /* 0x0000005000007945 */ /* 0x000fe20003800200 */
.L_x_1272:
[----:B------:R-:W0:Y:S02]  /*15aa0*/  LDS.64 R4, [R16+0x1398] ;  /* 0x0013980010047984 */ /* 0x000e240000000a00 */
[----:B0-----:R-:W-:-:S07]  /*15ab0*/  DADD R6, R10, R4 ;  /* 0x000000000a067229 */ /* 0x001fce0000000004 */
[----:B------:R-:W0:Y:S02]  /*15ac0*/  ATOMS.CAST.SPIN.64 P0, [R16+0x1398], R4, R6 ;  /* 0x001398041000758d */ /* 0x000e240001800406 */
[----:B0-----:R-:W-:Y:S05]  /*15ad0*/  @!P0 BRA `(.L_x_1272) ;  /* 0xfffffffc00f08947 */ /* 0x001fea000383ffff */
[----:B------:R-:W-:Y:S05]  /*15ae0*/  BSYNC.RECONVERGENT B0 ;  /* 0x0000000000007941 */ /* 0x000fea0003800200 */
.L_x_1271:
[----:B------:R-:W-:Y:S01]  /*15af0*/  BSSY.RECONVERGENT B0, `(.L_x_1273) ;  /* 0x0000005000007945 */ /* 0x000fe20003800200 */
.L_x_1274:
[----:B------:R-:W0:Y:S02]  /*15b00*/  LDS.64 R4, [R16+0x13a0] ;  /* 0x0013a00010047984 */ /* 0x000e240000000a00 */
[----:B0-----:R-:W-:-:S07]  /*15b10*/  DADD R6, R24, R4 ;  /* 0x0000000018067229 */ /* 0x001fce0000000004 */
[----:B------:R-:W0:Y:S02]  /*15b20*/  ATOMS.CAST.SPIN.64 P0, [R16+0x13a0], R4, R6 ;  /* 0x0013a0041000758d */ /* 0x000e240001800406 */
[----:B0-----:R-:W-:Y:S05]  /*15b30*/  @!P0 BRA `(.L_x_1274) ;  /* 0xfffffffc00f08947 */ /* 0x001fea000383ffff */
[----:B------:R-:W-:Y:S05]  /*15b40*/  BSYNC.RECONVERGENT B0 ;  /* 0x0000000000007941 */ /* 0x000fea0003800200 */
.L_x_1273:
[----:B------:R-:W-:Y:S01]  /*15b50*/  BSSY.RECONVERGENT B0, `(.L_x_1275) ;  /* 0x0000005000007945 */ /* 0x000fe20003800200 */
.L_x_1276:
[----:B------:R-:W0:Y:S02]  /*15b60*/  LDS.64 R4, [R16+0x13a8] ;  /* 0x0013a80010047984 */ /* 0x000e240000000a00 */
[----:B0-----:R-:W-:-:S07]  /*15b70*/  DADD R6, R28, R4 ;  /* 0x000000001c067229 */ /* 0x001fce0000000004 */
[----:B------:R-:W0:Y:S02]  /*15b80*/  ATOMS.CAST.SPIN.64 P0, [R16+0x13a8], R4, R6 ;  /* 0x0013a8041000758d */ /* 0x000e240001800406 */
[----:B0-----:R-:W-:Y:S05]  /*15b90*/  @!P0 BRA `(.L_x_1276) ;  /* 0xfffffffc00f08947 */ /* 0x001fea000383ffff */
[----:B------:R-:W-:Y:S05]  /*15ba0*/  BSYNC.RECONVERGENT B0 ;  /* 0x0000000000007941 */ /* 0x000fea0003800200 */
.L_x_1275:
[----:B------:R-:W-:Y:S01]  /*15bb0*/  BSSY.RECONVERGENT B0, `(.L_x_1277) ;  /* 0x0000005000007945 */ /* 0x000fe20003800200 */
.L_x_1278:
[----:B------:R-:W0:Y:S02]  /*15bc0*/  LDS.64 R4, [R16+0x13b0] ;  /* 0x0013b00010047984 */ /* 0x000e240000000a00 */
[----:B0-----:R-:W-:-:S07]  /*15bd0*/  DADD R6, R26, R4 ;  /* 0x000000001a067229 */ /* 0x001fce0000000004 */
[----:B------:R-:W0:Y:S02]  /*15be0*/  ATOMS.CAST.SPIN.64 P0, [R16+0x13b0], R4, R6 ;  /* 0x0013b0041000758d */ /* 0x000e240001800406 */
[----:B0-----:R-:W-:Y:S05]  /*15bf0*/  @!P0 BRA `(.L_x_1278) ;  /* 0xfffffffc00f08947 */ /* 0x001fea000383ffff */
[----:B------:R-:W-:Y:S05]  /*15c00*/  BSYNC.RECONVERGENT B0 ;  /* 0x0000000000007941 */ /* 0x000fea0003800200 */
.L_x_1277:
[----:B------:R-:W-:Y:S01]  /*15c10*/  BSSY.RECONVERGENT B0, `(.L_x_1279) ;  /* 0x0000005000007945 */ /* 0x000fe20003800200 */
.L_x_1280:
[----:B------:R-:W0:Y:S02]  /*15c20*/  LDS.64 R4, [R16+0x13b8] ;  /* 0x0013b80010047984 */ /* 0x000e240000000a00 */
[----:B0-----:R-:W-:-:S07]  /*15c30*/  DADD R6, R28, R4 ;  /* 0x000000001c067229 */ /* 0x001fce0000000004 */
[----:B------:R-:W0:Y:S02]  /*15c40*/  ATOMS.CAST.SPIN.64 P0, [R16+0x13b8], R4, R6 ;  /* 0x0013b8041000758d */ /* 0x000e240001800406 */
[----:B0-----:R-:W-:Y:S05]  /*15c50*/  @!P0 BRA `(.L_x_1280) ;  /* 0xfffffffc00f08947 */ /* 0x001fea000383ffff */
[----:B------:R-:W-:Y:S05]  /*15c60*/  BSYNC.RECONVERGENT B0 ;  /* 0x0000000000007941 */ /* 0x000fea0003800200 */
.L_x_1279:
[----:B------:R-:W-:Y:S01]  /*15c70*/  BSSY.RECONVERGENT B0, `(.L_x_1281) ;  /* 0x0000005000007945 */ /* 0x000fe20003800200 */
.L_x_1282:
[----:B------:R-:W0:Y:S02]  /*15c80*/  LDS.64 R4, [R16+0x13c0] ;  /* 0x0013c00010047984 */ /* 0x000e240000000a00 */
[----:B0-----:R-:W-:-:S07]  /*15c90*/  DADD R6, R104, R4 ;  /* 0x0000000068067229 */ /* 0x001fce0000000004 */
[----:B------:R-:W0:Y:S02]  /*15ca0*/  ATOMS.CAST.SPIN.64 P0, [R16+0x13c0], R4, R6 ;  /* 0x0013c0041000758d */ /* 0x000e240001800406 */
[----:B0-----:R-:W-:Y:S05]  /*15cb0*/  @!P0 BRA `(.L_x_1282) ;  /* 0xfffffffc00f08947 */ /* 0x001fea000383ffff */
[----:B------:R-:W-:Y:S05]  /*15cc0*/  BSYNC.RECONVERGENT B0 ;  /* 0x0000000000007941 */ /* 0x000fea0003800200 */
.L_x_1281:
[----:B------:R-:W-:Y:S01]  /*15cd0*/  BSSY.RECONVERGENT B0, `(.L_x_1283) ;  /* 0x0000005000007945 */ /* 0x000fe20003800200 */
.L_x_1284:
[----:B------:R-:W0:Y:S02]  /*15ce0*/  LDS.64 R4, [R16+0x13c8] ;  /* 0x0013c80010047984 */ /* 0x000e240000000a00 */
[----:B0-----:R-:W-:-:S07]  /*15cf0*/  DADD R6, R104, R4 ;  /* 0x0000000068067229 */ /* 0x001fce0000000004 */
[----:B------:R-:W0:Y:S02]  /*15d00*/  ATOMS.CAST.SPIN.64 P0, [R16+0x13c8], R4, R6 ;  /* 0x0013c8041000758d */ /* 0x000e240001800406 */
[----:B0-----:R-:W-:Y:S05]  /*15d10*/  @!P0 BRA `(.L_x_1284) ;  /* 0xfffffffc00f08947 */ /* 0x001fea000383ffff */
[----:B------:R-:W-:Y:S05]  /*15d20*/  BSYNC.RECONVERGENT B0 ;  /* 0x0000000000007941 */ /* 0x000fea0003800200 */
.L_x_1283:
[----:B------:R-:W-:Y:S01]  /*15d30*/  BSSY.RECONVERGENT B0, `(.L_x_1285) ;  /* 0x0000005000007945 */ /* 0x000fe20003800200 */
.L_x_1286:
[----:B------:R-:W0:Y:S02]  /*15d40*/  LDS.64 R4, [R16+0x13d0] ;  /* 0x0013d00010047984 */ /* 0x000e240000000a00 */
[----:B0-----:R-:W-:-:S07]  /*15d50*/  DADD R6, R2, R4 ;  /* 0x0000000002067229 */ /* 0x001fce0000000004 */
[----:B------:R-:W0:Y:S02]  /*15d60*/  ATOMS.CAST.SPIN.64 P0, [R16+0x13d0], R4, R6 ;  /* 0x0013d0041000758d */ /* 0x000e240001800406 */
[----:B0-----:R-:W-:Y:S05]  /*15d70*/  @!P0 BRA `(.L_x_1286) ;  /* 0xfffffffc00f08947 */ /* 0x001fea000383ffff */
[----:B------:R-:W-:Y:S05]  /*15d80*/  BSYNC.RECONVERGENT B0 ;  /* 0x0000000000007941 */ /* 0x000fea0003800200 */
.L_x_1285:
[----:B------:R-:W-:Y:S01]  /*15d90*/  BSSY.RECONVERGENT B0, `(.L_x_1287) ;  /* 0x0000005000007945 */ /* 0x000fe20003800200 */
.L_x_1288:
[----:B------:R-:W0:Y:S02]  /*15da0*/  LDS.64 R4, [R16+0x13d8] ;  /* 0x0013d80010047984 */ /* 0x000e240000000a00 */
[----:B0-----:R-:W-:-:S07]  /*15db0*/  DADD R6, R28, R4 ;  /* 0x000000001c067229 */ /* 0x001fce0000000004 */
[----:B------:R-:W0:Y:S02]  /*15dc0*/  ATOMS.CAST.SPIN.64 P0, [R16+0x13d8], R4, R6 ;  /* 0x0013d8041000758d */ /* 0x000e240001800406 */
[----:B0-----:R-:W-:Y:S05]  /*15dd0*/  @!P0 BRA `(.L_x_1288) ;  /* 0xfffffffc00f08947 */ /* 0x001fea000383ffff */
[----:B------:R-:W-:Y:S05]  /*15de0*/  BSYNC.RECONVERGENT B0 ;  /* 0x0000000000007941 */ /* 0x000fea0003800200 */
.L_x_1287:
[----:B------:R-:W0:Y:S02]  /*15df0*/  LDS.64 R4, [R16+0x13e0] ;  /* 0x0013e00010047984 */ /* 0x000e240000000a00 */
[----:B0-----:R-:W-:-:S07]  /*15e00*/  DADD R6, R104, R4 ;  /* 0x0000000068067229 */ /* 0x001fce0000000004 */
[----:B------:R-:W0:Y:S02]  /*15e10*/  ATOMS.CAST.SPIN.64 P0, [R16+0x13e0], R4, R6 ;  /* 0x0013e0041000758d */ /* 0x000e240001800406 */
[----:B0-----:R-:W-:Y:S05]  /*15e20*/  @!P0 BRA `(.L_x_1287) ;  /* 0xfffffffc00f08947 */ /* 0x001fea000383ffff */
.L_x_13:
[----:B------:R-:W-:Y:S05]  /*15e30*/  WARPSYNC.ALL ;  /* 0x0000000000007948 */ /* 0x000fea0003800000 */
[----:B-1----:R-:W1:Y:S01]  /*15e40*/  S2R R9, SR_TID.X ;  /* 0x0000000000097919 */ /* 0x002e620000002100 */
[----:B------:R-:W-:Y:S01]  /*15e50*/  UISETP.GE.AND UP0, UPT, UR7, 0x4, UPT ;  /* 0x000000040700788c */ /* 0x000fe2000bf06270 */
[----:B------:R-:W-:Y:S01]  /*15e60*/  BSSY.RECONVERGENT B1, `(.L_x_1289) ;  /* 0x000010e000017945 */ /* 0x000fe20003800200 */
[----:B------:R-:W2:Y:S01]  /*15e70*/  S2R R2, SR_TID.Y ;  /* 0x0000000000027919 */ /* 0x000ea20000002200 */
[----:B------:R-:W3:Y:S01]  /*15e80*/  S2R R0, SR_CTAID.X ;  /* 0x0000000000007919 */ /* 0x000ee20000002500 */
[----:B------:R-:W4:Y:S01]  /*15e90*/  S2R R3, SR_CTAID.Y ;  /* 0x0000000000037919 */ /* 0x000f220000002600 */
[----:B------:R-:W-:Y:S06]  /*15ea0*/  BAR.SYNC.DEFER_BLOCKING 0x0 ;  /* 0x0000000000007b1d */ /* 0x000fec0000010000 */
[----:B------:R-:W-:Y:S05]  /*15eb0*/  BRA.U !UP0, `(.L_x_1290) ;  /* 0x0000000908607547 */ /* 0x000fea000b800000 */
[----:B------:R-:W-:Y:S05]  /*15ec0*/  @P1 BRA `(.L_x_1291) ;  /* 0x00000010001c1947 */ /* 0x000fea0003800000 */
[----:B------:R-:W3:Y:S01]  /*15ed0*/  LDCU UR4, c[0x0][0x370] ;  /* 0x00006e00ff0477ac */ /* 0x000ee20008000800 */
[----:B-1----:R-:W-:Y:S01]  /*15ee0*/  IMAD R9, R9, 0x14, RZ ;  /* 0x0000001409097824 */ /* 0x002fe200078e02ff */
[----:B------:R-:W-:Y:S01]  /*15ef0*/  BSSY.RECONVERGENT B0, `(.L_x_1292) ;  /* 0x0000071000007945 */ /* 0x000fe20003800200 */
[----:B---34-:R-:W-:Y:S02]  /*15f00*/  IMAD R0, R3, UR4, R0 ;  /* 0x0000000403007c24 */ /* 0x018fe4000f8e0200 */
[----:B--2---:R-:W-:-:S04]  /*15f10*/  IMAD R3, R2, 0x280, R9 ;  /* 0x0000028002037824 */ /* 0x004fc800078e0209 */
[----:B------:R-:W-:-:S06]  /*15f20*/  IMAD R3, R0, 0xa00, R3 ;  /* 0x00000a0000037824 */ /* 0x000fcc00078e0203 */
[----:B------:R-:W1:Y:S02]  /*15f30*/  I2F.F64.U32 R2, R3 ;  /* 0x0000000300027312 */ /* 0x000e640000201800 */
[----:B-1----:R-:W-:Y:S02]  /*15f40*/  LOP3.LUT R5, R3, 0x7fffffff, RZ, 0xc0, !PT ;  /* 0x7fffffff03057812 */ /* 0x002fe400078ec0ff */
[----:B0-----:R-:W-:Y:S02]  /*15f50*/  MOV R4, R2 ;  /* 0x0000000200047202 */ /* 0x001fe40000000f00 */
[----:B------:R-:W-:-:S04]  /*15f60*/  VIMNMX.U32 R0, PT, PT, R5, 0x41640000, !PT ;  /* 0x4164000005007848 */ /* 0x000fc80007fe0000 */
[----:B------:R-:W-:-:S13]  /*15f70*/  ISETP.GE.U32.AND P0, PT, R0, 0x7ff00000, PT ;  /* 0x7ff000000000780c */ /* 0x000fda0003f06070 */
[----:B------:R-:W-:Y:S05]  /*15f80*/  @!P0 BRA `(.L_x_1293) ;  /* 0x0000000000188947 */ /* 0x000fea0003800000 */
[----:B------:R-:W-:-:S14]  /*15f90*/  DSETP.NAN.AND P0, PT, R4, R4, PT ;  /* 0x000000040400722a */ /* 0x000fdc0003f08000 */
[----:B------:R-:W-:Y:S02]  /*15fa0*/  @!P0 DSETP.NEU.AND P1, PT, R4, +INF , PT ;  /* 0x7ff000000400842a */ /* 0x000fe40003f2d000 */
[----:B------:R-:W-:-:S06]  /*15fb0*/  @P0 DADD R6, R2, 10485760 ;  /* 0x4164000002060429 */ /* 0x000fcc0000000000 */
[----:B------:R-:W-:Y:S02]  /*15fc0*/  @!P0 FSEL R6, R2, RZ, P1 ;  /* 0x000000ff02068208 */ /* 0x000fe40000800000 */
[----:B------:R-:W-:Y:S01]  /*15fd0*/  @!P0 FSEL R7, R3, -QNAN , P1 ;  /* 0xfff8000003078808 */ /* 0x000fe20000800000 */
[----:B------:R-:W-:Y:S06]  /*15fe0*/  BRA `(.L_x_1294) ;  /* 0x0000000400847947 */ /* 0x000fec0003800000 */
.L_x_1293:
[----:B------:R-:W-:Y:S01]  /*15ff0*/  DSETP.GE.AND P0, PT, R4, 10485760, PT ;  /* 0x416400000400742a */ /* 0x000fe20003f06000 */
[----:B------:R-:W-:Y:S02]  /*16000*/  MOV R6, R2 ;  /* 0x0000000200067202 */ /* 0x000fe40000000f00 */
[----:B------:R-:W-:-:S11]  /*16010*/  MOV R7, R3 ;  /* 0x0000000300077202 */ /* 0x000fd60000000f00 */
[----:B------:R-:W-:Y:S05]  /*16020*/  @!P0 BRA `(.L_x_1294) ;  /* 0x0000000400748947 */ /* 0x000fea0003800000 */
[----:B------:R-:W-:Y:S01]  /*16030*/  ISETP.GT.U32.AND P0, PT, R5, 0xfffff, PT ;  /* 0x000fffff0500780c */ /* 0x000fe20003f04070 */
[----:B------:R-:W-:Y:S01]  /*16040*/  BSSY.RECONVERGENT B2, `(.L_x_1295) ;  /* 0x000001f000027945 */ /* 0x000fe20003800200 */
[----:B------:R-:W-:Y:S02]  /*16050*/  SHF.R.U32.HI R3, RZ, 0x14, R5 ;  /* 0x00000014ff037819 */ /* 0x000fe40000011605 */
[----:B------:R-:W-:-:S09]  /*16060*/  MOV R8, RZ ;  /* 0x000000ff00087202 */ /* 0x000fd20000000f00 */
[----:B------:R-:W-:-:S10]  /*16070*/  @!P0 DMUL R4, R4, 1.80143985094819840000e+16 ;  /* 0x4350000004048828 */ /* 0x000fd40000000000 */
[C---:B------:R-:W-:Y:S02]  /*16080*/  @!P0 LEA.HI R0, R5.reuse, R3, RZ, 0xc ;  /* 0x0000000305008211 */ /* 0x040fe400078f60ff */
[----:B------:R-:W-:Y:S02]  /*16090*/  LOP3.LUT R6, R5, 0xfffff, RZ, 0xc0, !PT ;  /* 0x000fffff05067812 */ /* 0x000fe400078ec0ff */
[----:B------:R-:W-:Y:S02]  /*160a0*/  @!P0 IADD3 R3, PT, PT, R0, -0x36, RZ ;  /* 0xffffffca00038810 */ /* 0x000fe40007ffe0ff */
[----:B------:R-:W-:Y:S02]  /*160b0*/  MOV R7, R4 ;  /* 0x0000000400077202 */ /* 0x000fe40000000f00 */
[----:B------:R-:W-:Y:S02]  /*160c0*/  IADD3 R10, PT, PT, R3, -0x416, RZ ;  /* 0xfffffbea030a7810 */ /* 0x000fe40007ffe0ff */
[----:B------:R-:W-:-:S02]  /*160d0*/  LOP3.LUT R6, R6, 0x100000, RZ, 0xfc, !PT ;  /* 0x0010000006067812 */ /* 0x000fc400078efcff */
[-C--:B------:R-:W-:Y:S02]  /*160e0*/  VIMNMX R11, PT, PT, RZ, R10.reuse, PT ;  /* 0x0000000aff0b7248 */ /* 0x080fe40003fe0100 */
[----:B------:R-:W-:Y:S02]  /*160f0*/  MOV R0, R10 ;  /* 0x0000000a00007202 */ /* 0x000fe40000000f00 */
[----:B------:R-:W-:-:S04]  /*16100*/  IADD3 R3, PT, PT, R3, -0x416, -R11 ;  /* 0xfffffbea03037810 */ /* 0x000fc80007ffe80b */
[----:B------:R-:W-:-:S04]  /*16110*/  IADD3 R3, PT, PT, R3, 0x1, RZ ;  /* 0x0000000103037810 */ /* 0x000fc80007ffe0ff */
[----:B------:R-:W-:-:S13]  /*16120*/  LOP3.LUT P0, R3, R3, 0x3, RZ, 0xc0, !PT ;  /* 0x0000000303037812 */ /* 0x000fda000780c0ff */
[----:B------:R-:W-:Y:S05]  /*16130*/  @!P0 BRA `(.L_x_1296) ;  /* 0x00000000003c8947 */ /* 0x000fea0003800000 */
[----:B------:R-:W-:Y:S01]  /*16140*/  BSSY.RECONVERGENT B3, `(.L_x_1296) ;  /* 0x000000e000037945 */ /* 0x000fe20003800200 */
[----:B------:R-:W-:Y:S02]  /*16150*/  IADD3 R2, PT, PT, -R3, RZ, RZ ;  /* 0x000000ff03027210 */ /* 0x000fe40007ffe1ff */
[----:B------:R-:W-:-:S07]  /*16160*/  MOV R0, R10 ;  /* 0x0000000a00007202 */ /* 0x000fce0000000f00 */
.L_x_1297:
[----:B------:R-:W-:Y:S02]  /*16170*/  IADD3 R2, PT, PT, R2, 0x1, RZ ;  /* 0x0000000102027810 */ /* 0x000fe40007ffe0ff */
[----:B------:R-:W-:Y:S02]  /*16180*/  IADD3 R4, P0, PT, R7, -R8, RZ ;  /* 0x8000000807047210 */ /* 0x000fe40007f1e0ff */
[----:B------:R-:W-:Y:S02]  /*16190*/  ISETP.NE.AND P1, PT, R2, RZ, PT ;  /* 0x000000ff0200720c */ /* 0x000fe40003f25270 */
[----:B------:R-:W-:Y:S02]  /*161a0*/  IADD3.X R3, PT, PT, R6, -0x140001, RZ, P0, !PT ;  /* 0xffebffff06037810 */ /* 0x000fe400007fe4ff */
[----:B------:R-:W-:Y:S02]  /*161b0*/  IADD3 R0, PT, PT, R0, -0x1, RZ ;  /* 0xffffffff00007810 */ /* 0x000fe40007ffe0ff */
[----:B------:R-:W-:-:S04]  /*161c0*/  ISETP.GE.AND P0, PT, R3, RZ, PT ;  /* 0x000000ff0300720c */ /* 0x000fc80003f06270 */
[----:B------:R-:W-:Y:S02]  /*161d0*/  SEL R4, R7, R4, !P0 ;  /* 0x0000000407047207 */ /* 0x000fe40004000000 */
[----:B------:R-:W-:Y:S02]  /*161e0*/  SEL R3, R6, R3, !P0 ;  /* 0x0000000306037207 */ /* 0x000fe40004000000 */
[C---:B------:R-:W-:Y:S02]  /*161f0*/  SHF.L.U32 R7, R4.reuse, 0x1, RZ ;  /* 0x0000000104077819 */ /* 0x040fe400000006ff */
[----:B------:R-:W-:Y:S01]  /*16200*/  SHF.L.U64.HI R6, R4, 0x1, R3 ;  /* 0x0000000104067819 */ /* 0x000fe20000010203 */
[----:B------:R-:W-:Y:S06]  /*16210*/  @P1 BRA `(.L_x_1297) ;  /* 0xfffffffc00d41947 */ /* 0x000fec000383ffff */
[----:B------:R-:W-:Y:S05]  /*16220*/  BSYNC.RECONVERGENT B3 ;  /* 0x0000000000037941 */ /* 0x000fea0003800200 */
.L_x_1296:
[----:B------:R-:W-:Y:S05]  /*16230*/  BSYNC.RECONVERGENT B2 ;  /* 0x0000000000027941 */ /* 0x000fea0003800200 */
.L_x_1295:
[----:B------:R-:W-:Y:S01]  /*16240*/  IADD3 R2, PT, PT, R10, -R11, RZ ;  /* 0x8000000b0a027210 */ /* 0x000fe20007ffe0ff */
[----:B------:R-:W-:Y:S03]  /*16250*/  BSSY.RECONVERGENT B2, `(.L_x_1298) ;  /* 0x0000025000027945 */ /* 0x000fe60003800200 */
[----:B------:R-:W-:-:S13]  /*16260*/  ISETP.GE.U32.AND P0, PT, R2, 0x3, PT ;  /* 0x000000030200780c */ /* 0x000fda0003f06070 */
[----:B------:R-:W-:Y:S05]  /*16270*/  @!P0 BRA `(.L_x_1299) ;  /* 0x0000000000888947 */ /* 0x000fea0003800000 */
[----:B------:R-:W-:Y:S01]  /*16280*/  BSSY.RECONVERGENT B3, `(.L_x_1300) ;  /* 0x0000020000037945 */ /* 0x000fe20003800200 */
.L_x_1301:
[----:B------:R-:W-:Y:S02]  /*16290*/  IADD3 R2, P0, PT, R7, -R8, RZ ;  /* 0x8000000807027210 */ /* 0x000fe40007f1e0ff */
[----:B------:R-:W-:Y:S02]  /*162a0*/  ISETP.GT.AND P1, PT, R0, 0x3, PT ;  /* 0x000000030000780c */ /* 0x000fe40003f24270 */
[----:B------:R-:W-:Y:S02]  /*162b0*/  IADD3.X R3, PT, PT, R6, -0x140001, RZ, P0, !PT ;  /* 0xffebffff06037810 */ /* 0x000fe400007fe4ff */
[----:B------:R-:W-:Y:S02]  /*162c0*/  IADD3 R0, PT, PT, R0, -0x4, RZ ;  /* 0xfffffffc00007810 */ /* 0x000fe40007ffe0ff */
[----:B------:R-:W-:-:S04]  /*162d0*/  ISETP.GE.AND P0, PT, R3, RZ, PT ;  /* 0x000000ff0300720c */ /* 0x000fc80003f06270 */
[----:B------:R-:W-:Y:S02]  /*162e0*/  SEL R2, R7, R2, !P0 ;  /* 0x0000000207027207 */ /* 0x000fe40004000000 */
[----:B------:R-:W-:Y:S02]  /*162f0*/  SEL R3, R6, R3, !P0 ;  /* 0x0000000306037207 */ /* 0x000fe40004000000 */
[C---:B------:R-:W-:Y:S02]  /*16300*/  SHF.L.U32 R5, R2.reuse, 0x1, RZ ;  /* 0x0000000102057819 */ /* 0x040fe400000006ff */
[----:B------:R-:W-:Y:S02]  /*16310*/  SHF.L.U64.HI R4, R2, 0x1, R3 ;  /* 0x0000000102047819 */ /* 0x000fe40000010203 */
[----:B------:R-:W-:-:S04]  /*16320*/  IADD3 R2, P0, PT, R5, -R8, RZ ;  /* 0x8000000805027210 */ /* 0x000fc80007f1e0ff */
[----:B------:R-:W-:-:S04]  /*16330*/  IADD3.X R3, PT, PT, R4, -0x140001, RZ, P0, !PT ;  /* 0xffebffff04037810 */ /* 0x000fc800007fe4ff */
        /* <DEDUP_REMOVED lines=18> */
[----:B------:R-:W-:Y:S01]  /*16460*/  SHF.L.U64.HI R6, R2, 0x1, R3 ;  /* 0x0000000102067819 */ /* 0x000fe20000010203 */
[----:B------:R-:W-:Y:S06]  /*16470*/  @P1 BRA `(.L_x_1301) ;  /* 0xfffffffc00841947 */ /* 0x000fec000383ffff */
[----:B------:R-:W-:Y:S05]  /*16480*/  BSYNC.RECONVERGENT B3 ;  /* 0x0000000000037941 */ /* 0x000fea0003800200 */
.L_x_1300:
[----:B------:R-:W-:-:S07]  /*16490*/  MOV R4, R2 ;  /* 0x0000000200047202 */ /* 0x000fce0000000f00 */
.L_x_1299:
[----:B------:R-:W-:Y:S05]  /*164a0*/  BSYNC.RECONVERGENT B2 ;  /* 0x0000000000027941 */ /* 0x000fea0003800200 */
.L_x_1298:
[----:B------:R-:W-:Y:S01]  /*164b0*/  LOP3.LUT R5, R3, 0x7fffffff, RZ, 0xc0, !PT ;  /* 0x7fffffff03057812 */ /* 0x000fe200078ec0ff */
[----:B------:R-:W-:Y:S01]  /*164c0*/  BSSY.RECONVERGENT B2, `(.L_x_1302) ;  /* 0x0000012000027945 */ /* 0x000fe20003800200 */
[----:B------:R-:W-:Y:S02]  /*164d0*/  ISETP.NE.U32.AND P0, PT, R4, RZ, PT ;  /* 0x000000ff0400720c */ /* 0x000fe40003f05070 */
[----:B------:R-:W-:Y:S02]  /*164e0*/  CS2R R6, SRZ ;  /* 0x0000000000067805 */ /* 0x000fe4000001ff00 */
[----:B------:R-:W-:-:S13]  /*164f0*/  ISETP.NE.AND.EX P0, PT, R5, RZ, PT, P0 ;  /* 0x000000ff0500720c */ /* 0x000fda0003f05300 */
[----:B------:R-:W-:Y:S05]  /*16500*/  @!P0 BRA `(.L_x_1303) ;  /* 0x0000000000348947 */ /* 0x000fea0003800000 */
[----:B------:R-:W-:-:S10]  /*16510*/  DMUL R2, R4, 1.80143985094819840000e+16 ;  /* 0x4350000004027828 */ /* 0x000fd40000000000 */
[----:B------:R-:W-:-:S04]  /*16520*/  SHF.R.U32.HI R2, RZ, 0x14, R3 ;  /* 0x00000014ff027819 */ /* 0x000fc80000011603 */
[----:B------:R-:W-:-:S04]  /*16530*/  IADD3 R3, PT, PT, -R2, 0x37, RZ ;  /* 0x0000003702037810 */ /* 0x000fc80007ffe1ff */
[----:B------:R-:W-:Y:S02]  /*16540*/  IADD3 R2, PT, PT, -R3, 0x416, RZ ;  /* 0x0000041603027810 */ /* 0x000fe40007ffe1ff */
[-C--:B------:R-:W-:Y:S02]  /*16550*/  SHF.L.U64.HI R5, R4, R3.reuse, R5 ;  /* 0x0000000304057219 */ /* 0x080fe40000010205 */
[----:B------:R-:W-:Y:S02]  /*16560*/  ISETP.GT.AND P0, PT, R2, RZ, PT ;  /* 0x000000ff0200720c */ /* 0x000fe40003f04270 */
[----:B------:R-:W-:-:S11]  /*16570*/  SHF.L.U32 R3, R4, R3, RZ ;  /* 0x0000000304037219 */ /* 0x000fd600000006ff */
[C---:B------:R-:W-:Y:S02]  /*16580*/  @!P0 IADD3 R0, PT, PT, -R2.reuse, 0x1, RZ ;  /* 0x0000000102008810 */ /* 0x040fe40007ffe1ff */
[----:B------:R-:W-:Y:S02]  /*16590*/  @P0 IADD3 R2, PT, PT, R2, -0x1, RZ ;  /* 0xffffffff02020810 */ /* 0x000fe40007ffe0ff */
[-CC-:B------:R-:W-:Y:S02]  /*165a0*/  @!P0 SHF.R.U64 R6, R3, R0.reuse, R5.reuse ;  /* 0x0000000003068219 */ /* 0x180fe40000001205 */
[----:B------:R-:W-:Y:S02]  /*165b0*/  @P0 IADD3 R6, P1, PT, RZ, R3, RZ ;  /* 0x00000003ff060210 */ /* 0x000fe40007f3e0ff */
[----:B------:R-:W-:Y:S02]  /*165c0*/  @!P0 SHF.R.U32.HI R7, RZ, R0, R5 ;  /* 0x00000000ff078219 */ /* 0x000fe40000011605 */
[----:B------:R-:W-:-:S09]  /*165d0*/  @P0 LEA.X R7, R2, R5, 0x14, P1 ;  /* 0x0000000502070211 */ /* 0x000fd200008ea4ff */
.L_x_1303:
[----:B------:R-:W-:Y:S05]  /*165e0*/  BSYNC.RECONVERGENT B2 ;  /* 0x0000000000027941 */ /* 0x000fea0003800200 */
.L_x_1302:
[----:B------:R-:W-:-:S11]  /*165f0*/  DADD R6, -RZ, |R6| ;  /* 0x00000000ff067229 */ /* 0x000fd60000000506 */
.L_x_1294:
[----:B------:R-:W-:Y:S05]  /*16600*/  BSYNC.RECONVERGENT B0 ;  /* 0x0000000000007941 */ /* 0x000fea0003800200 */
.L_x_1292:
[----:B------:R-:W-:Y:S01]  /*16610*/  LEA R62, R9, R62, 0x3 ;  /* 0x0000003e093e7211 */ /* 0x000fe200078e18ff */
[----:B------:R-:W0:Y:S01]  /*16620*/  LDC.64 R2, c[0x0][0x3b0] ;  /* 0x0000ec00ff027b82 */ /* 0x000e220000000a00 */
[----:B------:R-:W0:Y:S03]  /*16630*/  F2I.F64 R7, R6 ;  /* 0x0000000600077311 */ /* 0x000e260000301100 */
[----:B------:R-:W1:Y:S04]  /*16640*/  LDS.128 R8, [R62] ;  /* 0x000000003e087984 */ /* 0x000e680000000c00 */
[----:B------:R-:W2:Y:S04]  /*16650*/  LDS.128 R12, [R62+0x10] ;  /* 0x000010003e0c7984 */ /* 0x000ea80000000c00 */
[----:B------:R-:W3:Y:S04]  /*16660*/  LDS.128 R16, [R62+0x20] ;  /* 0x000020003e107984 */ /* 0x000ee80000000c00 */
[----:B------:R-:W4:Y:S04]  /*16670*/  LDS.128 R20, [R62+0x30] ;  /* 0x000030003e147984 */ /* 0x000f280000000c00 */
[----:B------:R-:W5:Y:S04]  /*16680*/  LDS.128 R24, [R62+0x40] ;  /* 0x000040003e187984 */ /* 0x000f680000000c00 */
[----:B------:R-:W5:Y:S01]  /*16690*/  LDS.128 R28, [R62+0x50] ;  /* 0x000050003e1c7984 */ /* 0x000f620000000c00 */
[----:B0-----:R-:W-:-:S03]  /*166a0*/  IMAD.WIDE R2, R7, 0x8, R2 ;  /* 0x0000000807027825 */ /* 0x001fc600078e0202 */
[----:B------:R-:W0:Y:S04]  /*166b0*/  LDS.128 R32, [R62+0x60] ;  /* 0x000060003e207984 */ /* 0x000e280000000c00 */
[----:B------:R-:W0:Y:S04]  /*166c0*/  LDS.128 R36, [R62+0x70] ;  /* 0x000070003e247984 */ /* 0x000e280000000c00 */
[----:B------:R-:W0:Y:S04]  /*166d0*/  LDS.128 R40, [R62+0x80] ;  /* 0x000080003e287984 */ /* 0x000e280000000c00 */
[----:B------:R-:W0:Y:S04]  /*166e0*/  LDS.128 R44, [R62+0x90] ;  /* 0x000090003e2c7984 */ /* 0x000e280000000c00 */
[----:B-1----:R1:W-:Y:S04]  /*166f0*/  REDG.E.ADD.F64.RN.STRONG.GPU desc[UR10][R2.64], R8 ;  /* 0x00000008020079a6 */ /* 0x0023e8000c12ff0a */
[----:B------:R1:W-:Y:S04]  /*16700*/  REDG.E.ADD.F64.RN.STRONG.GPU desc[UR10][R2.64+0x8], R10 ;  /* 0x0000080a020079a6 */ /* 0x0003e8000c12ff0a */
[----:B--2---:R1:W-:Y:S04]  /*16710*/  REDG.E.ADD.F64.RN.STRONG.GPU desc[UR10][R2.64+0x10], R12 ;  /* 0x0000100c020079a6 */ /* 0x0043e8000c12ff0a */
[----:B------:R1:W-:Y:S04]  /*16720*/  REDG.E.ADD.F64.RN.STRONG.GPU desc[UR10][R2.64+0x18], R14 ;  /* 0x0000180e020079a6 */ /* 0x0003e8000c12ff0a */
[----:B---3--:R1:W-:Y:S04]  /*16730*/  REDG.E.ADD.F64.RN.STRONG.GPU desc[UR10][R2.64+0x20], R16 ;  /* 0x00002010020079a6 */ /* 0x0083e8000c12ff0a */
[----:B------:R1:W-:Y:S04]  /*16740*/  REDG.E.ADD.F64.RN.STRONG.GPU desc[UR10][R2.64+0x28], R18 ;  /* 0x00002812020079a6 */ /* 0x0003e8000c12ff0a */
[----:B----4-:R1:W-:Y:S04]  /*16750*/  REDG.E.ADD.F64.RN.STRONG.GPU desc[UR10][R2.64+0x30], R20 ;  /* 0x00003014020079a6 */ /* 0x0103e8000c12ff0a */
[----:B------:R1:W-:Y:S04]  /*16760*/  REDG.E.ADD.F64.RN.STRONG.GPU desc[UR10][R2.64+0x38], R22 ;  /* 0x00003816020079a6 */ /* 0x0003e8000c12ff0a */
[----:B-----5:R1:W-:Y:S04]  /*16770*/  REDG.E.ADD.F64.RN.STRONG.GPU desc[UR10][R2.64+0x40], R24 ;  /* 0x00004018020079a6 */ /* 0x0203e8000c12ff0a */
[----:B------:R1:W-:Y:S04]  /*16780*/  REDG.E.ADD.F64.RN.STRONG.GPU desc[UR10][R2.64+0x48], R26 ;  /* 0x0000481a020079a6 */ /* 0x0003e8000c12ff0a */
[----:B------:R1:W-:Y:S04]  /*16790*/  REDG.E.ADD.F64.RN.STRONG.GPU desc[UR10][R2.64+0x50], R28 ;  /* 0x0000501c020079a6 */ /* 0x0003e8000c12ff0a */
[----:B------:R1:W-:Y:S04]  /*167a0*/  REDG.E.ADD.F64.RN.STRONG.GPU desc[UR10][R2.64+0x58], R30 ;  /* 0x0000581e020079a6 */ /* 0x0003e8000c12ff0a */
[----:B0-----:R1:W-:Y:S04]  /*167b0*/  REDG.E.ADD.F64.RN.STRONG.GPU desc[UR10][R2.64+0x60], R32 ;  /* 0x00006020020079a6 */ /* 0x0013e8000c12ff0a */
[----:B------:R1:W-:Y:S04]  /*167c0*/  REDG.E.ADD.F64.RN.STRONG.GPU desc[UR10][R2.64+0x68], R34 ;  /* 0x00006822020079a6 */ /* 0x0003e8000c12ff0a */
[----:B------:R1:W-:Y:S04]  /*167d0*/  REDG.E.ADD.F64.RN.STRONG.GPU desc[UR10][R2.64+0x70], R36 ;  /* 0x00007024020079a6 */ /* 0x0003e8000c12ff0a */
[----:B------:R1:W-:Y:S04]  /*167e0*/  REDG.E.ADD.F64.RN.STRONG.GPU desc[UR10][R2.64+0x78], R38 ;  /* 0x00007826020079a6 */ /* 0x0003e8000c12ff0a */
[----:B------:R1:W-:Y:S04]  /*167f0*/  REDG.E.ADD.F64.RN.STRONG.GPU desc[UR10][R2.64+0x80], R40 ;  /* 0x00008028020079a6 */ /* 0x0003e8000c12ff0a */
[----:B------:R1:W-:Y:S04]  /*16800*/  REDG.E.ADD.F64.RN.STRONG.GPU desc[UR10][R2.64+0x88], R42 ;  /* 0x0000882a020079a6 */ /* 0x0003e8000c12ff0a */
[----:B------:R1:W-:Y:S04]  /*16810*/  REDG.E.ADD.F64.RN.STRONG.GPU desc[UR10][R2.64+0x90], R44 ;  /* 0x0000902c020079a6 */ /* 0x0003e8000c12ff0a */
[----:B------:R1:W-:Y:S01]  /*16820*/  REDG.E.ADD.F64.RN.STRONG.GPU desc[UR10][R2.64+0x98], R46 ;  /* 0x0000982e020079a6 */ /* 0x0003e2000c12ff0a */
[----:B------:R-:W-:Y:S05]  /*16830*/  BRA `(.L_x_1291) ;  /* 0x0000000400c07947 */ /* 0x000fea0003800000 */
.L_x_1290:
[----:B--2---:R-:W-:-:S13]  /*16840*/  ISETP.NE.AND P0, PT, R2, RZ, PT ;  /* 0x000000ff0200720c */ /* 0x004fda0003f05270 */
[----:B------:R-:W-:Y:S05]  /*16850*/  @P0 BRA `(.L_x_1291) ;  /* 0x0000000400b80947 */ /* 0x000fea0003800000 */
[----:B------:R-:W3:Y:S01]  /*16860*/  LDCU UR4, c[0x0][0x370] ;  /* 0x00006e00ff0477ac */ /* 0x000ee20008000800 */
[----:B-1----:R-:W-:Y:S01]  /*16870*/  IMAD R51, R9, 0x14, RZ ;  /* 0x0000001409337824 */ /* 0x002fe200078e02ff */
[----:B------:R-:W-:Y:S01]  /*16880*/  CS2R R48, SRZ ;  /* 0x0000000000307805 */ /* 0x000fe2000001ff00 */
[----:B---34-:R-:W-:-:S04]  /*16890*/  IMAD R0, R3, UR4, R0 ;  /* 0x0000000403007c24 */ /* 0x018fc8000f8e0200 */
[----:B------:R-:W-:-:S07]  /*168a0*/  IMAD R0, R0, 0xa00, R51 ;  /* 0x00000a0000007824 */ /* 0x000fce00078e0233 */
.L_x_1311:
[----:B------:R-:W-:Y:S01]  /*168b0*/  IMAD R6, R49, 0x280, R0 ;  /* 0x0000028031067824 */ /* 0x000fe200078e0200 */
[----:B------:R-:W-:Y:S05]  /*168c0*/  BSSY.RECONVERGENT B0, `(.L_x_1304) ;  /* 0x000003d000007945 */ /* 0x000fea0003800200 */
[----:B------:R-:W1:Y:S02]  /*168d0*/  I2F.F64.U32 R6, R6 ;  /* 0x0000000600067312 */ /* 0x000e640000201800 */
[----:B01----:R-:W-:-:S04]  /*168e0*/  LOP3.LUT R3, R7, 0x7fffffff, RZ, 0xc0, !PT ;  /* 0x7fffffff07037812 */ /* 0x003fc800078ec0ff */
[----:B------:R-:W-:-:S04]  /*168f0*/  VIMNMX.U32 R2, PT, PT, R3, 0x41640000, !PT ;  /* 0x4164000003027848 */ /* 0x000fc80007fe0000 */
[----:B------:R-:W-:Y:S02]  /*16900*/  ISETP.GE.U32.AND P0, PT, R2, 0x7ff00000, PT ;  /* 0x7ff000000200780c */ /* 0x000fe40003f06070 */
[----:B------:R-:W-:-:S11]  /*16910*/  MOV R2, R6 ;  /* 0x0000000600027202 */ /* 0x000fd60000000f00 */
[----:B------:R-:W-:Y:S05]  /*16920*/  @!P0 BRA `(.L_x_1305) ;  /* 0x0000000000188947 */ /* 0x000fea0003800000 */
[----:B------:R-:W-:-:S14]  /*16930*/  DSETP.NAN.AND P0, PT, R2, R2, PT ;  /* 0x000000020200722a */ /* 0x000fdc0003f08000 */
[----:B------:R-:W-:Y:S02]  /*16940*/  @!P0 DSETP.NEU.AND P1, PT, R2, +INF , PT ;  /* 0x7ff000000200842a */ /* 0x000fe40003f2d000 */
[----:B0-----:R-:W-:-:S06]  /*16950*/  @P0 DADD R4, R6, 10485760 ;  /* 0x4164000006040429 */ /* 0x001fcc0000000000 */
[----:B------:R-:W-:Y:S02]  /*16960*/  @!P0 FSEL R4, R6, RZ, P1 ;  /* 0x000000ff06048208 */ /* 0x000fe40000800000 */
[----:B------:R-:W-:Y:S01]  /*16970*/  @!P0 FSEL R5, R7, -QNAN , P1 ;  /* 0xfff8000007058808 */ /* 0x000fe20000800000 */
[----:B------:R-:W-:Y:S06]  /*16980*/  BRA `(.L_x_1306) ;  /* 0x0000000000c07947 */ /* 0x000fec0003800000 */
.L_x_1305:
[----:B------:R-:W-:Y:S01]  /*16990*/  DSETP.GE.AND P0, PT, R2, 10485760, PT ;  /* 0x416400000200742a */ /* 0x000fe20003f06000 */
[----:B0-----:R-:W-:Y:S02]  /*169a0*/  MOV R4, R6 ;  /* 0x0000000600047202 */ /* 0x001fe40000000f00 */
[----:B------:R-:W-:-:S11]  /*169b0*/  MOV R5, R7 ;  /* 0x0000000700057202 */ /* 0x000fd60000000f00 */
[----:B------:R-:W-:Y:S05]  /*169c0*/  @!P0 BRA `(.L_x_1306) ;  /* 0x0000000000b08947 */ /* 0x000fea0003800000 */
[----:B------:R-:W-:Y:S01]  /*169d0*/  ISETP.GT.U32.AND P0, PT, R3, 0xfffff, PT ;  /* 0x000fffff0300780c */ /* 0x000fe20003f04070 */
[----:B------:R-:W-:Y:S01]  /*169e0*/  BSSY.RECONVERGENT B2, `(.L_x_1307) ;  /* 0x0000013000027945 */ /* 0x000fe20003800200 */
[----:B------:R-:W-:-:S11]  /*169f0*/  SHF.R.U32.HI R5, RZ, 0x14, R3 ;  /* 0x00000014ff057819 */ /* 0x000fd60000011603 */
[----:B------:R-:W-:-:S10]  /*16a00*/  @!P0 DMUL R2, R2, 1.80143985094819840000e+16 ;  /* 0x4350000002028828 */ /* 0x000fd40000000000 */
[C---:B------:R-:W-:Y:S02]  /*16a10*/  @!P0 LEA.HI R4, R3.reuse, R5, RZ, 0xc ;  /* 0x0000000503048211 */ /* 0x040fe400078f60ff */
[----:B------:R-:W-:Y:S02]  /*16a20*/  LOP3.LUT R6, R3, 0xfffff, RZ, 0xc0, !PT ;  /* 0x000fffff03067812 */ /* 0x000fe400078ec0ff */
[----:B------:R-:W-:Y:S02]  /*16a30*/  @!P0 IADD3 R5, PT, PT, R4, -0x36, RZ ;  /* 0xffffffca04058810 */ /* 0x000fe40007ffe0ff */
[----:B------:R-:W-:Y:S02]  /*16a40*/  MOV R7, R2 ;  /* 0x0000000200077202 */ /* 0x000fe40000000f00 */
[----:B------:R-:W-:Y:S02]  /*16a50*/  LOP3.LUT R6, R6, 0x100000, RZ, 0xfc, !PT ;  /* 0x0010000006067812 */ /* 0x000fe400078efcff */
[----:B------:R-:W-:-:S07]  /*16a60*/  IADD3 R2, PT, PT, R5, -0x416, RZ ;  /* 0xfffffbea05027810 */ /* 0x000fce0007ffe0ff */
.L_x_1308:
[----:B------:R-:W-:Y:S02]  /*16a70*/  IADD3 R4, P0, PT, R7, -R48, RZ ;  /* 0x8000003007047210 */ /* 0x000fe40007f1e0ff */
[----:B------:R-:W-:Y:S02]  /*16a80*/  ISETP.GT.AND P1, PT, R2, RZ, PT ;  /* 0x000000ff0200720c */ /* 0x000fe40003f24270 */
        /* <DEDUP_REMOVED lines=9> */
.L_x_1307:
        /* <DEDUP_REMOVED lines=10> */
[CC--:B------:R-:W-:Y:S02]  /*16bc0*/  SHF.L.U64.HI R5, R4.reuse, R3.reuse, R5 ;  /* 0x0000000304057219 */ /* 0x0c0fe40000010205 */
[----:B------:R-:W-:Y:S02]  /*16bd0*/  ISETP.GT.AND P0, PT, R7, RZ, PT ;  /* 0x000000ff0700720c */ /* 0x000fe40003f04270 */
[----:B------:R-:W-:-:S11]  /*16be0*/  SHF.L.U32 R3, R4, R3, RZ ;  /* 0x0000000304037219 */ /* 0x000fd600000006ff */
[----:B------:R-:W-:-:S04]  /*16bf0*/  @!P0 IADD3 R2, PT, PT, -R7, 0x1, RZ ;  /* 0x0000000107028810 */ /* 0x000fc80007ffe1ff */
[-CC-:B------:R-:W-:Y:S02]  /*16c00*/  @!P0 SHF.R.U64 R6, R3, R2.reuse, R5.reuse ;  /* 0x0000000203068219 */ /* 0x180fe40000001205 */
[----:B------:R-:W-:Y:S02]  /*16c10*/  @P0 IADD3 R6, P1, PT, RZ, R3, RZ ;  /* 0x00000003ff060210 */ /* 0x000fe40007f3e0ff */
[----:B------:R-:W-:Y:S02]  /*16c20*/  @P0 IADD3 R3, PT, PT, R7, -0x1, RZ ;  /* 0xffffffff07030810 */ /* 0x000fe40007ffe0ff */
[----:B------:R-:W-:Y:S02]  /*16c30*/  @!P0 SHF.R.U32.HI R7, RZ, R2, R5 ;  /* 0x00000002ff078219 */ /* 0x000fe40000011605 */
[----:B------:R-:W-:-:S07]  /*16c40*/  @P0 LEA.X R7, R3, R5, 0x14, P1 ;  /* 0x0000000503070211 */ /* 0x000fce00008ea4ff */
.L_x_1310:
[----:B------:R-:W-:Y:S05]  /*16c50*/  BSYNC.RECONVERGENT B2 ;  /* 0x0000000000027941 */ /* 0x000fea0003800200 */
.L_x_1309:
[----:B------:R-:W-:Y:S02]  /*16c60*/  MOV R4, R6 ;  /* 0x0000000600047202 */ /* 0x000fe40000000f00 */
[----:B------:R-:W-:-:S06]  /*16c70*/  MOV R5, R7 ;  /* 0x0000000700057202 */ /* 0x000fcc0000000f00 */
[----:B------:R-:W-:-:S11]  /*16c80*/  DADD R4, -RZ, |R4| ;  /* 0x00000000ff047229 */ /* 0x000fd60000000504 */
.L_x_1306:
[----:B------:R-:W-:Y:S05]  /*16c90*/  BSYNC.RECONVERGENT B0 ;  /* 0x0000000000007941 */ /* 0x000fea0003800200 */
.L_x_1304:
[----:B------:R-:W0:Y:S01]  /*16ca0*/  S2R R3, SR_CgaCtaId ;  /* 0x0000000000037919 */ /* 0x000e220000008800 */
[----:B------:R-:W-:Y:S01]  /*16cb0*/  MOV R2, 0x400 ;  /* 0x0000040000027802 */ /* 0x000fe20000000f00 */
[----:B------:R-:W1:Y:S03]  /*16cc0*/  F2I.F64 R5, R4 ;  /* 0x0000000400057311 */ /* 0x000e660000301100 */
[----:B------:R-:W-:-:S04]  /*16cd0*/  IADD3 R2, PT, PT, R2, 0xd00, RZ ;  /* 0x00000d0002027810 */ /* 0x000fc80007ffe0ff */
[----:B0-----:R-:W-:-:S05]  /*16ce0*/  LEA R2, R3, R2, 0x18 ;  /* 0x0000000203027211 */ /* 0x001fca00078ec0ff */
[----:B------:R-:W-:-:S05]  /*16cf0*/  IMAD R2, R49, 0x1400, R2 ;  /* 0x0000140031027824 */ /* 0x000fca00078e0202 */
[----:B------:R-:W-:Y:S02]  /*16d00*/  LEA R6, R51, R2, 0x3 ;  /* 0x0000000233067211 */ /* 0x000fe400078e18ff */
[----:B------:R-:W1:Y:S03]  /*16d10*/  LDC.64 R2, c[0x0][0x3b0] ;  /* 0x0000ec00ff027b82 */ /* 0x000e660000000a00 */
[----:B------:R-:W0:Y:S04]  /*16d20*/  LDS.128 R8, [R6] ;  /* 0x0000000006087984 */ /* 0x000e280000000c00 */
[----:B------:R-:W2:Y:S04]  /*16d30*/  LDS.128 R12, [R6+0x10] ;  /* 0x00001000060c7984 */ /* 0x000ea80000000c00 */
[----:B------:R-:W3:Y:S04]  /*16d40*/  LDS.128 R16, [R6+0x20] ;  /* 0x0000200006107984 */ /* 0x000ee80000000c00 */
[----:B------:R-:W4:Y:S04]  /*16d50*/  LDS.128 R20, [R6+0x30] ;  /* 0x0000300006147984 */ /* 0x000f280000000c00 */
[----:B------:R-:W5:Y:S04]  /*16d60*/  LDS.128 R24, [R6+0x40] ;  /* 0x0000400006187984 */ /* 0x000f680000000c00 */
[----:B------:R-:W5:Y:S01]  /*16d70*/  LDS.128 R28, [R6+0x50] ;  /* 0x00005000061c7984 */ /* 0x000f620000000c00 */
[----:B-1----:R-:W-:-:S03]  /*16d80*/  IMAD.WIDE R2, R5, 0x8, R2 ;  /* 0x0000000805027825 */ /* 0x002fc600078e0202 */
[----:B------:R-:W1:Y:S04]  /*16d90*/  LDS.128 R32, [R6+0x60] ;  /* 0x0000600006207984 */ /* 0x000e680000000c00 */
[----:B------:R-:W1:Y:S04]  /*16da0*/  LDS.128 R36, [R6+0x70] ;  /* 0x0000700006247984 */ /* 0x000e680000000c00 */
[----:B------:R-:W1:Y:S04]  /*16db0*/  LDS.128 R40, [R6+0x80] ;  /* 0x0000800006287984 */ /* 0x000e680000000c00 */
[----:B------:R-:W1:Y:S01]  /*16dc0*/  LDS.128 R44, [R6+0x90] ;  /* 0x00009000062c7984 */ /* 0x000e620000000c00 */
[----:B------:R-:W-:-:S03]  /*16dd0*/  IADD3 R49, PT, PT, R49, 0x1, RZ ;  /* 0x0000000131317810 */ /* 0x000fc60007ffe0ff */
[----:B0-----:R0:W-:Y:S04]  /*16de0*/  REDG.E.ADD.F64.RN.STRONG.GPU desc[UR10][R2.64], R8 ;  /* 0x00000008020079a6 */ /* 0x0011e8000c12ff0a */
[----:B------:R0:W-:Y:S04]  /*16df0*/  REDG.E.ADD.F64.RN.STRONG.GPU desc[UR10][R2.64+0x8], R10 ;  /* 0x0000080a020079a6 */ /* 0x0001e8000c12ff0a */
[----:B--2---:R0:W-:Y:S04]  /*16e00*/  REDG.E.ADD.F64.RN.STRONG.GPU desc[UR10][R2.64+0x10], R12 ;  /* 0x0000100c020079a6 */ /* 0x0041e8000c12ff0a */
[----:B------:R0:W-:Y:S01]  /*16e10*/  REDG.E.ADD.F64.RN.STRONG.GPU desc[UR10][R2.64+0x18], R14 ;  /* 0x0000180e020079a6 */ /* 0x0001e2000c12ff0a */
[----:B------:R-:W-:-:S03]  /*16e20*/  ISETP.NE.AND P0, PT, R49, 0x4, PT ;  /* 0x000000043100780c */ /* 0x000fc60003f05270 */
        /* <DEDUP_REMOVED lines=8> */
[----:B-1----:R0:W-:Y:S04]  /*16eb0*/  REDG.E.ADD.F64.RN.STRONG.GPU desc[UR10][R2.64+0x60], R32 ;  /* 0x00006020020079a6 */ /* 0x0021e8000c12ff0a */
[----:B------:R0:W-:Y:S04]  /*16ec0*/  REDG.E.ADD.F64.RN.STRONG.GPU desc[UR10][R2.64+0x68], R34 ;  /* 0x00006822020079a6 */ /* 0x0001e8000c12ff0a */
[----:B------:R0:W-:Y:S04]  /*16ed0*/  REDG.E.ADD.F64.RN.STRONG.GPU desc[UR10][R2.64+0x70], R36 ;  /* 0x00007024020079a6 */ /* 0x0001e8000c12ff0a */
[----:B------:R0:W-:Y:S04]  /*16ee0*/  REDG.E.ADD.F64.RN.STRONG.GPU desc[UR10][R2.64+0x78], R38 ;  /* 0x00007826020079a6 */ /* 0x0001e8000c12ff0a */
[----:B------:R0:W-:Y:S04]  /*16ef0*/  REDG.E.ADD.F64.RN.STRONG.GPU desc[UR10][R2.64+0x80], R40 ;  /* 0x00008028020079a6 */ /* 0x0001e8000c12ff0a */
[----:B------:R0:W-:Y:S04]  /*16f00*/  REDG.E.ADD.F64.RN.STRONG.GPU desc[UR10][R2.64+0x88], R42 ;  /* 0x0000882a020079a6 */ /* 0x0001e8000c12ff0a */
[----:B------:R0:W-:Y:S04]  /*16f10*/  REDG.E.ADD.F64.RN.STRONG.GPU desc[UR10][R2.64+0x90], R44 ;  /* 0x0000902c020079a6 */ /* 0x0001e8000c12ff0a */
[----:B------:R0:W-:Y:S01]  /*16f20*/  REDG.E.ADD.F64.RN.STRONG.GPU desc[UR10][R2.64+0x98], R46 ;  /* 0x0000982e020079a6 */ /* 0x0001e2000c12ff0a */
[----:B------:R-:W-:Y:S05]  /*16f30*/  @P0 BRA `(.L_x_1311) ;  /* 0xfffffff8005c0947 */ /* 0x000fea000383ffff */
.L_x_1291:
[----:B------:R-:W-:Y:S05]  /*16f40*/  BSYNC.RECONVERGENT B1 ;  /* 0x0000000000017941 */ /* 0x000fea0003800200 */
.L_x_1289:
[----:B------:R-:W-:Y:S06]  /*16f50*/  BAR.SYNC.DEFER_BLOCKING 0x0 ;  /* 0x0000000000007b1d */ /* 0x000fec0000010000 */
[----:B------:R-:W-:Y:S05]  /*16f60*/  EXIT ;  /* 0x000000000000794d */ /* 0x000fea0003800000 */
        .weak           $__internal_0_$__cuda_sm20_dblrcp_rn_slowpath_v3
        .type           $__internal_0_$__cuda_sm20_dblrcp_rn_slowpath_v3,@function
        .size           $__internal_0_$__cuda_sm20_dblrcp_rn_slowpath_v3,($__internal_1_$__cuda_sm20_sqrt_rn_f32_slowpath - $__internal_0_$__cuda_sm20_dblrcp_rn_slowpath_v3)
$__internal_0_$__cuda_sm20_dblrcp_rn_slowpath_v3:
[----:B------:R-:W0:Y:S08]  /*16f70*/  LDC.64 R10, c[0x3][0x70] ;  /* 0x00c01c00ff0a7b82 */ /* 0x000e300000000a00 */
[----:B------:R-:W1:Y:S01]  /*16f80*/  LDC R4, c[0x3][0x74] ;  /* 0x00c01d00ff047b82 */ /* 0x000e620000000800 */
[----:B0-----:R-:W-:-:S14]  /*16f90*/  DSETP.GTU.AND P0, PT, |R10|, +INF , PT ;  /* 0x7ff000000a00742a */ /* 0x001fdc0003f0c200 */
[----:B-1----:R-:W-:Y:S05]  /*16fa0*/  @P0 BRA `(.L_x_1312) ;  /* 0x0000000000840947 */ /* 0x002fea0003800000 */
[----:B------:R-:W-:-:S04]  /*16fb0*/  LOP3.LUT R6, R4, 0x7fffffff, RZ, 0xc0, !PT ;  /* 0x7fffffff04067812 */ /* 0x000fc800078ec0ff */
[----:B------:R-:W-:-:S04]  /*16fc0*/  IADD3 R2, PT, PT, R6, -0x1, RZ ;  /* 0xffffffff06027810 */ /* 0x000fc80007ffe0ff */
[----:B------:R-:W-:-:S13]  /*16fd0*/  ISETP.GE.U32.AND P0, PT, R2, 0x7fefffff, PT ;  /* 0x7fefffff0200780c */ /* 0x000fda0003f06070 */
[----:B------:R-:W-:Y:S02]  /*16fe0*/  @P0 LOP3.LUT R3, R4, 0x7ff00000, RZ, 0x3c, !PT ;  /* 0x7ff0000004030812 */ /* 0x000fe400078e3cff */
[----:B------:R-:W-:Y:S01]  /*16ff0*/  @P0 MOV R2, RZ ;  /* 0x000000ff00020202 */ /* 0x000fe20000000f00 */
[----:B------:R-:W-:Y:S06]  /*17000*/  @P0 BRA `(.L_x_1313) ;  /* 0x0000000000740947 */ /* 0x000fec0003800000 */
[----:B------:R-:W-:-:S13]  /*17010*/  ISETP.GE.U32.AND P0, PT, R6, 0x1000001, PT ;  /* 0x010000010600780c */ /* 0x000fda0003f06070 */
[----:B------:R-:W-:Y:S05]  /*17020*/  @!P0 BRA `(.L_x_1314) ;  /* 0x00000000003c8947 */ /* 0x000fea0003800000 */
[----:B------:R-:W0:Y:S01]  /*17030*/  LDCU UR5, c[0x3][0x70] ;  /* 0x00c00e00ff0577ac */ /* 0x000e220008000800 */
[----:B------:R-:W-:Y:S02]  /*17040*/  IADD3 R3, PT, PT, R4, -0x3fe00000, RZ ;  /* 0xc020000004037810 */ /* 0x000fe40007ffe0ff */
[----:B------:R-:W-:Y:S02]  /*17050*/  MOV R6, R9 ;  /* 0x0000000900067202 */ /* 0x000fe40000000f00 */
[----:B------:R-:W1:Y:S01]  /*17060*/  MUFU.RCP64H R7, R3 ;  /* 0x0000000300077308 */ /* 0x000e620000001800 */
[----:B0-----:R-:W-:-:S06]  /*17070*/  MOV R2, UR5 ;  /* 0x0000000500027c02 */ /* 0x001fcc0008000f00 */
[----:B-1----:R-:W-:-:S08]  /*17080*/  DFMA R8, -R2, R6, 1 ;  /* 0x3ff000000208742b */ /* 0x002fd00000000106 */
[----:B------:R-:W-:-:S08]  /*17090*/  DFMA R8, R8, R8, R8 ;  /* 0x000000080808722b */ /* 0x000fd00000000008 */
[----:B------:R-:W-:-:S08]  /*170a0*/  DFMA R8, R6, R8, R6 ;  /* 0x000000080608722b */ /* 0x000fd00000000006 */
[----:B------:R-:W-:-:S08]  /*170b0*/  DFMA R6, -R2, R8, 1 ;  /* 0x3ff000000206742b */ /* 0x000fd00000000108 */
[----:B------:R-:W-:-:S08]  /*170c0*/  DFMA R6, R8, R6, R8 ;  /* 0x000000060806722b */ /* 0x000fd00000000008 */
[----:B------:R-:W-:-:S08]  /*170d0*/  DMUL R6, R6, 2.2250738585072013831e-308 ;  /* 0x0010000006067828 */ /* 0x000fd00000000000 */
[----:B------:R-:W-:-:S08]  /*170e0*/  DFMA R8, R6, -R10, 1 ;  /* 0x3ff000000608742b */ /* 0x000fd0000000080a */
[----:B------:R-:W-:-:S08]  /*170f0*/  DFMA R8, R8, R8, R8 ;  /* 0x000000080808722b */ /* 0x000fd00000000008 */
[----:B------:R-:W-:Y:S01]  /*17100*/  DFMA R2, R6, R8, R6 ;  /* 0x000000080602722b */ /* 0x000fe20000000006 */
[----:B------:R-:W-:Y:S10]  /*17110*/  BRA `(.L_x_1313) ;  /* 0x0000000000307947 */ /* 0x000ff40003800000 */
.L_x_1314:
[----:B------:R-:W-:Y:S01]  /*17120*/  DMUL R6, R10, 8.11296384146066816958e+31 ;  /* 0x469000000a067828 */ /* 0x000fe20000000000 */
[----:B------:R-:W-:-:S05]  /*17130*/  MOV R2, R9 ;  /* 0x0000000900027202 */ /* 0x000fca0000000f00 */
[----:B------:R-:W0:Y:S02]  /*17140*/  MUFU.RCP64H R3, R7 ;  /* 0x0000000700037308 */ /* 0x000e240000001800 */
[----:B0-----:R-:W-:-:S08]  /*17150*/  DFMA R8, -R6, R2, 1 ;  /* 0x3ff000000608742b */ /* 0x001fd00000000102 */
[----:B------:R-:W-:-:S08]  /*17160*/  DFMA R8, R8, R8, R8 ;  /* 0x000000080808722b */ /* 0x000fd00000000008 */
[----:B------:R-:W-:-:S08]  /*17170*/  DFMA R8, R2, R8, R2 ;  /* 0x000000080208722b */ /* 0x000fd00000000002 */
[----:B------:R-:W-:-:S08]  /*17180*/  DFMA R2, -R6, R8, 1 ;  /* 0x3ff000000602742b */ /* 0x000fd00000000108 */
[----:B------:R-:W-:-:S08]  /*17190*/  DFMA R2, R8, R2, R8 ;  /* 0x000000020802722b */ /* 0x000fd00000000008 */
[----:B------:R-:W-:Y:S01]  /*171a0*/  DMUL R2, R2, 8.11296384146066816958e+31 ;  /* 0x4690000002027828 */ /* 0x000fe20000000000 */
[----:B------:R-:W-:Y:S10]  /*171b0*/  BRA `(.L_x_1313) ;  /* 0x0000000000087947 */ /* 0x000ff40003800000 */
.L_x_1312:
[----:B------:R-:W0:Y:S01]  /*171c0*/  LDC R2, c[0x3][0x70] ;  /* 0x00c01c00ff027b82 */ /* 0x000e220000000800 */
[----:B------:R-:W-:-:S07]  /*171d0*/  LOP3.LUT R3, R4, 0x80000, RZ, 0xfc, !PT ;  /* 0x0008000004037812 */ /* 0x000fce00078efcff */
.L_x_1313:
[----:B0-----:R-:W-:Y:S02]  /*171e0*/  MOV R6, R2 ;  /* 0x0000000200067202 */ /* 0x001fe40000000f00 */
[----:B------:R-:W-:Y:S02]  /*171f0*/  MOV R7, R3 ;  /* 0x0000000300077202 */ /* 0x000fe40000000f00 */
[----:B------:R-:W-:Y:S02]  /*17200*/  MOV R2, R0 ;  /* 0x0000000000027202 */ /* 0x000fe40000000f00 */
[----:B------:R-:W-:-:S04]  /*17210*/  MOV R3, 0x0 ;  /* 0x0000000000037802 */ /* 0x000fc80000000f00 */
[----:B------:R-:W-:Y:S05]  /*17220*/  RET.REL.NODEC R2 `(_Z6coef3DPfS_S_S_S_S_Pd) ;  /* 0xfffffe8c02747950 */ /* 0x000fea0003c3ffff */
        .weak           $__internal_1_$__cuda_sm20_sqrt_rn_f32_slowpath
        .type           $__internal_1_$__cuda_sm20_sqrt_rn_f32_slowpath,@function
        .size           $__internal_1_$__cuda_sm20_sqrt_rn_f32_slowpath,(.L_x_1455 - $__internal_1_$__cuda_sm20_sqrt_rn_f32_slowpath)
$__internal_1_$__cuda_sm20_sqrt_rn_f32_slowpath:
[----:B------:R-:W-:-:S13]  /*17230*/  LOP3.LUT P0, RZ, R0, 0x7fffffff, RZ, 0xc0, !PT ;  /* 0x7fffffff00ff7812 */ /* 0x000fda000780c0ff */
[----:B------:R-:W-:Y:S01]  /*17240*/  @!P0 MOV R2, R0 ;  /* 0x0000000000028202 */ /* 0x000fe20000000f00 */
[----:B------:R-:W-:Y:S06]  /*17250*/  @!P0 BRA `(.L_x_1315) ;  /* 0x0000000000448947 */ /* 0x000fec0003800000 */
[----:B------:R-:W-:-:S13]  /*17260*/  FSETP.GEU.FTZ.AND P0, PT, R0, RZ, PT ;  /* 0x000000ff0000720b */ /* 0x000fda0003f1e000 */
[----:B------:R-:W-:Y:S01]  /*17270*/  @!P0 MOV R2, 0x7fffffff ;  /* 0x7fffffff00028802 */ /* 0x000fe20000000f00 */
[----:B------:R-:W-:Y:S06]  /*17280*/  @!P0 BRA `(.L_x_1315) ;  /* 0x0000000000388947 */ /* 0x000fec0003800000 */
[----:B------:R-:W-:-:S13]  /*17290*/  FSETP.GTU.FTZ.AND P0, PT, |R0|, +INF , PT ;  /* 0x7f8000000000780b */ /* 0x000fda0003f1c200 */
[----:B------:R-:W-:Y:S01]  /*172a0*/  @P0 FADD.FTZ R2, R0, 1 ;  /* 0x3f80000000020421 */ /* 0x000fe20000010000 */
[----:B------:R-:W-:Y:S06]  /*172b0*/  @P0 BRA `(.L_x_1315) ;  /* 0x00000000002c0947 */ /* 0x000fec0003800000 */
[----:B------:R-:W-:-:S05]  /*172c0*/  FADD.FTZ R2, |R0|, -RZ ;  /* 0x800000ff00027221 */ /* 0x000fca0000010200 */
[----:B------:R-:W-:-:S13]  /*172d0*/  FSETP.NEU.FTZ.AND P0, PT, R2, +INF , PT ;  /* 0x7f8000000200780b */ /* 0x000fda0003f1d000 */
[----:B------:R-:W-:-:S04]  /*172e0*/  @P0 FFMA R3, R0, 1.84467440737095516160e+19, RZ ;  /* 0x5f80000000030823 */ /* 0x000fc800000000ff */
[----:B------:R-:W0:Y:S02]  /*172f0*/  @P0 MUFU.RSQ R2, R3 ;  /* 0x0000000300020308 */ /* 0x000e240000001400 */
[----:B0-----:R-:W-:Y:S01]  /*17300*/  @P0 FMUL.FTZ R4, R3, R2 ;  /* 0x0000000203040220 */ /* 0x001fe20000410000 */
[----:B------:R-:W-:Y:S01]  /*17310*/  @P0 FMUL.FTZ R9, R2, 0.5 ;  /* 0x3f00000002090820 */ /* 0x000fe20000410000 */
[----:B------:R-:W-:Y:S02]  /*17320*/  @!P0 MOV R2, R0 ;  /* 0x0000000000028202 */ /* 0x000fe40000000f00 */
[----:B------:R-:W-:-:S04]  /*17330*/  @P0 FADD.FTZ R6, -R4, -RZ ;  /* 0x800000ff04060221 */ /* 0x000fc80000010100 */
[----:B------:R-:W-:-:S04]  /*17340*/  @P0 FFMA R7, R4, R6, R3 ;  /* 0x0000000604070223 */ /* 0x000fc80000000003 */
[----:B------:R-:W-:-:S04]  /*17350*/  @P0 FFMA R7, R7, R9, R4 ;  /* 0x0000000907070223 */ /* 0x000fc80000000004 */
[----:B------:R-:W-:-:S07]  /*17360*/  @P0 FMUL.FTZ R2, R7, 2.3283064365386962891e-10 ;  /* 0x2f80000007020820 */ /* 0x000fce0000410000 */
.L_x_1315:
[----:B------:R-:W-:Y:S01]  /*17370*/  HFMA2 R3, -RZ, RZ, 0, 0 ;  /* 0x00000000ff037431 */ /* 0x000fe200000001ff */
[----:B------:R-:W-:Y:S02]  /*17380*/  MOV R0, R2 ;  /* 0x0000000200007202 */ /* 0x000fe40000000f00 */
[----:B------:R-:W-:-:S04]  /*17390*/  MOV R2, R10 ;  /* 0x0000000a00027202 */ /* 0x000fc80000000f00 */
[----:B------:R-:W-:Y:S05]  /*173a0*/  RET.REL.NODEC R2 `(_Z6coef3DPfS_S_S_S_S_Pd) ;  /* 0xfffffe8c02147950 */ /* 0x000fea0003c3ffff */
.L_x_1316:
[----:B------:R-:W-:-:S00]  /*173b0*/  BRA `(.L_x_1316) ;  /* 0xfffffffc00fc7947 */ /* 0x000fc0000383ffff */
[----:B------:R-:W-:-:S00]  /*173c0*/  NOP ;  /* 0x0000000000007918 */ /* 0x000fc00000000000 */
        /* <DEDUP_REMOVED lines=11> */
.L_x_1455:


//--------------------- .text._Z10compi_reduPdiii --------------------------
	.section	.text._Z10compi_reduPdiii,"ax",@progbits
	.align	128
        .global         _Z10compi_reduPdiii
        .type           _Z10compi_reduPdiii,@function
        .size           _Z10compi_reduPdiii,(.L_x_1458 - _Z10compi_reduPdiii)
        .other          _Z10compi_reduPdiii,@"STO_CUDA_ENTRY STV_DEFAULT"
_Z10compi_reduPdiii:
.text._Z10compi_reduPdiii:
[----:B------:R-:W-:Y:S01]  /*0000*/  LDC R1, c[0x0][0x37c] ;  /* 0x0000df00ff017b82 */ /* 0x000fe20000000800 */
[----:B------:R-:W0:Y:S01]  /*0010*/  S2R R3, SR_TID.X ;  /* 0x0000000000037919 */ /* 0x000e220000002100 */
[----:B------:R-:W1:Y:S06]  /*0020*/  LDCU UR7, c[0x0][0x38c] ;  /* 0x00007180ff0777ac */ /* 0x000e6c0008000800 */
[----:B------:R-:W0:Y:S01]  /*0030*/  S2UR UR6, SR_CTAID.X ;  /* 0x00000000000679c3 */ /* 0x000e220000002500 */
[----:B------:R-:W-:Y:S07]  /*0040*/  BSSY.RECONVERGENT B0, `(.L_x_1317) ;  /* 0x0000094000007945 */ /* 0x000fee0003800200 */
[----:B------:R-:W0:Y:S01]  /*0050*/  LDC R0, c[0x0][0x360] ;  /* 0x0000d800ff007b82 */ /* 0x000e220000000800 */
[----:B-1----:R-:W-:-:S04]  /*0060*/  UIADD3 UR5, UPT, UPT, UR7, 0x1, URZ ;  /* 0x0000000107057890 */ /* 0x002fc8000fffe0ff */
[----:B------:R-:W-:-:S04]  /*0070*/  ULEA.HI UR4, UR5, UR5, URZ, 0x1 ;  /* 0x0000000505047291 */ /* 0x000fc8000f8f08ff */
[----:B------:R-:W-:Y:S01]  /*0080*/  USHF.R.S32.HI UR4, URZ, 0x1, UR4 ;  /* 0x00000001ff047899 */ /* 0x000fe20008011404 */
[----:B0-----:R-:W-:-:S05]  /*0090*/  IMAD R5, R0, UR6, R3 ;  /* 0x0000000600057c24 */ /* 0x001fca000f8e0203 */
[----:B------:R-:W-:-:S13]  /*00a0*/  ISETP.GE.AND P0, PT, R5, UR4, PT ;  /* 0x0000000405007c0c */ /* 0x000fda000bf06270 */
[----:B------:R-:W-:Y:S05]  /*00b0*/  @P0 BRA `(.L_x_1318) ;  /* 0x0000000800300947 */ /* 0x000fea0003800000 */
[----:B------:R-:W-:-:S04]  /*00c0*/  ULOP3.LUT UR4, UR7, 0x1, URZ, 0xc0, !UPT ;  /* 0x0000000107047892 */ /* 0x000fc8000f8ec0ff */
[----:B------:R-:W-:-:S09]  /*00d0*/  UISETP.NE.U32.AND UP0, UPT, UR4, 0x1, UPT ;  /* 0x000000010400788c */ /* 0x000fd2000bf05070 */
[----:B------:R-:W-:Y:S05]  /*00e0*/  BRA.U UP0, `(.L_x_1319) ;  /* 0x00000001001c7547 */ /* 0x000fea000b800000 */
[----:B------:R-:W0:Y:S01]  /*00f0*/  LDCU UR8, c[0x0][0x388] ;  /* 0x00007100ff0877ac */ /* 0x000e220008000800 */
[----:B------:R-:W-:-:S06]  /*0100*/  ULEA.HI.SX32 UR4, UR5, 0xffffffff, 0x1f ;  /* 0xffffffff05047891 */ /* 0x000fcc000f8ffaff */
[----:B------:R-:W-:Y:S01]  /*0110*/  ISETP.NE.AND P1, PT, R5, UR4, PT ;  /* 0x0000000405007c0c */ /* 0x000fe2000bf25270 */
[----:B0-----:R-:W-:-:S05]  /*0120*/  IMAD.U32 R0, RZ, RZ, UR8 ;  /* 0x00000008ff007e24 */ /* 0x001fca000f8e00ff */
[----:B------:R-:W-:-:S13]  /*0130*/  ISETP.GT.AND P0, PT, R0, RZ, PT ;  /* 0x000000ff0000720c */ /* 0x000fda0003f04270 */
[----:B------:R-:W-:Y:S05]  /*0140*/  @P0 BRA P1, `(.L_x_1320) ;  /* 0x0000000000140947 */ /* 0x000fea0000800000 */
[----:B------:R-:W-:Y:S05]  /*0150*/  BRA `(.L_x_1318) ;  /* 0x0000000800087947 */ /* 0x000fea0003800000 */
.L_x_1319:
[----:B------:R-:W0:Y:S02]  /*0160*/  LDCU UR4, c[0x0][0x388] ;  /* 0x00007100ff0477ac */ /* 0x000e240008000800 */
[----:B0-----:R-:W-:-:S05]  /*0170*/  IMAD.U32 R0, RZ, RZ, UR4 ;  /* 0x00000004ff007e24 */ /* 0x001fca000f8e00ff */
[----:B------:R-:W-:-:S13]  /*0180*/  ISETP.GE.AND P0, PT, R0, 0x1, PT ;  /* 0x000000010000780c */ /* 0x000fda0003f06270 */
[----:B------:R-:W-:Y:S05]  /*0190*/  @!P0 BRA `(.L_x_1318) ;  /* 0x0000000400f88947 */ /* 0x000fea0003800000 */
.L_x_1320:
[----:B------:R-:W0:Y:S01]  /*01a0*/  LDC R2, c[0x0][0x390] ;  /* 0x0000e400ff027b82 */ /* 0x000e220000000800 */
[----:B------:R-:W-:Y:S01]  /*01b0*/  ISETP.GE.U32.AND P0, PT, R0, 0x10, PT ;  /* 0x000000100000780c */ /* 0x000fe20003f06070 */
[----:B------:R-:W1:Y:S01]  /*01c0*/  LDCU.64 UR8, c[0x0][0x358] ;  /* 0x00006b00ff0877ac */ /* 0x000e620008000a00 */
[----:B------:R-:W-:-:S11]  /*01d0*/  IMAD.MOV.U32 R8, RZ, RZ, RZ ;  /* 0x000000ffff087224 */ /* 0x000fd600078e00ff */
[----:B------:R-:W-:Y:S05]  /*01e0*/  @!P0 BRA `(.L_x_1321) ;  /* 0x0000000000c88947 */ /* 0x000fea0003800000 */
[----:B------:R-:W2:Y:S01]  /*01f0*/  LDCU.64 UR10, c[0x0][0x380] ;  /* 0x00007000ff0a77ac */ /* 0x000ea20008000a00 */
[----:B0-----:R-:W-:Y:S01]  /*0200*/  IMAD R5, R5, R2, RZ ;  /* 0x0000000205057224 */ /* 0x001fe200078e02ff */
[----:B------:R-:W-:-:S03]  /*0210*/  LOP3.LUT R8, R0, 0x7ffffff0, RZ, 0xc0, !PT ;  /* 0x7ffffff000087812 */ /* 0x000fc600078ec0ff */
[----:B------:R-:W-:Y:S02]  /*0220*/  IMAD.SHL.U32 R5, R5, 0x2, RZ ;  /* 0x0000000205057824 */ /* 0x000fe400078e00ff */
[----:B------:R-:W-:-:S03]  /*0230*/  IMAD.MOV R9, RZ, RZ, -R8 ;  /* 0x000000ffff097224 */ /* 0x000fc600078e0a08 */
[----:B------:R-:W-:Y:S02]  /*0240*/  SHF.R.S32.HI R4, RZ, 0x1f, R5 ;  /* 0x0000001fff047819 */ /* 0x000fe40000011405 */
[----:B--2---:R-:W-:-:S04]  /*0250*/  LEA R18, P0, R5, UR10, 0x3 ;  /* 0x0000000a05127c11 */ /* 0x004fc8000f8018ff */
[----:B------:R-:W-:Y:S02]  /*0260*/  IADD3 R18, P1, PT, R18, 0x40, RZ ;  /* 0x0000004012127810 */ /* 0x000fe40007f3e0ff */
[----:B------:R-:W-:-:S05]  /*0270*/  LEA.HI.X R4, R5, UR11, R4, 0x3, P0 ;  /* 0x0000000b05047c11 */ /* 0x000fca00080f1c04 */
[----:B------:R-:W-:-:S07]  /*0280*/  IMAD.X R19, RZ, RZ, R4, P1 ;  /* 0x000000ffff137224 */ /* 0x000fce00008e0604 */
.L_x_1322:
[----:B0-----:R-:W-:Y:S02]  /*0290*/  IMAD.MOV.U32 R4, RZ, RZ, R18 ;  /* 0x000000ffff047224 */ /* 0x001fe400078e0012 */
[----:B------:R-:W-:Y:S02]  /*02a0*/  IMAD.MOV.U32 R5, RZ, RZ, R19 ;  /* 0x000000ffff057224 */ /* 0x000fe400078e0013 */
[----:B------:R-:W-:-:S05]  /*02b0*/  IMAD.WIDE R6, R2, 0x8, R4 ;  /* 0x0000000802067825 */ /* 0x000fca00078e0204 */
[----:B-1----:R-:W2:Y:S04]  /*02c0*/  LDG.E.64 R10, desc[UR8][R6.64+-0x40] ;  /* 0xffffc008060a7981 */ /* 0x002ea8000c1e1b00 */
[----:B--2---:R0:W-:Y:S04]  /*02d0*/  REDG.E.ADD.F64.RN.STRONG.GPU desc[UR8][R4.64+-0x40], R10 ;  /* 0xffffc00a040079a6 */ /* 0x0041e8000c12ff08 */
[----:B------:R-:W2:Y:S04]  /*02e0*/  LDG.E.64 R12, desc[UR8][R6.64+-0x38] ;  /* 0xffffc808060c7981 */ /* 0x000ea8000c1e1b00 */
[----:B--2---:R1:W-:Y:S04]  /*02f0*/  REDG.E.ADD.F64.RN.STRONG.GPU desc[UR8][R4.64+-0x38], R12 ;  /* 0xffffc80c040079a6 */ /* 0x0043e8000c12ff08 */
[----:B------:R-:W2:Y:S04]  /*0300*/  LDG.E.64 R14, desc[UR8][R6.64+-0x30] ;  /* 0xffffd008060e7981 */ /* 0x000ea8000c1e1b00 */
[----:B--2---:R2:W-:Y:S04]  /*0310*/  REDG.E.ADD.F64.RN.STRONG.GPU desc[UR8][R4.64+-0x30], R14 ;  /* 0xffffd00e040079a6 */ /* 0x0045e8000c12ff08 */
[----:B------:R-:W3:Y:S04]  /*0320*/  LDG.E.64 R16, desc[UR8][R6.64+-0x28] ;  /* 0xffffd80806107981 */ /* 0x000ee8000c1e1b00 */
[----:B---3--:R3:W-:Y:S04]  /*0330*/  REDG.E.ADD.F64.RN.STRONG.GPU desc[UR8][R4.64+-0x28], R16 ;  /* 0xffffd810040079a6 */ /* 0x0087e8000c12ff08 */
[----:B------:R-:W4:Y:S04]  /*0340*/  LDG.E.64 R18, desc[UR8][R6.64+-0x20] ;  /* 0xffffe00806127981 */ /* 0x000f28000c1e1b00 */
[----:B----4-:R4:W-:Y:S04]  /*0350*/  REDG.E.ADD.F64.RN.STRONG.GPU desc[UR8][R4.64+-0x20], R18 ;  /* 0xffffe012040079a6 */ /* 0x0109e8000c12ff08 */
[----:B------:R-:W5:Y:S04]  /*0360*/  LDG.E.64 R20, desc[UR8][R6.64+-0x18] ;  /* 0xffffe80806147981 */ /* 0x000f68000c1e1b00 */
[----:B-----5:R5:W-:Y:S04]  /*0370*/  REDG.E.ADD.F64.RN.STRONG.GPU desc[UR8][R4.64+-0x18], R20 ;  /* 0xffffe814040079a6 */ /* 0x020be8000c12ff08 */
[----:B0-----:R-:W2:Y:S04]  /*0380*/  LDG.E.64 R10, desc[UR8][R6.64+-0x10] ;  /* 0xfffff008060a7981 */ /* 0x001ea8000c1e1b00 */
[----:B--2---:R0:W-:Y:S04]  /*0390*/  REDG.E.ADD.F64.RN.STRONG.GPU desc[UR8][R4.64+-0x10], R10 ;  /* 0xfffff00a040079a6 */ /* 0x0041e8000c12ff08 */
[----:B-1----:R-:W2:Y:S04]  /*03a0*/  LDG.E.64 R12, desc[UR8][R6.64+-0x8] ;  /* 0xfffff808060c7981 */ /* 0x002ea8000c1e1b00 */
[----:B--2---:R1:W-:Y:S04]  /*03b0*/  REDG.E.ADD.F64.RN.STRONG.GPU desc[UR8][R4.64+-0x8], R12 ;  /* 0xfffff80c040079a6 */ /* 0x0043e8000c12ff08 */
[----:B------:R-:W2:Y:S04]  /*03c0*/  LDG.E.64 R14, desc[UR8][R6.64] ;  /* 0x00000008060e7981 */ /* 0x000ea8000c1e1b00 */
[----:B--2---:R2:W-:Y:S04]  /*03d0*/  REDG.E.ADD.F64.RN.STRONG.GPU desc[UR8][R4.64], R14 ;  /* 0x0000000e040079a6 */ /* 0x0045e8000c12ff08 */
[----:B---3--:R-:W3:Y:S04]  /*03e0*/  LDG.E.64 R16, desc[UR8][R6.64+0x8] ;  /* 0x0000080806107981 */ /* 0x008ee8000c1e1b00 */
[----:B---3--:R3:W-:Y:S04]  /*03f0*/  REDG.E.ADD.F64.RN.STRONG.GPU desc[UR8][R4.64+0x8], R16 ;  /* 0x00000810040079a6 */ /* 0x0087e8000c12ff08 */
[----:B----4-:R-:W4:Y:S04]  /*0400*/  LDG.E.64 R18, desc[UR8][R6.64+0x10] ;  /* 0x0000100806127981 */ /* 0x010f28000c1e1b00 */
[----:B----4-:R4:W-:Y:S04]  /*0410*/  REDG.E.ADD.F64.RN.STRONG.GPU desc[UR8][R4.64+0x10], R18 ;  /* 0x00001012040079a6 */ /* 0x0109e8000c12ff08 */
[----:B-----5:R-:W5:Y:S04]  /*0420*/  LDG.E.64 R20, desc[UR8][R6.64+0x18] ;  /* 0x0000180806147981 */ /* 0x020f68000c1e1b00 */
[----:B-----5:R1:W-:Y:S04]  /*0430*/  REDG.E.ADD.F64.RN.STRONG.GPU desc[UR8][R4.64+0x18], R20 ;  /* 0x00001814040079a6 */ /* 0x0203e8000c12ff08 */
[----:B0-----:R-:W5:Y:S04]  /*0440*/  LDG.E.64 R10, desc[UR8][R6.64+0x20] ;  /* 0x00002008060a7981 */ /* 0x001f68000c1e1b00 */
[----:B-----5:R0:W-:Y:S04]  /*0450*/  REDG.E.ADD.F64.RN.STRONG.GPU desc[UR8][R4.64+0x20], R10 ;  /* 0x0000200a040079a6 */ /* 0x0201e8000c12ff08 */
[----:B-1----:R-:W5:Y:S04]  /*0460*/  LDG.E.64 R12, desc[UR8][R6.64+0x28] ;  /* 0x00002808060c7981 */ /* 0x002f68000c1e1b00 */
[----:B-----5:R0:W-:Y:S04]  /*0470*/  REDG.E.ADD.F64.RN.STRONG.GPU desc[UR8][R4.64+0x28], R12 ;  /* 0x0000280c040079a6 */ /* 0x0201e8000c12ff08 */
[----:B--2---:R-:W2:Y:S01]  /*0480*/  LDG.E.64 R14, desc[UR8][R6.64+0x30] ;  /* 0x00003008060e7981 */ /* 0x004ea2000c1e1b00 */
[----:B------:R-:W-:-:S05]  /*0490*/  VIADD R9, R9, 0x10 ;  /* 0x0000001009097836 */ /* 0x000fca0000000000 */
[----:B------:R-:W-:Y:S01]  /*04a0*/  ISETP.NE.AND P0, PT, R9, RZ, PT ;  /* 0x000000ff0900720c */ /* 0x000fe20003f05270 */
[----:B--2---:R0:W-:Y:S04]  /*04b0*/  REDG.E.ADD.F64.RN.STRONG.GPU desc[UR8][R4.64+0x30], R14 ;  /* 0x0000300e040079a6 */ /* 0x0041e8000c12ff08 */
[----:B---3--:R-:W2:Y:S01]  /*04c0*/  LDG.E.64 R16, desc[UR8][R6.64+0x38] ;  /* 0x0000380806107981 */ /* 0x008ea2000c1e1b00 */
[----:B----4-:R-:W-:-:S05]  /*04d0*/  IADD3 R18, P1, PT, R4, 0x80, RZ ;  /* 0x0000008004127810 */ /* 0x010fca0007f3e0ff */
[----:B------:R-:W-:Y:S01]  /*04e0*/  IMAD.X R19, RZ, RZ, R5, P1 ;  /* 0x000000ffff137224 */ /* 0x000fe200008e0605 */
[----:B--2---:R0:W-:Y:S01]  /*04f0*/  REDG.E.ADD.F64.RN.STRONG.GPU desc[UR8][R4.64+0x38], R16 ;  /* 0x00003810040079a6 */ /* 0x0041e2000c12ff08 */
[----:B------:R-:W-:Y:S06]  /*0500*/  @P0 BRA `(.L_x_1322) ;  /* 0xfffffffc00600947 */ /* 0x000fec000383ffff */
.L_x_1321:
[----:B0-----:R-:W-:-:S13]  /*0510*/  LOP3.LUT P0, R5, R0, 0xf, RZ, 0xc0, !PT ;  /* 0x0000000f00057812 */ /* 0x001fda000780c0ff */
[----:B------:R-:W-:Y:S05]  /*0520*/  @!P0 BRA `(.L_x_1318) ;  /* 0x0000000400148947 */ /* 0x000fea0003800000 */
[----:B------:R-:W0:Y:S01]  /*0530*/  LDC R4, c[0x0][0x360] ;  /* 0x0000d800ff047b82 */ /* 0x000e220000000800 */
[----:B------:R-:W-:Y:S02]  /*0540*/  ISETP.GE.U32.AND P1, PT, R5, 0x8, PT ;  /* 0x000000080500780c */ /* 0x000fe40003f26070 */
[----:B------:R-:W-:-:S04]  /*0550*/  LOP3.LUT R7, R0, 0x7, RZ, 0xc0, !PT ;  /* 0x0000000700077812 */ /* 0x000fc800078ec0ff */
[----:B------:R-:W-:Y:S01]  /*0560*/  ISETP.NE.AND P0, PT, R7, RZ, PT ;  /* 0x000000ff0700720c */ /* 0x000fe20003f05270 */
[----:B0-----:R-:W-:-:S04]  /*0570*/  IMAD R3, R4, UR6, R3 ;  /* 0x0000000604037c24 */ /* 0x001fc8000f8e0203 */
[----:B------:R-:W-:-:S04]  /*0580*/  IMAD R3, R3, R2, RZ ;  /* 0x0000000203037224 */ /* 0x000fc800078e02ff */
[----:B------:R-:W-:-:S05]  /*0590*/  IMAD.SHL.U32 R3, R3, 0x2, RZ ;  /* 0x0000000203037824 */ /* 0x000fca00078e00ff */
[----:B------:R-:W-:Y:S01]  /*05a0*/  SHF.R.S32.HI R6, RZ, 0x1f, R3 ;  /* 0x0000001fff067819 */ /* 0x000fe20000011403 */
[----:B------:R-:W-:Y:S06]  /*05b0*/  @!P1 BRA `(.L_x_1323) ;  /* 0x00000000005c9947 */ /* 0x000fec0003800000 */
[----:B------:R-:W0:Y:S01]  /*05c0*/  LDCU.64 UR10, c[0x0][0x380] ;  /* 0x00007000ff0a77ac */ /* 0x000e220008000a00 */
[----:B------:R-:W-:-:S05]  /*05d0*/  IADD3 R5, P1, PT, R8, R3, RZ ;  /* 0x0000000308057210 */ /* 0x000fca0007f3e0ff */
[----:B------:R-:W-:Y:S01]  /*05e0*/  IMAD.X R10, RZ, RZ, R6, P1 ;  /* 0x000000ffff0a7224 */ /* 0x000fe200008e0606 */
[----:B0-----:R-:W-:-:S04]  /*05f0*/  LEA R4, P1, R5, UR10, 0x3 ;  /* 0x0000000a05047c11 */ /* 0x001fc8000f8218ff */
[----:B------:R-:W-:-:S03]  /*0600*/  LEA.HI.X R5, R5, UR11, R10, 0x3, P1 ;  /* 0x0000000b05057c11 */ /* 0x000fc600088f1c0a */
        /* <DEDUP_REMOVED lines=9> */
[----:B------:R-:W3:Y:S04]  /*06a0*/  LDG.E.64 R20, desc[UR8][R10.64+0x20] ;  /* 0x000020080a147981 */ /* 0x000ee8000c1e1b00 */
[----:B---3--:R2:W-:Y:S04]  /*06b0*/  REDG.E.ADD.F64.RN.STRONG.GPU desc[UR8][R4.64+0x20], R20 ;  /* 0x00002014040079a6 */ /* 0x0085e8000c12ff08 */
[----:B------:R-:W3:Y:S04]  /*06c0*/  LDG.E.64 R22, desc[UR8][R10.64+0x28] ;  /* 0x000028080a167981 */ /* 0x000ee8000c1e1b00 */
[----:B---3--:R2:W-:Y:S04]  /*06d0*/  REDG.E.ADD.F64.RN.STRONG.GPU desc[UR8][R4.64+0x28], R22 ;  /* 0x00002816040079a6 */ /* 0x0085e8000c12ff08 */
[----:B0-----:R-:W3:Y:S04]  /*06e0*/  LDG.E.64 R12, desc[UR8][R10.64+0x30] ;  /* 0x000030080a0c7981 */ /* 0x001ee8000c1e1b00 */
[----:B---3--:R2:W-:Y:S04]  /*06f0*/  REDG.E.ADD.F64.RN.STRONG.GPU desc[UR8][R4.64+0x30], R12 ;  /* 0x0000300c040079a6 */ /* 0x0085e8000c12ff08 */
[----:B-1----:R-:W3:Y:S01]  /*0700*/  LDG.E.64 R14, desc[UR8][R10.64+0x38] ;  /* 0x000038080a0e7981 */ /* 0x002ee2000c1e1b00 */
[----:B------:R-:W-:-:S03]  /*0710*/  VIADD R8, R8, 0x8 ;  /* 0x0000000808087836 */ /* 0x000fc60000000000 */
[----:B---3--:R2:W-:Y:S04]  /*0720*/  REDG.E.ADD.F64.RN.STRONG.GPU desc[UR8][R4.64+0x38], R14 ;  /* 0x0000380e040079a6 */ /* 0x0085e8000c12ff08 */
.L_x_1323:
[----:B------:R-:W-:Y:S05]  /*0730*/  @!P0 BRA `(.L_x_1318) ;  /* 0x0000000000908947 */ /* 0x000fea0003800000 */
[----:B------:R-:W-:Y:S02]  /*0740*/  ISETP.GE.U32.AND P1, PT, R7, 0x4, PT ;  /* 0x000000040700780c */ /* 0x000fe40003f26070 */
[----:B------:R-:W-:-:S04]  /*0750*/  LOP3.LUT R0, R0, 0x3, RZ, 0xc0, !PT ;  /* 0x0000000300007812 */ /* 0x000fc800078ec0ff */
[----:B------:R-:W-:-:S07]  /*0760*/  ISETP.NE.AND P0, PT, R0, RZ, PT ;  /* 0x000000ff0000720c */ /* 0x000fce0003f05270 */
[----:B------:R-:W-:Y:S06]  /*0770*/  @!P1 BRA `(.L_x_1324) ;  /* 0x00000000003c9947 */ /* 0x000fec0003800000 */
[----:B------:R-:W0:Y:S01]  /*0780*/  LDCU.64 UR10, c[0x0][0x380] ;  /* 0x00007000ff0a77ac */ /* 0x000e220008000a00 */
[----:B--2---:R-:W-:-:S05]  /*0790*/  IADD3 R4, P1, PT, R8, R3, RZ ;  /* 0x0000000308047210 */ /* 0x004fca0007f3e0ff */
        /* <DEDUP_REMOVED lines=10> */
[----:B------:R-:W2:Y:S01]  /*0840*/  LDG.E.64 R14, desc[UR8][R18.64+0x18] ;  /* 0x00001808120e7981 */ /* 0x000ea2000c1e1b00 */
[----:B------:R-:W-:-:S03]  /*0850*/  VIADD R8, R8, 0x4 ;  /* 0x0000000408087836 */ /* 0x000fc60000000000 */
[----:B--2---:R0:W-:Y:S04]  /*0860*/  REDG.E.ADD.F64.RN.STRONG.GPU desc[UR8][R16.64+0x18], R14 ;  /* 0x0000180e100079a6 */ /* 0x0041e8000c12ff08 */
.L_x_1324:
[----:B------:R-:W-:Y:S05]  /*0870*/  @!P0 BRA `(.L_x_1318) ;  /* 0x0000000000408947 */ /* 0x000fea0003800000 */
[----:B------:R-:W3:Y:S01]  /*0880*/  LDCU.64 UR10, c[0x0][0x380] ;  /* 0x00007000ff0a77ac */ /* 0x000ee20008000a00 */
[----:B------:R-:W-:Y:S01]  /*0890*/  IADD3 R8, P0, PT, R3, R8, RZ ;  /* 0x0000000803087210 */ /* 0x000fe20007f1e0ff */
[----:B------:R-:W-:-:S04]  /*08a0*/  IMAD.MOV R0, RZ, RZ, -R0 ;  /* 0x000000ffff007224 */ /* 0x000fc800078e0a00 */
[----:B0-2---:R-:W-:Y:S01]  /*08b0*/  IMAD.X R5, RZ, RZ, R6, P0 ;  /* 0x000000ffff057224 */ /* 0x005fe200000e0606 */
[----:B---3--:R-:W-:-:S04]  /*08c0*/  LEA R3, P1, R8, UR10, 0x3 ;  /* 0x0000000a08037c11 */ /* 0x008fc8000f8218ff */
[----:B------:R-:W-:-:S09]  /*08d0*/  LEA.HI.X R8, R8, UR11, R5, 0x3, P1 ;  /* 0x0000000b08087c11 */ /* 0x000fd200088f1c05 */
.L_x_1325:
[----:B---3--:R-:W-:Y:S02]  /*08e0*/  IMAD.MOV.U32 R6, RZ, RZ, R3 ;  /* 0x000000ffff067224 */ /* 0x008fe400078e0003 */
[----:B------:R-:W-:Y:S02]  /*08f0*/  IMAD.MOV.U32 R7, RZ, RZ, R8 ;  /* 0x000000ffff077224 */ /* 0x000fe400078e0008 */
[----:B------:R-:W-:-:S06]  /*0900*/  IMAD.WIDE R4, R2, 0x8, R6 ;  /* 0x0000000802047825 */ /* 0x000fcc00078e0206 */
[----:B-1----:R-:W2:Y:S01]  /*0910*/  LDG.E.64 R4, desc[UR8][R4.64] ;  /* 0x0000000804047981 */ /* 0x002ea2000c1e1b00 */
[----:B------:R-:W-:-:S05]  /*0920*/  VIADD R0, R0, 0x1 ;  /* 0x0000000100007836 */ /* 0x000fca0000000000 */
[----:B------:R-:W-:Y:S02]  /*0930*/  ISETP.NE.AND P0, PT, R0, RZ, PT ;  /* 0x000000ff0000720c */ /* 0x000fe40003f05270 */
[----:B------:R-:W-:-:S05]  /*0940*/  IADD3 R3, P1, PT, R6, 0x8, RZ ;  /* 0x0000000806037810 */ /* 0x000fca0007f3e0ff */
[----:B------:R-:W-:Y:S01]  /*0950*/  IMAD.X R8, RZ, RZ, R7, P1 ;  /* 0x000000ffff087224 */ /* 0x000fe200008e0607 */
[----:B--2---:R3:W-:Y:S05]  /*0960*/  REDG.E.ADD.F64.RN.STRONG.GPU desc[UR8][R6.64], R4 ;  /* 0x00000004060079a6 */ /* 0x0047ea000c12ff08 */
[----:B------:R-:W-:Y:S05]  /*0970*/  @P0 BRA `(.L_x_1325) ;  /* 0xfffffffc00d80947 */ /* 0x000fea000383ffff */
.L_x_1318:
[----:B-1----:R-:W-:Y:S05]  /*0980*/  BSYNC.RECONVERGENT B0 ;  /* 0x0000000000007941 */ /* 0x002fea0003800200 */
.L_x_1317:
[----:B------:R-:W-:Y:S06]  /*0990*/  BAR.SYNC.DEFER_BLOCKING 0x0 ;  /* 0x0000000000007b1d */ /* 0x000fec0000010000 */
[----:B------:R-:W-:Y:S05]  /*09a0*/  EXIT ;  /* 0x000000000000794d */ /* 0x000fea0003800000 */
.L_x_1326:
        /* <DEDUP_REMOVED lines=13> */
.L_x_1458:


//--------------------- .text._Z6coef2DPfS_S_S_S_S_Pd --------------------------
	.section	.text._Z6coef2DPfS_S_S_S_S_Pd,"ax",@progbits
	.align	128
        .global         _Z6coef2DPfS_S_S_S_S_Pd
        .type           _Z6coef2DPfS_S_S_S_S_Pd,@function
        .size           _Z6coef2DPfS_S_S_S_S_Pd,(.L_x_1456 - _Z6coef2DPfS_S_S_S_S_Pd)
        .other          _Z6coef2DPfS_S_S_S_S_Pd,@"STO_CUDA_ENTRY STV_DEFAULT"
_Z6coef2DPfS_S_S_S_S_Pd:
.text._Z6coef2DPfS_S_S_S_S_Pd:
        /* <DEDUP_REMOVED lines=20> */
[----:B------:R-:W-:Y:S02]  /*0140*/  LOP3.LUT R0, R6, 0x7fffffff, RZ, 0xc0, !PT ;  /* 0x7fffffff06007812 */ /* 0x000fe400078ec0ff */
[----:B------:R-:W-:Y:S02]  /*0150*/  MOV R6, 0x180 ;  /* 0x0000018000067802 */ /* 0x000fe40000000f00 */
[----:B------:R-:W-:-:S07]  /*0160*/  IADD3 R3, PT, PT, R0, -0x100000, RZ ;  /* 0xfff0000000037810 */ /* 0x000fce0007ffe0ff */
[----:B------:R-:W-:Y:S05]  /*0170*/  CALL.REL.NOINC `($__internal_2_$__cuda_sm20_dblrcp_rn_slowpath_v3) ;  /* 0x0000003c00407944 */ /* 0x000fea0003c00000 */
[----:B------:R-:W-:Y:S02]  /*0180*/  MOV R4, R0 ;  /* 0x0000000000047202 */ /* 0x000fe40000000f00 */
[----:B------:R-:W-:-:S07]  /*0190*/  MOV R5, R3 ;  /* 0x0000000300057202 */ /* 0x000fce0000000f00 */
.L_x_1327:
[----:B------:R-:W0:Y:S01]  /*01a0*/  LDCU UR5, c[0x3][URZ] ;  /* 0x00c00000ff0577ac */ /* 0x000e220008000800 */
[----:B------:R-:W1:Y:S01]  /*01b0*/  S2R R9, SR_CgaCtaId ;  /* 0x0000000000097919 */ /* 0x000e620000008800 */
[----:B------:R-:W-:Y:S01]  /*01c0*/  MOV R28, 0x400 ;  /* 0x00000400001c7802 */ /* 0x000fe20000000f00 */
[----:B------:R2:W3:Y:S01]  /*01d0*/  F2F.F32.F64.RM R3, R4 ;  /* 0x0000000400037310 */ /* 0x0004e20000305000 */
[----:B------:R-:W-:Y:S01]  /*01e0*/  BSSY.RECONVERGENT B1, `(.L_x_1328) ;  /* 0x0000063000017945 */ /* 0x000fe20003800200 */
[----:B------:R-:W4:Y:S01]  /*01f0*/  LDCU.64 UR6, c[0x0][0x358] ;  /* 0x00006b00ff0677ac */ /* 0x000f220008000a00 */
[----:B------:R-:W-:Y:S02]  /*0200*/  IADD3 R0, PT, PT, R28, 0x300, RZ ;  /* 0x000003001c007810 */ /* 0x000fe40007ffe0ff */
[----:B------:R-:W-:Y:S01]  /*0210*/  BSSY.RELIABLE B0, `(.L_x_1329) ;  /* 0x0000032000007945 */ /* 0x000fe20003800100 */
[----:B0-----:R-:W-:-:S04]  /*0220*/  ISETP.GE.AND P0, PT, R2, UR5, PT ;  /* 0x0000000502007c0c */ /* 0x001fc8000bf06270 */
[----:B------:R-:W-:Y:S02]  /*0230*/  ISETP.NE.OR P0, PT, R8, RZ, P0 ;  /* 0x000000ff0800720c */ /* 0x000fe40000705670 */
[----:B-1----:R-:W-:-:S04]  /*0240*/  LEA R0, R9, R0, 0x18 ;  /* 0x0000000009007211 */ /* 0x002fc800078ec0ff */
[----:B------:R-:W-:-:S07]  /*0250*/  LEA R0, R7, R0, 0x2 ;  /* 0x0000000007007211 */ /* 0x000fce00078e10ff */
[----:B--234-:R-:W-:Y:S05]  /*0260*/  @P0 BRA `(.L_x_1330) ;  /* 0x0000000000900947 */ /* 0x01cfea0003800000 */
[----:B------:R-:W0:Y:S01]  /*0270*/  LDCU UR8, c[0x3][0x8] ;  /* 0x00c00100ff0877ac */ /* 0x000e220008000800 */
[----:B------:R-:W1:Y:S08]  /*0280*/  LDC.64 R10, c[0x0][0x388] ;  /* 0x0000e200ff0a7b82 */ /* 0x000e700000000a00 */
[----:B------:R-:W2:Y:S08]  /*0290*/  LDC.64 R12, c[0x0][0x390] ;  /* 0x0000e400ff0c7b82 */ /* 0x000eb00000000a00 */
[----:B------:R-:W3:Y:S01]  /*02a0*/  LDC.64 R4, c[0x0][0x380] ;  /* 0x0000e000ff047b82 */ /* 0x000ee20000000a00 */
[----:B0-----:R-:W-:-:S04]  /*02b0*/  IMAD R15, R2, UR8, RZ ;  /* 0x00000008020f7c24 */ /* 0x001fc8000f8e02ff */
[----:B------:R-:W-:-:S04]  /*02c0*/  IMAD R17, R15, UR8, RZ ;  /* 0x000000080f117c24 */ /* 0x000fc8000f8e02ff */
[----:B-1----:R-:W-:-:S05]  /*02d0*/  IMAD.WIDE R10, R17, 0x4, R10 ;  /* 0x00000004110a7825 */ /* 0x002fca00078e020a */
[----:B------:R-:W4:Y:S01]  /*02e0*/  LDG.E R18, desc[UR6][R10.64] ;  /* 0x000000060a127981 */ /* 0x000f22000c1e1900 */
[----:B--2---:R-:W-:-:S03]  /*02f0*/  IMAD.WIDE R12, R2, 0x4, R12 ;  /* 0x00000004020c7825 */ /* 0x004fc600078e020c */
[----:B------:R-:W2:Y:S04]  /*0300*/  LDG.E R22, desc[UR6][R10.64+0x4] ;  /* 0x000004060a167981 */ /* 0x000ea8000c1e1900 */
[----:B------:R-:W5:Y:S01]  /*0310*/  LDG.E R24, desc[UR6][R10.64+0x8] ;  /* 0x000008060a187981 */ /* 0x000f62000c1e1900 */
[----:B---3--:R-:W-:-:S03]  /*0320*/  IMAD.WIDE R4, R15, 0x4, R4 ;  /* 0x000000040f047825 */ /* 0x008fc600078e0204 */
[----:B------:R-:W3:Y:S04]  /*0330*/  LDG.E R26, desc[UR6][R10.64+0xc] ;  /* 0x00000c060a1a7981 */ /* 0x000ee8000c1e1900 */
[----:B------:R-:W3:Y:S04]  /*0340*/  LDG.E R12, desc[UR6][R12.64] ;  /* 0x000000060c0c7981 */ /* 0x000ee8000c1e1900 */
[----:B------:R-:W3:Y:S04]  /*0350*/  LDG.E R6, desc[UR6][R4.64] ;  /* 0x0000000604067981 */ /* 0x000ee8000c1e1900 */
[----:B------:R0:W3:Y:S01]  /*0360*/  LDG.E R16, desc[UR6][R4.64+0x4] ;  /* 0x0000040604107981 */ /* 0x0000e2000c1e1900 */
[----:B------:R-:W-:Y:S01]  /*0370*/  IMAD R14, R7, UR8, RZ ;  /* 0x00000008070e7c24 */ /* 0x000fe2000f8e02ff */
[----:B------:R-:W-:-:S02]  /*0380*/  LEA R15, R9, R28, 0x18 ;  /* 0x0000001c090f7211 */ /* 0x000fc400078ec0ff */
[----:B------:R-:W-:Y:S02]  /*0390*/  IADD3 R20, PT, PT, R28, 0x100, RZ ;  /* 0x000001001c147810 */ /* 0x000fe40007ffe0ff */
[C---:B------:R-:W-:Y:S01]  /*03a0*/  LEA R15, R14.reuse, R15, 0x2 ;  /* 0x0000000f0e0f7211 */ /* 0x040fe200078e10ff */
[----:B------:R-:W-:Y:S01]  /*03b0*/  IMAD R14, R14, UR8, RZ ;  /* 0x000000080e0e7c24 */ /* 0x000fe2000f8e02ff */
[----:B0-----:R-:W-:-:S04]  /*03c0*/  LEA R5, R9, R20, 0x18 ;  /* 0x0000001409057211 */ /* 0x001fc800078ec0ff */
[----:B------:R-:W-:Y:S01]  /*03d0*/  LEA R5, R14, R5, 0x2 ;  /* 0x000000050e057211 */ /* 0x000fe200078e10ff */
[C---:B----4-:R-:W-:Y:S01]  /*03e0*/  FMUL R18, R3.reuse, R18 ;  /* 0x0000001203127220 */ /* 0x050fe20000400000 */
[C---:B--2---:R-:W-:Y:S01]  /*03f0*/  FMUL R22, R3.reuse, R22 ;  /* 0x0000001603167220 */ /* 0x044fe20000400000 */
[C---:B-----5:R-:W-:Y:S01]  /*0400*/  FMUL R24, R3.reuse, R24 ;  /* 0x0000001803187220 */ /* 0x060fe20000400000 */
[C---:B---3--:R-:W-:Y:S01]  /*0410*/  FMUL R26, R3.reuse, R26 ;  /* 0x0000001a031a7220 */ /* 0x048fe20000400000 */
[----:B------:R-:W-:Y:S01]  /*0420*/  FMUL R11, R3, R12 ;  /* 0x0000000c030b7220 */ /* 0x000fe20000400000 */
[----:B------:R0:W-:Y:S04]  /*0430*/  STS [R15], R6 ;  /* 0x000000060f007388 */ /* 0x0001e80000000800 */
[----:B------:R0:W-:Y:S04]  /*0440*/  STS [R15+0x4], R16 ;  /* 0x000004100f007388 */ /* 0x0001e80000000800 */
[----:B------:R0:W-:Y:S04]  /*0450*/  STS [R5], R18 ;  /* 0x0000001205007388 */ /* 0x0001e80000000800 */
[----:B------:R0:W-:Y:S04]  /*0460*/  STS [R5+0x4], R22 ;  /* 0x0000041605007388 */ /* 0x0001e80000000800 */
[----:B------:R0:W-:Y:S04]  /*0470*/  STS [R5+0x8], R24 ;  /* 0x0000081805007388 */ /* 0x0001e80000000800 */
[----:B------:R0:W-:Y:S04]  /*0480*/  STS [R5+0xc], R26 ;  /* 0x00000c1a05007388 */ /* 0x0001e80000000800 */
[----:B------:R0:W-:Y:S01]  /*0490*/  STS [R0], R11 ;  /* 0x0000000b00007388 */ /* 0x0001e20000000800 */
[----:B------:R-:W-:Y:S05]  /*04a0*/  BRA `(.L_x_1331) ;  /* 0x00000000000c7947 */ /* 0x000fea0003800000 */
.L_x_1330:
[----:B------:R-:W-:-:S13]  /*04b0*/  ISETP.NE.AND P0, PT, R8, RZ, PT ;  /* 0x000000ff0800720c */ /* 0x000fda0003f05270 */
[----:B------:R-:W-:Y:S05]  /*04c0*/  @P0 BREAK.RELIABLE B0 ;  /* 0x0000000000000942 */ /* 0x000fea0003800100 */
[----:B------:R-:W-:Y:S05]  /*04d0*/  @P0 BRA `(.L_x_1332) ;  /* 0x0000000000cc0947 */ /* 0x000fea0003800000 */
.L_x_1331:
[----:B------:R-:W1:Y:S01]  /*04e0*/  LDCU UR8, c[0x3][0x4] ;  /* 0x00c00080ff0877ac */ /* 0x000e620008000800 */
[----:B0-----:R-:W-:-:S04]  /*04f0*/  IADD3 R11, PT, PT, R7, UR4, RZ ;  /* 0x00000004070b7c10 */ /* 0x001fc8000fffe0ff */
[----:B-1----:R-:W-:-:S13]  /*0500*/  ISETP.GE.U32.AND P0, PT, R11, UR8, PT ;  /* 0x000000080b007c0c */ /* 0x002fda000bf06070 */
[----:B------:R-:W-:Y:S05]  /*0510*/  @P0 BREAK.RELIABLE B0 ;  /* 0x0000000000000942 */ /* 0x000fea0003800100 */
[----:B------:R-:W-:Y:S05]  /*0520*/  @P0 BRA `(.L_x_1332) ;  /* 0x0000000000b80947 */ /* 0x000fea0003800000 */
[----:B------:R-:W-:Y:S05]  /*0530*/  BSYNC.RELIABLE B0 ;  /* 0x0000000000007941 */ /* 0x000fea0003800100 */
.L_x_1329:
[----:B------:R-:W0:Y:S01]  /*0540*/  LDC R6, c[0x3][0x8] ;  /* 0x00c00200ff067b82 */ /* 0x000e220000000800 */
[----:B------:R-:W1:Y:S01]  /*0550*/  LDCU.64 UR8, c[0x0][0x398] ;  /* 0x00007300ff0877ac */ /* 0x000e620008000a00 */
[----:B------:R-:W2:Y:S06]  /*0560*/  LDCU.64 UR10, c[0x0][0x3a0] ;  /* 0x00007400ff0a77ac */ /* 0x000eac0008000a00 */
[----:B------:R-:W3:Y:S01]  /*0570*/  LDC.64 R12, c[0x0][0x3a8] ;  /* 0x0000ea00ff0c7b82 */ /* 0x000ee20000000a00 */
[----:B0-----:R-:W-:Y:S02]  /*0580*/  IMAD R4, R6, UR4, RZ ;  /* 0x0000000406047c24 */ /* 0x001fe4000f8e02ff */
[----:B------:R-:W-:-:S02]  /*0590*/  IMAD R17, R7, R6, RZ ;  /* 0x0000000607117224 */ /* 0x000fc400078e02ff */
[-C--:B------:R-:W-:Y:S02]  /*05a0*/  IMAD R14, R4, R6.reuse, RZ ;  /* 0x00000006040e7224 */ /* 0x080fe400078e02ff */
[C---:B------:R-:W-:Y:S01]  /*05b0*/  IMAD R19, R17.reuse, R6, RZ ;  /* 0x0000000611137224 */ /* 0x040fe200078e02ff */
[----:B------:R-:W-:Y:S01]  /*05c0*/  IADD3 R5, P0, PT, R17, R4, RZ ;  /* 0x0000000411057210 */ /* 0x000fe20007f1e0ff */
[----:B---3--:R-:W-:-:S03]  /*05d0*/  IMAD.WIDE.U32 R12, R11, 0x4, R12 ;  /* 0x000000040b0c7825 */ /* 0x008fc600078e000c */
[----:B------:R-:W-:Y:S02]  /*05e0*/  IADD3.X R10, PT, PT, RZ, RZ, RZ, P0, !PT ;  /* 0x000000ffff0a7210 */ /* 0x000fe400007fe4ff */
[C---:B-1----:R-:W-:Y:S01]  /*05f0*/  LEA R4, P0, R5.reuse, UR8, 0x2 ;  /* 0x0000000805047c11 */ /* 0x042fe2000f8010ff */
[----:B------:R-:W3:Y:S01]  /*0600*/  LDG.E R12, desc[UR6][R12.64] ;  /* 0x000000060c0c7981 */ /* 0x000ee2000c1e1900 */
[----:B------:R-:W-:Y:S02]  /*0610*/  IADD3 R6, P1, PT, R14, R19, RZ ;  /* 0x000000130e067210 */ /* 0x000fe40007f3e0ff */
[----:B------:R-:W-:Y:S02]  /*0620*/  LEA.HI.X R5, R5, UR9, R10, 0x2, P0 ;  /* 0x0000000905057c11 */ /* 0x000fe400080f140a */
[----:B------:R-:W-:Y:S02]  /*0630*/  IADD3.X R15, PT, PT, RZ, RZ, RZ, P1, !PT ;  /* 0x000000ffff0f7210 */ /* 0x000fe40000ffe4ff */
[C---:B--2---:R-:W-:Y:S01]  /*0640*/  LEA R10, P0, R6.reuse, UR10, 0x2 ;  /* 0x0000000a060a7c11 */ /* 0x044fe2000f8010ff */
[----:B------:R-:W2:Y:S03]  /*0650*/  LDG.E R16, desc[UR6][R4.64+0x4] ;  /* 0x0000040604107981 */ /* 0x000ea6000c1e1900 */
[----:B------:R-:W-:-:S02]  /*0660*/  LEA.HI.X R11, R6, UR11, R15, 0x2, P0 ;  /* 0x0000000b060b7c11 */ /* 0x000fc400080f140f */
[----:B------:R0:W4:Y:S04]  /*0670*/  LDG.E R6, desc[UR6][R4.64] ;  /* 0x0000000604067981 */ /* 0x000128000c1e1900 */
[----:B------:R-:W5:Y:S04]  /*0680*/  LDG.E R18, desc[UR6][R10.64] ;  /* 0x000000060a127981 */ /* 0x000f68000c1e1900 */
[----:B------:R-:W5:Y:S04]  /*0690*/  LDG.E R22, desc[UR6][R10.64+0x4] ;  /* 0x000004060a167981 */ /* 0x000f68000c1e1900 */
[----:B------:R-:W5:Y:S04]  /*06a0*/  LDG.E R24, desc[UR6][R10.64+0x8] ;  /* 0x000008060a187981 */ /* 0x000f68000c1e1900 */
[----:B------:R-:W5:Y:S01]  /*06b0*/  LDG.E R26, desc[UR6][R10.64+0xc] ;  /* 0x00000c060a1a7981 */ /* 0x000f62000c1e1900 */
[----:B------:R-:W-:-:S02]  /*06c0*/  IADD3 R14, PT, PT, R28, 0x380, RZ ;  /* 0x000003801c0e7810 */ /* 0x000fc40007ffe0ff */
[C---:B------:R-:W-:Y:S02]  /*06d0*/  IADD3 R20, PT, PT, R28.reuse, 0x480, RZ ;  /* 0x000004801c147810 */ /* 0x040fe40007ffe0ff */
[----:B0-----:R-:W-:Y:S02]  /*06e0*/  IADD3 R4, PT, PT, R28, 0x680, RZ ;  /* 0x000006801c047810 */ /* 0x001fe40007ffe0ff */
[C---:B------:R-:W-:Y:S02]  /*06f0*/  LEA R14, R9.reuse, R14, 0x18 ;  /* 0x0000000e090e7211 */ /* 0x040fe400078ec0ff */
[C---:B------:R-:W-:Y:S02]  /*0700*/  LEA R20, R9.reuse, R20, 0x18 ;  /* 0x0000001409147211 */ /* 0x040fe400078ec0ff */
[----:B------:R-:W-:Y:S02]  /*0710*/  LEA R4, R9, R4, 0x18 ;  /* 0x0000000409047211 */ /* 0x000fe400078ec0ff */
[----:B------:R-:W-:Y:S01]  /*0720*/  LEA R15, R17, R14, 0x2 ;  /* 0x0000000e110f7211 */ /* 0x000fe200078e10ff */
[----:B------:R-:W-:-:S02]  /*0730*/  IMAD R5, R19, 0x4, R20 ;  /* 0x0000000413057824 */ /* 0x000fc400078e0214 */
[C---:B---3--:R-:W-:Y:S02]  /*0740*/  FMUL R12, R3.reuse, R12 ;  /* 0x0000000c030c7220 */ /* 0x048fe40000400000 */
[----:B--2---:R0:W-:Y:S04]  /*0750*/  STS [R15+0x4], R16 ;  /* 0x000004100f007388 */ /* 0x0041e80000000800 */
[----:B----4-:R0:W-:Y:S01]  /*0760*/  STS [R15], R6 ;  /* 0x000000060f007388 */ /* 0x0101e20000000800 */
[C---:B-----5:R-:W-:Y:S01]  /*0770*/  FMUL R18, R3.reuse, R18 ;  /* 0x0000001203127220 */ /* 0x060fe20000400000 */
[C---:B------:R-:W-:Y:S01]  /*0780*/  FMUL R22, R3.reuse, R22 ;  /* 0x0000001603167220 */ /* 0x040fe20000400000 */
[C---:B------:R-:W-:Y:S01]  /*0790*/  FMUL R24, R3.reuse, R24 ;  /* 0x0000001803187220 */ /* 0x040fe20000400000 */
[----:B------:R-:W-:Y:S01]  /*07a0*/  FMUL R26, R3, R26 ;  /* 0x0000001a031a7220 */ /* 0x000fe20000400000 */
[----:B------:R-:W-:Y:S01]  /*07b0*/  LEA R3, R7, R4, 0x2 ;  /* 0x0000000407037211 */ /* 0x000fe200078e10ff */
[----:B------:R0:W-:Y:S04]  /*07c0*/  STS [R5], R18 ;  /* 0x0000001205007388 */ /* 0x0001e80000000800 */
[----:B------:R0:W-:Y:S04]  /*07d0*/  STS [R5+0x4], R22 ;  /* 0x0000041605007388 */ /* 0x0001e80000000800 */
[----:B------:R0:W-:Y:S04]  /*07e0*/  STS [R5+0x8], R24 ;  /* 0x0000081805007388 */ /* 0x0001e80000000800 */
[----:B------:R0:W-:Y:S04]  /*07f0*/  STS [R5+0xc], R26 ;  /* 0x00000c1a05007388 */ /* 0x0001e80000000800 */
[----:B------:R0:W-:Y:S02]  /*0800*/  STS [R3], R12 ;  /* 0x0000000c03007388 */ /* 0x0001e40000000800 */
.L_x_1332:
[----:B------:R-:W-:Y:S05]  /*0810*/  BSYNC.RECONVERGENT B1 ;  /* 0x0000000000017941 */ /* 0x000fea0003800200 */
.L_x_1328:
[----:B------:R-:W-:Y:S05]  /*0820*/  WARPSYNC.ALL ;  /* 0x0000000000007948 */ /* 0x000fea0003800000 */
[----:B------:R-:W-:Y:S01]  /*0830*/  BAR.SYNC.DEFER_BLOCKING 0x0 ;  /* 0x0000000000007b1d */ /* 0x000fe20000010000 */
[----:B------:R-:W-:Y:S02]  /*0840*/  IADD3 R4, PT, PT, R28, 0x700, RZ ;  /* 0x000007001c047810 */ /* 0x000fe40007ffe0ff */
[----:B------:R-:W-:Y:S02]  /*0850*/  ISETP.GT.U32.AND P0, PT, R7, 0x16, PT ;  /* 0x000000160700780c */ /* 0x000fe40003f04070 */
[----:B0-----:R-:W-:Y:S01]  /*0860*/  LEA R3, R9, R4, 0x18 ;  /* 0x0000000409037211 */ /* 0x001fe200078ec0ff */
[----:B------:R-:W0:Y:S01]  /*0870*/  LDCU UR8, c[0x3][0x4] ;  /* 0x00c00080ff0877ac */ /* 0x000e220008000800 */
[----:B------:R-:W-:-:S03]  /*0880*/  IADD3 R4, PT, PT, R8, UR4, RZ ;  /* 0x0000000408047c10 */ /* 0x000fc6000fffe0ff */
[----:B------:R-:W-:-:S06]  /*0890*/  IMAD R12, R8, 0x170, R3 ;  /* 0x00000170080c7824 */ /* 0x000fcc00078e0203 */
[----:B------:R-:W-:-:S05]  /*08a0*/  @!P0 LEA R3, R7, R12, 0x4 ;  /* 0x0000000c07038211 */ /* 0x000fca00078e20ff */
[----:B------:R1:W-:Y:S01]  /*08b0*/  @!P0 STS.128 [R3], RZ ;  /* 0x000000ff03008388 */ /* 0x0003e20000000c00 */
[----:B------:R-:W-:Y:S01]  /*08c0*/  BAR.SYNC.DEFER_BLOCKING 0x0 ;  /* 0x0000000000007b1d */ /* 0x000fe20000010000 */
[----:B0-----:R-:W-:-:S04]  /*08d0*/  ISETP.GE.AND P0, PT, R4, UR8, PT ;  /* 0x0000000804007c0c */ /* 0x001fc8000bf06270 */
[----:B------:R-:W-:-:S13]  /*08e0*/  ISETP.GE.OR P0, PT, R2, UR5, P0 ;  /* 0x0000000502007c0c */ /* 0x000fda0008706670 */
[----:B-1----:R-:W-:Y:S05]  /*08f0*/  @P0 BRA `(.L_x_1333) ;  /* 0x0000002c003c0947 */ /* 0x002fea0003800000 */
[----:B------:R-:W-:Y:S01]  /*0900*/  IADD3 R2, PT, PT, R28, 0x480, RZ ;  /* 0x000004801c027810 */ /* 0x000fe20007ffe0ff */
[----:B------:R-:W0:Y:S01]  /*0910*/  LDC.64 R46, c[0x3][0x28] ;  /* 0x00c00a00ff2e7b82 */ /* 0x000e220000000a00 */
[C---:B------:R-:W-:Y:S01]  /*0920*/  LEA R16, R9.reuse, R28, 0x18 ;  /* 0x0000001c09107211 */ /* 0x040fe200078ec0ff */
[----:B------:R-:W-:Y:S01]  /*0930*/  HFMA2 R61, -RZ, RZ, 1.119140625, -1.154296875 ;  /* 0x3c7abc9eff3d7431 */ /* 0x000fe200000001ff */
[----:B------:R-:W-:Y:S01]  /*0940*/  LEA R3, R9, R2, 0x18 ;  /* 0x0000000209037211 */ /* 0x000fe200078ec0ff */
[----:B------:R-:W-:Y:S01]  /*0950*/  HFMA2 R59, -RZ, RZ, 1.833984375, -2.7109375 ;  /* 0x3f56c16cff3b7431 */ /* 0x000fe200000001ff */
[----:B------:R-:W-:Y:S01]  /*0960*/  LEA R16, R7, R16, 0x3 ;  /* 0x0000001007107211 */ /* 0x000fe200078e18ff */
[----:B------:R-:W-:Y:S01]  /*0970*/  BSSY.RECONVERGENT B1, `(.L_x_1334) ;  /* 0x000008b000017945 */ /* 0x000fe20003800200 */
[----:B------:R-:W-:Y:S01]  /*0980*/  LEA R20, R8, R3, 0x4 ;  /* 0x0000000308147211 */ /* 0x000fe200078e20ff */
[----:B------:R-:W1:Y:S01]  /*0990*/  LDC.64 R36, c[0x3][0x18] ;  /* 0x00c00600ff247b82 */ /* 0x000e620000000a00 */
[----:B------:R-:W-:-:S02]  /*09a0*/  IADD3 R2, PT, PT, R28, 0x380, RZ ;  /* 0x000003801c027810 */ /* 0x000fc40007ffe0ff */
[----:B------:R-:W2:Y:S01]  /*09b0*/  LDS.64 R16, [R16] ;  /* 0x0000000010107984 */ /* 0x000ea20000000a00 */
[----:B------:R-:W-:Y:S02]  /*09c0*/  IADD3 R6, PT, PT, R28, 0x100, RZ ;  /* 0x000001001c067810 */ /* 0x000fe40007ffe0ff */
[C---:B------:R-:W-:Y:S01]  /*09d0*/  LEA R3, R9.reuse, R2, 0x18 ;  /* 0x0000000209037211 */ /* 0x040fe200078ec0ff */
[----:B------:R-:W3:Y:S01]  /*09e0*/  LDS.128 R20, [R20] ;  /* 0x0000000014147984 */ /* 0x000ee20000000c00 */
[----:B------:R-:W4:Y:S01]  /*09f0*/  LDC.64 R42, c[0x3][0x20] ;  /* 0x00c00800ff2a7b82 */ /* 0x000f220000000a00 */
[----:B------:R-:W-:Y:S02]  /*0a00*/  LEA R6, R9, R6, 0x18 ;  /* 0x0000000609067211 */ /* 0x000fe400078ec0ff */
[----:B------:R-:W-:Y:S02]  /*0a10*/  LEA R44, R8, R3, 0x3 ;  /* 0x00000003082c7211 */ /* 0x000fe400078e18ff */
[----:B------:R-:W-:-:S02]  /*0a20*/  LEA R13, R7, R6, 0x4 ;  /* 0x00000006070d7211 */ /* 0x000fc400078e20ff */
[----:B------:R-:W-:Y:S01]  /*0a30*/  MOV R60, 0x3b39803f ;  /* 0x3b39803f003c7802 */ /* 0x000fe20000000f00 */
[----:B------:R-:W5:Y:S01]  /*0a40*/  LDC.64 R30, c[0x3][0x30] ;  /* 0x00c00c00ff1e7b82 */ /* 0x000f620000000a00 */
[----:B------:R-:W1:Y:S01]  /*0a50*/  LDS.64 R44, [R44] ;  /* 0x000000002c2c7984 */ /* 0x000e620000000a00 */
[----:B--2---:R-:W5:Y:S08]  /*0a60*/  F2F.F64.F32 R32, R16 ;  /* 0x0000001000207310 */ /* 0x004f700000201800 */
[----:B---3--:R-:W0:Y:S01]  /*0a70*/  F2F.F64.F32 R24, R23 ;  /* 0x0000001700187310 */ /* 0x008e220000201800 */
[----:B-----5:R-:W-:-:S07]  /*0a80*/  DADD R32, R32, -R30 ;  /* 0x0000000020207229 */ /* 0x020fce000000081e */
[----:B------:R-:W1:Y:S01]  /*0a90*/  F2F.F64.F32 R26, R20 ;  /* 0x00000014001a7310 */ /* 0x000e620000201800 */
[----:B0-----:R-:W-:-:S07]  /*0aa0*/  DMUL R2, R24, R46 ;  /* 0x0000002e18027228 */ /* 0x001fce0000000000 */
[----:B------:R-:W0:Y:S01]  /*0ab0*/  F2F.F64.F32 R34, R22 ;  /* 0x0000001600227310 */ /* 0x000e220000201800 */
[----:B----4-:R-:W-:Y:S02]  /*0ac0*/  DMUL R24, R24, R42 ;  /* 0x0000002a18187228 */ /* 0x010fe40000000000 */
[----:B-1----:R-:W-:-:S05]  /*0ad0*/  DMUL R4, R26, R36 ;  /* 0x000000241a047228 */ /* 0x002fca0000000000 */
[----:B------:R1:W2:Y:S01]  /*0ae0*/  F2F.F64.F32 R10, R21 ;  /* 0x00000015000a7310 */ /* 0x0002a20000201800 */
[----:B------:R-:W-:Y:S01]  /*0af0*/  DMUL R14, R2, R46 ;  /* 0x0000002e020e7228 */ /* 0x000fe20000000000 */
[----:B------:R-:W3:Y:S01]  /*0b00*/  LDC.64 R2, c[0x3][0x10] ;  /* 0x00c00400ff027b82 */ /* 0x000ee20000000a00 */
[----:B0-----:R-:W-:-:S05]  /*0b10*/  DMUL R18, R34, R36 ;  /* 0x0000002422127228 */ /* 0x001fca0000000000 */
[----:B------:R-:W0:Y:S01]  /*0b20*/  F2F.F64.F32 R22, R17 ;  /* 0x0000001100167310 */ /* 0x000e220000201800 */
[----:B------:R-:W-:Y:S01]  /*0b30*/  DFMA R14, R4, R36, R14 ;  /* 0x00000024040e722b */ /* 0x000fe2000000000e */
[----:B------:R-:W0:Y:S01]  /*0b40*/  LDC.64 R4, c[0x3][0x38] ;  /* 0x00c00e00ff047b82 */ /* 0x000e220000000a00 */
[-C--:B------:R-:W-:Y:S02]  /*0b50*/  DMUL R38, R34, R42.reuse ;  /* 0x0000002a22267228 */ /* 0x080fe40000000000 */
[----:B-1----:R-:W-:Y:S02]  /*0b60*/  DMUL R20, R24, R42 ;  /* 0x0000002a18147228 */ /* 0x002fe40000000000 */
[----:B--2---:R-:W-:Y:S02]  /*0b70*/  DMUL R40, R10, R36 ;  /* 0x000000240a287228 */ /* 0x004fe40000000000 */
[----:B------:R-:W-:Y:S01]  /*0b80*/  DFMA R14, R18, R46, R14 ;  /* 0x0000002e120e722b */ /* 0x000fe2000000000e */
[----:B------:R-:W1:Y:S01]  /*0b90*/  F2F.F64.F32 R18, R44 ;  /* 0x0000002c00127310 */ /* 0x000e620000201800 */
[----:B------:R-:W-:-:S06]  /*0ba0*/  DMUL R50, R38, R36 ;  /* 0x0000002426327228 */ /* 0x000fcc0000000000 */
[----:B------:R-:W-:Y:S02]  /*0bb0*/  DFMA R40, R40, R46, R14 ;  /* 0x0000002e2828722b */ /* 0x000fe4000000000e */
[-C--:B---3--:R-:W-:Y:S02]  /*0bc0*/  DMUL R14, R34, R2.reuse ;  /* 0x00000002220e7228 */ /* 0x088fe40000000000 */
[----:B------:R-:W-:Y:S01]  /*0bd0*/  DMUL R34, R26, R2 ;  /* 0x000000021a227228 */ /* 0x000fe20000000000 */
[----:B------:R-:W2:Y:S01]  /*0be0*/  F2F.F64.F32 R26, R45 ;  /* 0x0000002d001a7310 */ /* 0x000ea20000201800 */
[----:B0-----:R-:W-:-:S04]  /*0bf0*/  DADD R22, R22, -R4 ;  /* 0x0000000016167229 */ /* 0x001fc80000000804 */
[----:B------:R-:W-:Y:S02]  /*0c00*/  DMUL R48, R14, R46 ;  /* 0x0000002e0e307228 */ /* 0x000fe40000000000 */
[-C--:B------:R-:W-:Y:S02]  /*0c10*/  DFMA R38, R34, R2.reuse, R20 ;  /* 0x000000022226722b */ /* 0x080fe40000000014 */
[C---:B-1----:R-:W-:Y:S02]  /*0c20*/  DFMA R32, -R18.reuse, R2, R32 ;  /* 0x000000021220722b */ /* 0x042fe40000000120 */
[-C--:B------:R-:W-:Y:S02]  /*0c30*/  DFMA R64, -R18, R36.reuse, R22 ;  /* 0x000000241240722b */ /* 0x080fe40000000116 */
[CC--:B------:R-:W-:Y:S02]  /*0c40*/  DFMA R20, R34.reuse, R36.reuse, R48 ;  /* 0x000000242214722b */ /* 0x0c0fe40000000030 */
[----:B------:R-:W-:-:S02]  /*0c50*/  DFMA R22, R34, R36, R50 ;  /* 0x000000242216722b */ /* 0x000fc40000000032 */
[----:B------:R-:W-:Y:S01]  /*0c60*/  DFMA R34, R14, R42, R38 ;  /* 0x0000002a0e22722b */ /* 0x000fe20000000026 */
[----:B------:R-:W-:Y:S01]  /*0c70*/  IADD3 R50, PT, PT, R28, 0x680, RZ ;  /* 0x000006801c327810 */ /* 0x000fe20007ffe0ff */
[----:B------:R-:W-:Y:S01]  /*0c80*/  DMUL R14, R10, R2 ;  /* 0x000000020a0e7228 */ /* 0x000fe20000000000 */
[----:B------:R-:W-:Y:S01]  /*0c90*/  HFMA2 R51, -RZ, RZ, 1.642578125, -0.00021207332611083984375 ;  /* 0x3e928af3ff337431 */ /* 0x000fe200000001ff */
[----:B--2---:R-:W-:Y:S01]  /*0ca0*/  DFMA R64, -R26, R46, R64 ;  /* 0x0000002e1a40722b */ /* 0x004fe20000000140 */
[----:B------:R-:W-:Y:S01]  /*0cb0*/  LEA R9, R9, R50, 0x18 ;  /* 0x0000003209097211 */ /* 0x000fe200078ec0ff */
[-C--:B------:R-:W-:Y:S01]  /*0cc0*/  DMUL R10, R10, R42.reuse ;  /* 0x0000002a0a0a7228 */ /* 0x080fe20000000000 */
[----:B------:R-:W-:Y:S01]  /*0cd0*/  MOV R50, 0xfca213ea ;  /* 0xfca213ea00327802 */ /* 0x000fe20000000f00 */
[-C--:B------:R-:W-:Y:S01]  /*0ce0*/  DFMA R26, -R26, R42.reuse, R32 ;  /* 0x0000002a1a1a722b */ /* 0x080fe20000000120 */
[----:B------:R-:W-:Y:S01]  /*0cf0*/  LEA R58, R8, R9, 0x2 ;  /* 0x00000009083a7211 */ /* 0x000fe200078e10ff */
[----:B------:R-:W-:-:S02]  /*0d00*/  DFMA R34, R14, R42, R34 ;  /* 0x0000002a0e22722b */ /* 0x000fc40000000022 */
[----:B------:R-:W-:Y:S02]  /*0d10*/  DMUL R32, R64, R40 ;  /* 0x0000002840207228 */ /* 0x000fe40000000000 */
[----:B------:R-:W-:Y:S02]  /*0d20*/  DFMA R10, R10, R36, R20 ;  /* 0x000000240a0a722b */ /* 0x000fe40000000014 */
[----:B------:R-:W-:Y:S01]  /*0d30*/  DFMA R6, R14, R46, R22 ;  /* 0x0000002e0e06722b */ /* 0x000fe20000000016 */
[----:B------:R-:W0:Y:S01]  /*0d40*/  LDS.128 R20, [R13] ;  /* 0x000000000d147984 */ /* 0x000e220000000c00 */
[----:B------:R-:W-:Y:S02]  /*0d50*/  DMUL R18, R26, R34 ;  /* 0x000000221a127228 */ /* 0x000fe40000000000 */
[----:B------:R-:W-:Y:S01]  /*0d60*/  DMUL R32, R64, R32 ;  /* 0x0000002040207228 */ /* 0x000fe20000000000 */
[----:B------:R-:W-:Y:S01]  /*0d70*/  LDS R13, [R0] ;  /* 0x00000000000d7984 */ /* 0x000fe20000000800 */
[----:B------:R-:W-:-:S02]  /*0d80*/  DFMA R14, R24, R46, R10 ;  /* 0x0000002e180e722b */ /* 0x000fc4000000000a */
[----:B------:R-:W-:-:S04]  /*0d90*/  DFMA R24, R24, R46, R6 ;  /* 0x0000002e1818722b */ /* 0x000fc80000000006 */
[C---:B------:R-:W-:Y:S02]  /*0da0*/  DFMA R18, R26.reuse, R18, R32 ;  /* 0x000000121a12722b */ /* 0x040fe40000000020 */
[C---:B------:R-:W-:Y:S02]  /*0db0*/  DMUL R6, R26.reuse, R14 ;  /* 0x0000000e1a067228 */ /* 0x040fe40000000000 */
[----:B------:R-:W-:-:S06]  /*0dc0*/  DMUL R10, R26, R24 ;  /* 0x000000181a0a7228 */ /* 0x000fcc0000000000 */
[----:B------:R-:W-:Y:S01]  /*0dd0*/  DFMA R6, R64, R6, R18 ;  /* 0x000000064006722b */ /* 0x000fe20000000012 */
[----:B------:R-:W-:Y:S01]  /*0de0*/  HFMA2 R19, -RZ, RZ, 1.9912109375, 0.00128841400146484375 ;  /* 0x3ff71547ff137431 */ /* 0x000fe200000001ff */
[----:B------:R-:W-:-:S06]  /*0df0*/  MOV R18, 0x652b82fe ;  /* 0x652b82fe00127802 */ /* 0x000fcc0000000f00 */
[----:B------:R-:W-:-:S08]  /*0e00*/  DFMA R6, R64, R10, R6 ;  /* 0x0000000a4006722b */ /* 0x000fd00000000006 */
[----:B------:R-:W-:Y:S01]  /*0e10*/  DMUL R62, R6, -0.5 ;  /* 0xbfe00000063e7828 */ /* 0x000fe20000000000 */
[----:B------:R-:W-:Y:S01]  /*0e20*/  IMAD.MOV.U32 R6, RZ, RZ, -0x105c611 ;  /* 0xfefa39efff067424 */ /* 0x000fe200078e00ff */
[----:B0-----:R-:W0:Y:S01]  /*0e30*/  F2F.F64.F32 R32, R23 ;  /* 0x0000001700207310 */ /* 0x001e220000201800 */
[----:B------:R-:W-:-:S05]  /*0e40*/  MOV R7, 0x3fe62e42 ;  /* 0x3fe62e4200077802 */ /* 0x000fca0000000f00 */
[----:B------:R-:W-:Y:S02]  /*0e50*/  DFMA R10, R62, R18, 6.75539944105574400000e+15 ;  /* 0x433800003e0a742b */ /* 0x000fe40000000012 */
[----:B------:R-:W-:Y:S01]  /*0e60*/  FSETP.GEU.AND P0, PT, |R63|, 4.1917929649353027344, PT ;  /* 0x4086232b3f00780b */ /* 0x000fe20003f0e200 */
[----:B------:R-:W1:Y:S05]  /*0e70*/  F2F.F64.F32 R52, R20 ;  /* 0x0000001400347310 */ /* 0x000e6a0000201800 */
[----:B------:R-:W-:Y:S02]  /*0e80*/  DADD R38, R10, -6.75539944105574400000e+15 ;  /* 0xc33800000a267429 */ /* 0x000fe40000000000 */
[----:B0-----:R-:W-:Y:S01]  /*0e90*/  DMUL R48, R64, R32 ;  /* 0x0000002040307228 */ /* 0x001fe20000000000 */
[----:B------:R-:W0:Y:S05]  /*0ea0*/  F2F.F64.F32 R32, R22 ;  /* 0x0000001600207310 */ /* 0x000e2a0000201800 */
[----:B------:R-:W-:-:S02]  /*0eb0*/  DFMA R28, R38, -R6, R62 ;  /* 0x80000006261c722b */ /* 0x000fc4000000003e */
[----:B-1----:R-:W-:Y:S02]  /*0ec0*/  DMUL R52, R26, R52 ;  /* 0x000000341a347228 */ /* 0x002fe40000000000 */
[----:B------:R-:W-:Y:S01]  /*0ed0*/  DMUL R54, R64, R48 ;  /* 0x0000003040367228 */ /* 0x000fe20000000000 */
[----:B------:R-:W-:Y:S01]  /*0ee0*/  HFMA2 R49, -RZ, RZ, 1.587890625, -389.25 ;  /* 0x3e5ade15ff317431 */ /* 0x000fe200000001ff */
[----:B------:R-:W-:Y:S02]  /*0ef0*/  MOV R48, 0x69ce2bdf ;  /* 0x69ce2bdf00307802 */ /* 0x000fe40000000f00 */
[----:B------:R-:W-:Y:S02]  /*0f00*/  DFMA R8, R38, -R60, R28 ;  /* 0x8000003c2608722b */ /* 0x000fe4000000001c */
[----:B------:R1:W2:Y:S01]  /*0f10*/  LDS R28, [R58] ;  /* 0x000000003a1c7984 */ /* 0x0002a20000000800 */
[----:B------:R-:W-:Y:S01]  /*0f20*/  HFMA2 R29, -RZ, RZ, 1.9423828125, 85.3125 ;  /* 0x3fc55555ff1d7431 */ /* 0x000fe200000001ff */
[----:B------:R-:W-:-:S02]  /*0f30*/  DFMA R38, R26, R52, R54 ;  /* 0x000000341a26722b */ /* 0x000fc40000000036 */
[----:B0-----:R-:W-:Y:S01]  /*0f40*/  DMUL R54, R26, R32 ;  /* 0x000000201a367228 */ /* 0x001fe20000000000 */
[----:B------:R-:W-:Y:S01]  /*0f50*/  HFMA2 R53, -RZ, RZ, 1.6943359375, 0.00579071044921875 ;  /* 0x3ec71deeff357431 */ /* 0x000fe200000001ff */
[----:B------:R-:W0:Y:S01]  /*0f60*/  F2F.F64.F32 R32, R21 ;  /* 0x0000001500207310 */ /* 0x000e220000201800 */
[----:B------:R-:W-:Y:S01]  /*0f70*/  DFMA R56, R8, R48, R50 ;  /* 0x000000300838722b */ /* 0x000fe20000000032 */
[----:B------:R-:W-:Y:S02]  /*0f80*/  MOV R52, 0x62401315 ;  /* 0x6240131500347802 */ /* 0x000fe40000000f00 */
[----:B-1----:R-:W-:Y:S02]  /*0f90*/  MOV R58, 0x1852b7af ;  /* 0x1852b7af003a7802 */ /* 0x002fe40000000f00 */
[----:B------:R-:W-:Y:S01]  /*0fa0*/  DFMA R38, R64, R54, R38 ;  /* 0x000000364026722b */ /* 0x000fe20000000026 */
[----:B------:R-:W-:Y:S02]  /*0fb0*/  HFMA2 R55, -RZ, RZ, 1.744140625, 2.4378299713134765625e-05 ;  /* 0x3efa0199ff377431 */ /* 0x000fe400000001ff */
[----:B------:R-:W-:Y:S01]  /*0fc0*/  DFMA R56, R8, R56, R52 ;  /* 0x000000380838722b */ /* 0x000fe20000000034 */
[----:B------:R-:W-:Y:S01]  /*0fd0*/  MOV R54, 0x7c89eb71 ;  /* 0x7c89eb7100367802 */ /* 0x000fe20000000f00 */
[----:B0-----:R-:W-:-:S06]  /*0fe0*/  DMUL R32, R26, R32 ;  /* 0x000000201a207228 */ /* 0x001fcc0000000000 */
[----:B------:R-:W-:Y:S01]  /*0ff0*/  DFMA R26, R8, R56, R54 ;  /* 0x00000038081a722b */ /* 0x000fe20000000036 */
[----:B------:R-:W-:Y:S01]  /*1000*/  IMAD.MOV.U32 R56, RZ, RZ, 0x14761f65 ;  /* 0x14761f65ff387424 */ /* 0x000fe200078e00ff */
[----:B------:R-:W-:Y:S01]  /*1010*/  MOV R57, 0x3f2a01a0 ;  /* 0x3f2a01a000397802 */ /* 0x000fe20000000f00 */
[----:B------:R-:W-:Y:S01]  /*1020*/  DFMA R64, R64, R32, R38 ;  /* 0x000000204040722b */ /* 0x000fe20000000026 */
[----:B------:R-:W-:-:S04]  /*1030*/  HFMA2 R39, -RZ, RZ, 1.8759765625, 0.000618457794189453125 ;  /* 0x3f811111ff277431 */ /* 0x000fc800000001ff */
[----:B------:R-:W-:Y:S01]  /*1040*/  DFMA R26, R8, R26, R56 ;  /* 0x0000001a081a722b */ /* 0x000fe20000000038 */
[----:B------:R-:W-:Y:S01]  /*1050*/  MOV R38, 0x11122322 ;  /* 0x1112232200267802 */ /* 0x000fe20000000f00 */
[----:B------:R-:W-:Y:S01]  /*1060*/  HFMA2 R33, -RZ, RZ, 1.9111328125, 85.3125 ;  /* 0x3fa55555ff217431 */ /* 0x000fe200000001ff */
[----:B------:R-:W-:-:S05]  /*1070*/  MOV R32, 0x555502a1 ;  /* 0x555502a100207802 */ /* 0x000fca0000000f00 */
[----:B------:R-:W-:Y:S01]  /*1080*/  DFMA R26, R8, R26, R58 ;  /* 0x0000001a081a722b */ /* 0x000fe2000000003a */
[----:B--2---:R-:W-:Y:S01]  /*1090*/  FMUL R13, R13, R28 ;  /* 0x0000001c0d0d7220 */ /* 0x004fe20000400000 */
[----:B------:R-:W-:-:S06]  /*10a0*/  MOV R28, 0x55555511 ;  /* 0x55555511001c7802 */ /* 0x000fcc0000000f00 */
[----:B------:R-:W-:-:S08]  /*10b0*/  DFMA R26, R8, R26, R38 ;  /* 0x0000001a081a722b */ /* 0x000fd00000000026 */
[----:B------:R-:W-:-:S08]  /*10c0*/  DFMA R26, R8, R26, R32 ;  /* 0x0000001a081a722b */ /* 0x000fd00000000020 */
[----:B------:R-:W-:Y:S01]  /*10d0*/  DFMA R66, R8, R26, R28 ;  /* 0x0000001a0842722b */ /* 0x000fe2000000001c */
[----:B------:R-:W-:Y:S01]  /*10e0*/  HFMA2 R27, -RZ, RZ, 1.96875, 0 ;  /* 0x3fe00000ff1b7431 */ /* 0x000fe200000001ff */
[----:B------:R-:W-:-:S06]  /*10f0*/  MOV R26, 0xb ;  /* 0x0000000b001a7802 */ /* 0x000fcc0000000f00 */
[----:B------:R-:W-:-:S08]  /*1100*/  DFMA R66, R8, R66, R26 ;  /* 0x000000420842722b */ /* 0x000fd0000000001a */
[----:B------:R-:W-:-:S08]  /*1110*/  DFMA R66, R8, R66, 1 ;  /* 0x3ff000000842742b */ /* 0x000fd00000000042 */
[----:B------:R-:W-:-:S10]  /*1120*/  DFMA R66, R8, R66, 1 ;  /* 0x3ff000000842742b */ /* 0x000fd40000000042 */
[----:B------:R-:W-:Y:S02]  /*1130*/  LEA R9, R10, R67, 0x14 ;  /* 0x000000430a097211 */ /* 0x000fe400078ea0ff */
[----:B------:R-:W-:Y:S01]  /*1140*/  MOV R8, R66 ;  /* 0x0000004200087202 */ /* 0x000fe20000000f00 */
[----:B------:R-:W-:Y:S06]  /*1150*/  @!P0 BRA `(.L_x_1335) ;  /* 0x0000000000308947 */ /* 0x000fec0003800000 */
[----:B------:R-:W-:Y:S01]  /*1160*/  FSETP.GEU.AND P1, PT, |R63|, 4.2275390625, PT ;  /* 0x408748003f00780b */ /* 0x000fe20003f2e200 */
[C---:B------:R-:W-:Y:S02]  /*1170*/  DSETP.GEU.AND P0, PT, R62.reuse, RZ, PT ;  /* 0x000000ff3e00722a */ /* 0x040fe40003f0e000 */
[----:B------:R-:W-:-:S10]  /*1180*/  DADD R62, R62, +INF ;  /* 0x7ff000003e3e7429 */ /* 0x000fd40000000000 */
[----:B------:R-:W-:Y:S02]  /*1190*/  @!P1 LEA.HI R0, R10, R10, RZ, 0x1 ;  /* 0x0000000a0a009211 */ /* 0x000fe400078f08ff */
[----:B------:R-:W-:Y:S02]  /*11a0*/  FSEL R8, R62, RZ, P0 ;  /* 0x000000ff3e087208 */ /* 0x000fe40000000000 */
[----:B------:R-:W-:Y:S02]  /*11b0*/  @!P1 SHF.R.S32.HI R11, RZ, 0x1, R0 ;  /* 0x00000001ff0b9819 */ /* 0x000fe40000011400 */
[----:B------:R-:W-:Y:S02]  /*11c0*/  FSEL R9, R63, RZ, P0 ;  /* 0x000000ff3f097208 */ /* 0x000fe40000000000 */
[----:B------:R-:W-:Y:S01]  /*11d0*/  @!P1 LEA R67, R11, R67, 0x14 ;  /* 0x000000430b439211 */ /* 0x000fe200078ea0ff */
[----:B------:R-:W-:-:S05]  /*11e0*/  @!P1 IMAD.IADD R10, R10, 0x1, -R11 ;  /* 0x000000010a0a9824 */ /* 0x000fca00078e0a0b */
[----:B------:R-:W-:Y:S02]  /*11f0*/  @!P1 LEA R11, R10, 0x3ff00000, 0x14 ;  /* 0x3ff000000a0b9811 */ /* 0x000fe400078ea0ff */
[----:B------:R-:W-:-:S06]  /*1200*/  @!P1 MOV R10, RZ ;  /* 0x000000ff000a9202 */ /* 0x000fcc0000000f00 */
[----:B------:R-:W-:-:S11]  /*1210*/  @!P1 DMUL R8, R66, R10 ;  /* 0x0000000a42089228 */ /* 0x000fd60000000000 */
.L_x_1335:
[----:B------:R-:W-:Y:S05]  /*1220*/  BSYNC.RECONVERGENT B1 ;  /* 0x0000000000017941 */ /* 0x000fea0003800200 */
.L_x_1334:
[----:B------:R-:W-:Y:S01]  /*1230*/  DMUL R10, R64, -0.5 ;  /* 0xbfe00000400a7828 */ /* 0x000fe20000000000 */
[----:B------:R-:W-:Y:S07]  /*1240*/  F2F.F32.F64 R0, R40 ;  /* 0x0000002800007310 */ /* 0x000fee0000301000 */
[----:B------:R-:W-:Y:S01]  /*1250*/  DFMA R18, R10, R18, 6.75539944105574400000e+15 ;  /* 0x433800000a12742b */ /* 0x000fe20000000012 */
[----:B------:R-:W-:Y:S01]  /*1260*/  F2F.F32.F64 R14, R14 ;  /* 0x0000000e000e7310 */ /* 0x000fe20000301000 */
[----:B------:R-:W-:-:S06]  /*1270*/  FSETP.GEU.AND P0, PT, |R11|, 4.1917929649353027344, PT ;  /* 0x4086232b0b00780b */ /* 0x000fcc0003f0e200 */
[----:B------:R-:W-:-:S08]  /*1280*/  DADD R62, R18, -6.75539944105574400000e+15 ;  /* 0xc3380000123e7429 */ /* 0x000fd00000000000 */
[----:B------:R-:W-:-:S08]  /*1290*/  DFMA R6, R62, -R6, R10 ;  /* 0x800000063e06722b */ /* 0x000fd0000000000a */
[----:B------:R-:W-:-:S08]  /*12a0*/  DFMA R6, R62, -R60, R6 ;  /* 0x8000003c3e06722b */ /* 0x000fd00000000006 */
[C---:B------:R-:W-:Y:S01]  /*12b0*/  DFMA R48, R6.reuse, R48, R50 ;  /* 0x000000300630722b */ /* 0x040fe20000000032 */
[----:B------:R-:W-:Y:S07]  /*12c0*/  F2F.F64.F32 R50, R44 ;  /* 0x0000002c00327310 */ /* 0x000fee0000201800 */
[C---:B------:R-:W-:Y:S01]  /*12d0*/  DFMA R48, R6.reuse, R48, R52 ;  /* 0x000000300630722b */ /* 0x040fe20000000034 */
[----:B------:R-:W0:Y:S07]  /*12e0*/  F2F.F64.F32 R52, R45 ;  /* 0x0000002d00347310 */ /* 0x000e2e0000201800 */
[----:B------:R-:W-:-:S08]  /*12f0*/  DFMA R48, R6, R48, R54 ;  /* 0x000000300630722b */ /* 0x000fd00000000036 */
[----:B------:R-:W-:Y:S02]  /*1300*/  DFMA R48, R6, R48, R56 ;  /* 0x000000300630722b */ /* 0x000fe40000000038 */
[C---:B0-----:R-:W-:Y:S02]  /*1310*/  DMUL R46, R52.reuse, R46 ;  /* 0x0000002e342e7228 */ /* 0x041fe40000000000 */
[----:B------:R-:W-:-:S04]  /*1320*/  DMUL R42, R52, R42 ;  /* 0x0000002a342a7228 */ /* 0x000fc80000000000 */
[----:B------:R-:W-:Y:S02]  /*1330*/  DFMA R48, R6, R48, R58 ;  /* 0x000000300630722b */ /* 0x000fe4000000003a */
[C---:B------:R-:W-:Y:S02]  /*1340*/  DFMA R46, R50.reuse, R36, R46 ;  /* 0x00000024322e722b */ /* 0x040fe4000000002e */
[----:B------:R-:W-:Y:S01]  /*1350*/  DFMA R42, R50, R2, R42 ;  /* 0x00000002322a722b */ /* 0x000fe2000000002a */
[----:B------:R-:W-:Y:S03]  /*1360*/  F2F.F32.F64 R2, R34 ;  /* 0x0000002200027310 */ /* 0x000fe60000301000 */
[----:B------:R-:W-:Y:S02]  /*1370*/  DFMA R48, R6, R48, R38 ;  /* 0x000000300630722b */ /* 0x000fe40000000026 */
[----:B------:R-:W-:-:S02]  /*1380*/  DADD R46, R46, R4 ;  /* 0x000000002e2e7229 */ /* 0x000fc40000000004 */
[----:B------:R-:W-:Y:S01]  /*1390*/  DADD R42, R42, R30 ;  /* 0x000000002a2a7229 */ /* 0x000fe2000000001e */
[----:B------:R-:W0:Y:S01]  /*13a0*/  S2R R30, SR_CgaCtaId ;  /* 0x00000000001e7919 */ /* 0x000e220000008800 */
[----:B------:R-:W-:Y:S02]  /*13b0*/  F2F.F32.F64 R31, R24 ;  /* 0x00000018001f7310 */ /* 0x000fe40000301000 */
[----:B------:R-:W-:-:S06]  /*13c0*/  DFMA R48, R6, R48, R32 ;  /* 0x000000300630722b */ /* 0x000fcc0000000020 */
[----:B------:R-:W1:Y:S02]  /*13d0*/  F2F.F32.F64 R5, R46 ;  /* 0x0000002e00057310 */ /* 0x000e640000301000 */
[C---:B------:R-:W-:Y:S01]  /*13e0*/  DFMA R48, R6.reuse, R48, R28 ;  /* 0x000000300630722b */ /* 0x040fe2000000001c */
[----:B------:R-:W2:Y:S05]  /*13f0*/  S2R R29, SR_TID.X ;  /* 0x00000000001d7919 */ /* 0x000eaa0000002100 */
[----:B------:R-:W3:Y:S02]  /*1400*/  F2F.F32.F64 R3, R42 ;  /* 0x0000002a00037310 */ /* 0x000ee40000301000 */
[----:B------:R-:W-:Y:S01]  /*1410*/  DFMA R48, R6, R48, R26 ;  /* 0x000000300630722b */ /* 0x000fe2000000001a */
[----:B-1----:R-:W-:-:S07]  /*1420*/  FMUL R26, R5, R0 ;  /* 0x00000000051a7220 */ /* 0x002fce0000400000 */
[----:B------:R-:W-:Y:S01]  /*1430*/  DFMA R48, R6, R48, 1 ;  /* 0x3ff000000630742b */ /* 0x000fe20000000030 */
[----:B------:R-:W-:Y:S01]  /*1440*/  FMUL R26, R5, R26 ;  /* 0x0000001a051a7220 */ /* 0x000fe20000400000 */
[----:B---3--:R-:W-:-:S06]  /*1450*/  FMUL R4, R3, R2 ;  /* 0x0000000203047220 */ /* 0x008fcc0000400000 */
[----:B------:R-:W-:Y:S01]  /*1460*/  DFMA R48, R6, R48, 1 ;  /* 0x3ff000000630742b */ /* 0x000fe20000000030 */
[C---:B------:R-:W-:Y:S01]  /*1470*/  FFMA R28, R3.reuse, R4, R26 ;  /* 0x00000004031c7223 */ /* 0x040fe2000000001a */
[C---:B------:R-:W-:Y:S01]  /*1480*/  FMUL R4, R3.reuse, R14 ;  /* 0x0000000e03047220 */ /* 0x040fe20000400000 */
[----:B------:R1:W3:Y:S01]  /*1490*/  F2F.F64.F32 R26, R13 ;  /* 0x0000000d001a7310 */ /* 0x0002e20000201800 */
[----:B------:R-:W-:Y:S02]  /*14a0*/  FMUL R6, R3, R31 ;  /* 0x0000001f03067220 */ /* 0x000fe40000400000 */
[----:B------:R-:W-:-:S04]  /*14b0*/  FFMA R7, R5, R4, R28 ;  /* 0x0000000405077223 */ /* 0x000fc8000000001c */
[----:B------:R-:W-:Y:S01]  /*14c0*/  LEA R25, R18, R49, 0x14 ;  /* 0x0000003112197211 */ /* 0x000fe200078ea0ff */
[----:B------:R-:W-:Y:S01]  /*14d0*/  FFMA R15, R5, R6, R7 ;  /* 0x00000006050f7223 */ /* 0x000fe20000000007 */
[----:B------:R-:W-:Y:S01]  /*14e0*/  MOV R24, R48 ;  /* 0x0000003000187202 */ /* 0x000fe20000000f00 */
[----:B012---:R-:W-:Y:S06]  /*14f0*/  @!P0 BRA `(.L_x_1336) ;  /* 0x0000000000308947 */ /* 0x007fec0003800000 */
[----:B------:R-:W-:Y:S01]  /*1500*/  FSETP.GEU.AND P1, PT, |R11|, 4.2275390625, PT ;  /* 0x408748000b00780b */ /* 0x000fe20003f2e200 */
[C---:B------:R-:W-:Y:S02]  /*1510*/  DADD R24, R10.reuse, +INF ;  /* 0x7ff000000a187429 */ /* 0x040fe40000000000 */
[----:B------:R-:W-:-:S08]  /*1520*/  DSETP.GEU.AND P0, PT, R10, RZ, PT ;  /* 0x000000ff0a00722a */ /* 0x000fd00003f0e000 */
[----:B------:R-:W-:Y:S02]  /*1530*/  FSEL R24, R24, RZ, P0 ;  /* 0x000000ff18187208 */ /* 0x000fe40000000000 */
[----:B------:R-:W-:Y:S02]  /*1540*/  @!P1 LEA.HI R7, R18, R18, RZ, 0x1 ;  /* 0x0000001212079211 */ /* 0x000fe400078f08ff */
[----:B------:R-:W-:Y:S02]  /*1550*/  FSEL R25, R25, RZ, P0 ;  /* 0x000000ff19197208 */ /* 0x000fe40000000000 */
[----:B------:R-:W-:-:S04]  /*1560*/  @!P1 SHF.R.S32.HI R7, RZ, 0x1, R7 ;  /* 0x00000001ff079819 */ /* 0x000fc80000011407 */
[----:B------:R-:W-:Y:S02]  /*1570*/  @!P1 IADD3 R10, PT, PT, R18, -R7, RZ ;  /* 0x80000007120a9210 */ /* 0x000fe40007ffe0ff */
[----:B------:R-:W-:Y:S02]  /*1580*/  @!P1 LEA R49, R7, R49, 0x14 ;  /* 0x0000003107319211 */ /* 0x000fe400078ea0ff */
[----:B------:R-:W-:Y:S02]  /*1590*/  @!P1 LEA R11, R10, 0x3ff00000, 0x14 ;  /* 0x3ff000000a0b9811 */ /* 0x000fe400078ea0ff */
[----:B------:R-:W-:-:S06]  /*15a0*/  @!P1 MOV R10, RZ ;  /* 0x000000ff000a9202 */ /* 0x000fcc0000000f00 */
[----:B------:R-:W-:-:S11]  /*15b0*/  @!P1 DMUL R24, R48, R10 ;  /* 0x0000000a30189228 */ /* 0x000fd60000000000 */
.L_x_1336:
[----:B------:R-:W-:Y:S05]  /*15c0*/  WARPSYNC.ALL ;  /* 0x0000000000007948 */ /* 0x000fea0003800000 */
[----:B------:R-:W-:Y:S01]  /*15d0*/  BAR.SYNC.DEFER_BLOCKING 0x0 ;  /* 0x0000000000007b1d */ /* 0x000fe20000010000 */
[----:B------:R-:W-:-:S04]  /*15e0*/  MOV R7, 0x400 ;  /* 0x0000040000077802 */ /* 0x000fc80000000f00 */
[----:B------:R-:W-:Y:S01]  /*15f0*/  IADD3 R7, PT, PT, R7, 0x700, RZ ;  /* 0x0000070007077810 */ /* 0x000fe20007ffe0ff */
[----:B------:R-:W-:Y:S01]  /*1600*/  DADD R40, R24, R8 ;  /* 0x0000000018287229 */ /* 0x000fe20000000008 */
[----:B------:R-:W0:Y:S01]  /*1610*/  F2F.F64.F32 R50, R15 ;  /* 0x0000000f00327310 */ /* 0x000e220000201800 */
[----:B------:R-:W-:Y:S01]  /*1620*/  BSSY.RECONVERGENT B1, `(.L_x_1337) ;  /* 0x0000009000017945 */ /* 0x000fe20003800200 */
[----:B------:R-:W-:-:S05]  /*1630*/  LEA R30, R30, R7, 0x18 ;  /* 0x000000071e1e7211 */ /* 0x000fca00078ec0ff */
[----:B---3--:R-:W-:Y:S01]  /*1640*/  DMUL R40, R40, R26 ;  /* 0x0000001a28287228 */ /* 0x008fe20000000000 */
[----:B------:R-:W-:-:S07]  /*1650*/  IMAD R7, R29, 0x170, R30 ;  /* 0x000001701d077824 */ /* 0x000fce00078e021e */
[----:B0-----:R-:W-:-:S11]  /*1660*/  DMUL R50, R40, R50 ;  /* 0x0000003228327228 */ /* 0x001fd60000000000 */
.L_x_1338:
[----:B------:R-:W0:Y:S02]  /*1670*/  LDS.64 R8, [R7] ;  /* 0x0000000007087984 */ /* 0x000e240000000a00 */
[----:B0-----:R-:W-:-:S07]  /*1680*/  DADD R10, R50, R8 ;  /* 0x00000000320a7229 */ /* 0x001fce0000000008 */
[----:B------:R-:W0:Y:S02]  /*1690*/  ATOMS.CAST.SPIN.64 P0, [R7], R8, R10 ;  /* 0x000000080700758d */ /* 0x000e24000180040a */
[----:B0-----:R-:W-:Y:S05]  /*16a0*/  @!P0 BRA `(.L_x_1338) ;  /* 0xfffffffc00f08947 */ /* 0x001fea000383ffff */
[----:B------:R-:W-:Y:S05]  /*16b0*/  BSYNC.RECONVERGENT B1 ;  /* 0x0000000000017941 */ /* 0x000fea0003800200 */
.L_x_1337:
[----:B------:R-:W-:Y:S01]  /*16c0*/  FADD R8, R2, R2 ;  /* 0x0000000202087221 */ /* 0x000fe20000000000 */
[C---:B------:R-:W-:Y:S01]  /*16d0*/  FMUL R9, R5.reuse, R14 ;  /* 0x0000000e05097220 */ /* 0x040fe20000400000 */
[----:B------:R-:W-:Y:S01]  /*16e0*/  FMUL R28, R5, R31 ;  /* 0x0000001f051c7220 */ /* 0x000fe20000400000 */
[----:B------:R-:W-:Y:S01]  /*16f0*/  BSSY.RECONVERGENT B1, `(.L_x_1339) ;  /* 0x000000a000017945 */ /* 0x000fe20003800200 */
[----:B------:R-:W-:-:S04]  /*1700*/  FMUL R38, R3, R8 ;  /* 0x0000000803267220 */ /* 0x000fc80000400000 */
[----:B------:R-:W-:-:S04]  /*1710*/  FADD R11, R38, R9 ;  /* 0x00000009260b7221 */ /* 0x000fc80000000000 */
[----:B------:R-:W-:-:S04]  /*1720*/  FADD R11, R11, R28 ;  /* 0x0000001c0b0b7221 */ /* 0x000fc80000000000 */
[----:B------:R-:W0:Y:S02]  /*1730*/  F2F.F64.F32 R44, R11 ;  /* 0x0000000b002c7310 */ /* 0x000e240000201800 */
[----:B0-----:R-:W-:-:S11]  /*1740*/  DMUL R44, R40, R44 ;  /* 0x0000002c282c7228 */ /* 0x001fd60000000000 */
.L_x_1340:
[----:B------:R-:W0:Y:S02]  /*1750*/  LDS.64 R24, [R7+0x8] ;  /* 0x0000080007187984 */ /* 0x000e240000000a00 */
[----:B0-----:R-:W-:-:S07]  /*1760*/  DADD R26, R44, R24 ;  /* 0x000000002c1a7229 */ /* 0x001fce0000000018 */
[----:B------:R-:W0:Y:S02]  /*1770*/  ATOMS.CAST.SPIN.64 P0, [R7+0x8], R24, R26 ;  /* 0x000008180700758d */ /* 0x000e24000180041a */
[----:B0-----:R-:W-:Y:S05]  /*1780*/  @!P0 BRA `(.L_x_1340) ;  /* 0xfffffffc00f08947 */ /* 0x001fea000383ffff */
[----:B------:R-:W-:Y:S05]  /*1790*/  BSYNC.RECONVERGENT B1 ;  /* 0x0000000000017941 */ /* 0x000fea0003800200 */
.L_x_1339:
[----:B------:R-:W-:Y:S01]  /*17a0*/  FADD R34, R0, R0 ;  /* 0x0000000000227221 */ /* 0x000fe20000000000 */
[----:B------:R-:W-:Y:S01]  /*17b0*/  FADD R10, R4, R6 ;  /* 0x00000006040a7221 */ /* 0x000fe20000000000 */
[----:B------:R-:W-:Y:S02]  /*17c0*/  BSSY.RECONVERGENT B1, `(.L_x_1341) ;  /* 0x0000009000017945 */ /* 0x000fe40003800200 */
[----:B------:R-:W-:-:S04]  /*17d0*/  FMUL R11, R5, R34 ;  /* 0x00000022050b7220 */ /* 0x000fc80000400000 */
[----:B------:R-:W-:-:S04]  /*17e0*/  FADD R10, R10, R11 ;  /* 0x0000000b0a0a7221 */ /* 0x000fc80000000000 */
[----:B------:R-:W0:Y:S02]  /*17f0*/  F2F.F64.F32 R18, R10 ;  /* 0x0000000a00127310 */ /* 0x000e240000201800 */
[----:B0-----:R-:W-:-:S11]  /*1800*/  DMUL R18, R40, R18 ;  /* 0x0000001228127228 */ /* 0x001fd60000000000 */
.L_x_1342:
[----:B------:R-:W0:Y:S02]  /*1810*/  LDS.64 R24, [R7+0x10] ;  /* 0x0000100007187984 */ /* 0x000e240000000a00 */
[----:B0-----:R-:W-:-:S07]  /*1820*/  DADD R26, R18, R24 ;  /* 0x00000000121a7229 */ /* 0x001fce0000000018 */
[----:B------:R-:W0:Y:S02]  /*1830*/  ATOMS.CAST.SPIN.64 P0, [R7+0x10], R24, R26 ;  /* 0x000010180700758d */ /* 0x000e24000180041a */
[----:B0-----:R-:W-:Y:S05]  /*1840*/  @!P0 BRA `(.L_x_1342) ;  /* 0xfffffffc00f08947 */ /* 0x001fea000383ffff */
[----:B------:R-:W-:Y:S05]  /*1850*/  BSYNC.RECONVERGENT B1 ;  /* 0x0000000000017941 */ /* 0x000fea0003800200 */
.L_x_1341:
[----:B------:R-:W-:Y:S01]  /*1860*/  FMUL R18, R2, -2 ;  /* 0xc000000002127820 */ /* 0x000fe20000400000 */
[----:B------:R-:W-:Y:S01]  /*1870*/  FMUL R33, R4, R17 ;  /* 0x0000001104217220 */ /* 0x000fe20000400000 */
[----:B------:R-:W-:Y:S01]  /*1880*/  FMUL R42, R16, R28 ;  /* 0x0000001c102a7220 */ /* 0x000fe20000400000 */
[----:B------:R-:W-:Y:S01]  /*1890*/  BSSY.RECONVERGENT B1, `(.L_x_1343) ;  /* 0x000000d000017945 */ /* 0x000fe20003800200 */
[----:B------:R-:W-:-:S04]  /*18a0*/  FMUL R10, R3, R18 ;  /* 0x00000012030a7220 */ /* 0x000fc80000400000 */
[----:B------:R-:W-:-:S04]  /*18b0*/  FFMA R24, R16, R10, -R33 ;  /* 0x0000000a10187223 */ /* 0x000fc80000000821 */
[----:B------:R-:W-:-:S04]  /*18c0*/  FFMA R13, -R16, R9, R24 ;  /* 0x00000009100d7223 */ /* 0x000fc80000000118 */
[----:B------:R-:W-:-:S04]  /*18d0*/  FFMA R13, R6, -R17, R13 ;  /* 0x80000011060d7223 */ /* 0x000fc8000000000d */
[----:B------:R-:W-:-:S04]  /*18e0*/  FADD R24, R13, -R42 ;  /* 0x8000002a0d187221 */ /* 0x000fc80000000000 */
[----:B------:R-:W-:-:S06]  /*18f0*/  FFMA R24, R11, -R17, R24 ;  /* 0x800000110b187223 */ /* 0x000fcc0000000018 */
[----:B------:R-:W0:Y:S02]  /*1900*/  F2F.F64.F32 R24, R24 ;  /* 0x0000001800187310 */ /* 0x000e240000201800 */
[----:B0-----:R-:W-:-:S11]  /*1910*/  DMUL R36, R40, R24 ;  /* 0x0000001828247228 */ /* 0x001fd60000000000 */
.L_x_1344:
[----:B------:R-:W0:Y:S02]  /*1920*/  LDS.64 R24, [R7+0x18] ;  /* 0x0000180007187984 */ /* 0x000e240000000a00 */
[----:B0-----:R-:W-:-:S07]  /*1930*/  DADD R26, R36, R24 ;  /* 0x00000000241a7229 */ /* 0x001fce0000000018 */
[----:B------:R-:W0:Y:S02]  /*1940*/  ATOMS.CAST.SPIN.64 P0, [R7+0x18], R24, R26 ;  /* 0x000018180700758d */ /* 0x000e24000180041a */
[----:B0-----:R-:W-:Y:S05]  /*1950*/  @!P0 BRA `(.L_x_1344) ;  /* 0xfffffffc00f08947 */ /* 0x001fea000383ffff */
[----:B------:R-:W-:Y:S05]  /*1960*/  BSYNC.RECONVERGENT B1 ;  /* 0x0000000000017941 */ /* 0x000fea0003800200 */
.L_x_1343:
[----:B------:R-:W-:Y:S01]  /*1970*/  FMUL R24, R5, R11 ;  /* 0x0000000b05187220 */ /* 0x000fe20000400000 */
[----:B------:R-:W-:Y:S01]  /*1980*/  FADD R36, R31, R31 ;  /* 0x0000001f1f247221 */ /* 0x000fe20000000000 */
[----:B------:R-:W-:Y:S01]  /*1990*/  FADD R26, R14, R14 ;  /* 0x0000000e0e1a7221 */ /* 0x000fe20000000000 */
[----:B------:R-:W-:Y:S01]  /*19a0*/  BSSY.RECONVERGENT B1, `(.L_x_1345) ;  /* 0x000000c000017945 */ /* 0x000fe20003800200 */
[C---:B------:R-:W-:Y:S01]  /*19b0*/  FFMA R24, R3.reuse, R38, R24 ;  /* 0x0000002603187223 */ /* 0x040fe20000000018 */
[C---:B------:R-:W-:Y:S01]  /*19c0*/  FMUL R13, R3.reuse, R36 ;  /* 0x00000024030d7220 */ /* 0x040fe20000400000 */
[----:B------:R-:W-:-:S03]  /*19d0*/  FMUL R15, R3, R26 ;  /* 0x0000001a030f7220 */ /* 0x000fc60000400000 */
[----:B------:R-:W-:-:S04]  /*19e0*/  FFMA R24, R5, R13, R24 ;  /* 0x0000000d05187223 */ /* 0x000fc80000000018 */
[----:B------:R-:W-:-:S06]  /*19f0*/  FFMA R24, R5, R15, R24 ;  /* 0x0000000f05187223 */ /* 0x000fcc0000000018 */
[----:B------:R-:W0:Y:S02]  /*1a00*/  F2F.F64.F32 R24, R24 ;  /* 0x0000001800187310 */ /* 0x000e240000201800 */
[----:B0-----:R-:W-:-:S11]  /*1a10*/  DMUL R46, R40, R24 ;  /* 0x00000018282e7228 */ /* 0x001fd60000000000 */
.L_x_1346:
[----:B------:R-:W0:Y:S02]  /*1a20*/  LDS.64 R24, [R7+0x20] ;  /* 0x0000200007187984 */ /* 0x000e240000000a00 */
[----:B0-----:R-:W-:-:S07]  /*1a30*/  DADD R26, R46, R24 ;  /* 0x000000002e1a7229 */ /* 0x001fce0000000018 */
[----:B------:R-:W0:Y:S02]  /*1a40*/  ATOMS.CAST.SPIN.64 P0, [R7+0x20], R24, R26 ;  /* 0x000020180700758d */ /* 0x000e24000180041a */
[----:B0-----:R-:W-:Y:S05]  /*1a50*/  @!P0 BRA `(.L_x_1346) ;  /* 0xfffffffc00f08947 */ /* 0x001fea000383ffff */
[----:B------:R-:W-:Y:S05]  /*1a60*/  BSYNC.RECONVERGENT B1 ;  /* 0x0000000000017941 */ /* 0x000fea0003800200 */
.L_x_1345:
[----:B------:R-:W-:Y:S01]  /*1a70*/  FMUL R13, R0, -2 ;  /* 0xc0000000000d7820 */ /* 0x000fe20000400000 */
[----:B------:R-:W-:Y:S03]  /*1a80*/  BSSY.RECONVERGENT B1, `(.L_x_1347) ;  /* 0x000000a000017945 */ /* 0x000fe60003800200 */
[----:B------:R-:W-:-:S04]  /*1a90*/  FMUL R35, R5, R13 ;  /* 0x0000000d05237220 */ /* 0x000fc80000400000 */
[----:B------:R-:W-:-:S04]  /*1aa0*/  FADD R15, -R6, R35 ;  /* 0x00000023060f7221 */ /* 0x000fc80000000100 */
[----:B------:R-:W-:-:S04]  /*1ab0*/  FADD R15, -R4, R15 ;  /* 0x0000000f040f7221 */ /* 0x000fc80000000100 */
[----:B------:R-:W0:Y:S02]  /*1ac0*/  F2F.F64.F32 R24, R15 ;  /* 0x0000000f00187310 */ /* 0x000e240000201800 */
[----:B0-----:R-:W-:-:S11]  /*1ad0*/  DMUL R46, R40, R24 ;  /* 0x00000018282e7228 */ /* 0x001fd60000000000 */
.L_x_1348:
[----:B------:R-:W0:Y:S02]  /*1ae0*/  LDS.64 R24, [R7+0x28] ;  /* 0x0000280007187984 */ /* 0x000e240000000a00 */
[----:B0-----:R-:W-:-:S07]  /*1af0*/  DADD R26, R46, R24 ;  /* 0x000000002e1a7229 */ /* 0x001fce0000000018 */
[----:B------:R-:W0:Y:S02]  /*1b00*/  ATOMS.CAST.SPIN.64 P0, [R7+0x28], R24, R26 ;  /* 0x000028180700758d */ /* 0x000e24000180041a */
[----:B0-----:R-:W-:Y:S05]  /*1b10*/  @!P0 BRA `(.L_x_1348) ;  /* 0xfffffffc00f08947 */ /* 0x001fea000383ffff */
[----:B------:R-:W-:Y:S05]  /*1b20*/  BSYNC.RECONVERGENT B1 ;  /* 0x0000000000017941 */ /* 0x000fea0003800200 */
.L_x_1347:
[----:B------:R-:W-:Y:S01]  /*1b30*/  FADD R15, R9, R28 ;  /* 0x0000001c090f7221 */ /* 0x000fe20000000000 */
[----:B------:R-:W-:Y:S03]  /*1b40*/  BSSY.RECONVERGENT B1, `(.L_x_1349) ;  /* 0x0000008000017945 */ /* 0x000fe60003800200 */
[----:B------:R-:W-:-:S04]  /*1b50*/  FADD R15, R38, R15 ;  /* 0x0000000f260f7221 */ /* 0x000fc80000000000 */
[----:B------:R-:W0:Y:S02]  /*1b60*/  F2F.F64.F32 R54, R15 ;  /* 0x0000000f00367310 */ /* 0x000e240000201800 */
[----:B0-----:R-:W-:-:S11]  /*1b70*/  DMUL R54, R40, R54 ;  /* 0x0000003628367228 */ /* 0x001fd60000000000 */
.L_x_1350:
[----:B------:R-:W0:Y:S02]  /*1b80*/  LDS.64 R24, [R7+0x30] ;  /* 0x0000300007187984 */ /* 0x000e240000000a00 */
[----:B0-----:R-:W-:-:S07]  /*1b90*/  DADD R26, R54, R24 ;  /* 0x00000000361a7229 */ /* 0x001fce0000000018 */
[----:B------:R-:W0:Y:S02]  /*1ba0*/  ATOMS.CAST.SPIN.64 P0, [R7+0x30], R24, R26 ;  /* 0x000030180700758d */ /* 0x000e24000180041a */
[----:B0-----:R-:W-:Y:S05]  /*1bb0*/  @!P0 BRA `(.L_x_1350) ;  /* 0xfffffffc00f08947 */ /* 0x001fea000383ffff */
[----:B------:R-:W-:Y:S05]  /*1bc0*/  BSYNC.RECONVERGENT B1 ;  /* 0x0000000000017941 */ /* 0x000fea0003800200 */
.L_x_1349:
[----:B------:R-:W-:Y:S01]  /*1bd0*/  FMUL R15, R28, R17 ;  /* 0x000000111c0f7220 */ /* 0x000fe20000400000 */
[----:B------:R-:W-:Y:S03]  /*1be0*/  BSSY.RECONVERGENT B1, `(.L_x_1351) ;  /* 0x000000c000017945 */ /* 0x000fe60003800200 */
[----:B------:R-:W-:-:S04]  /*1bf0*/  FFMA R19, R16, R11, -R15 ;  /* 0x0000000b10137223 */ /* 0x000fc8000000080f */
[----:B------:R-:W-:-:S04]  /*1c00*/  FFMA R24, R16, R6, R19 ;  /* 0x0000000610187223 */ /* 0x000fc80000000013 */
[----:B------:R-:W-:-:S04]  /*1c10*/  FFMA R19, R9, -R17, R24 ;  /* 0x8000001109137223 */ /* 0x000fc80000000018 */
[----:B------:R-:W-:-:S04]  /*1c20*/  FFMA R19, R16, R4, R19 ;  /* 0x0000000410137223 */ /* 0x000fc80000000013 */
[----:B------:R-:W-:-:S04]  /*1c30*/  FFMA R19, R38, -R17, R19 ;  /* 0x8000001126137223 */ /* 0x000fc80000000013 */
[----:B------:R-:W0:Y:S02]  /*1c40*/  F2F.F64.F32 R24, R19 ;  /* 0x0000001300187310 */ /* 0x000e240000201800 */
[----:B0-----:R-:W-:-:S11]  /*1c50*/  DMUL R28, R40, R24 ;  /* 0x00000018281c7228 */ /* 0x001fd60000000000 */
.L_x_1352:
[----:B------:R-:W0:Y:S02]  /*1c60*/  LDS.64 R24, [R7+0x38] ;  /* 0x0000380007187984 */ /* 0x000e240000000a00 */
[----:B0-----:R-:W-:-:S07]  /*1c70*/  DADD R26, R28, R24 ;  /* 0x000000001c1a7229 */ /* 0x001fce0000000018 */
[----:B------:R-:W0:Y:S02]  /*1c80*/  ATOMS.CAST.SPIN.64 P0, [R7+0x38], R24, R26 ;  /* 0x000038180700758d */ /* 0x000e24000180041a */
[----:B0-----:R-:W-:Y:S05]  /*1c90*/  @!P0 BRA `(.L_x_1352) ;  /* 0xfffffffc00f08947 */ /* 0x001fea000383ffff */
[----:B------:R-:W-:Y:S05]  /*1ca0*/  BSYNC.RECONVERGENT B1 ;  /* 0x0000000000017941 */ /* 0x000fea0003800200 */
.L_x_1351:
[----:B------:R-:W0:Y:S01]  /*1cb0*/  F2F.F64.F32 R46, R2 ;  /* 0x00000002002e7310 */ /* 0x000e220000201800 */
[----:B------:R-:W-:Y:S01]  /*1cc0*/  BSSY.RECONVERGENT B1, `(.L_x_1353) ;  /* 0x0000006000017945 */ /* 0x000fe20003800200 */
[----:B0-----:R-:W-:-:S11]  /*1cd0*/  DMUL R46, R40, R46 ;  /* 0x0000002e282e7228 */ /* 0x001fd60000000000 */
.L_x_1354:
[----:B------:R-:W0:Y:S02]  /*1ce0*/  LDS.64 R24, [R7+0x40] ;  /* 0x0000400007187984 */ /* 0x000e240000000a00 */
[----:B0-----:R-:W-:-:S07]  /*1cf0*/  DADD R26, R46, R24 ;  /* 0x000000002e1a7229 */ /* 0x001fce0000000018 */
[----:B------:R-:W0:Y:S02]  /*1d00*/  ATOMS.CAST.SPIN.64 P0, [R7+0x40], R24, R26 ;  /* 0x000040180700758d */ /* 0x000e24000180041a */
[----:B0-----:R-:W-:Y:S05]  /*1d10*/  @!P0 BRA `(.L_x_1354) ;  /* 0xfffffffc00f08947 */ /* 0x001fea000383ffff */
[----:B------:R-:W-:Y:S05]  /*1d20*/  BSYNC.RECONVERGENT B1 ;  /* 0x0000000000017941 */ /* 0x000fea0003800200 */
.L_x_1353:
[----:B------:R-:W-:Y:S01]  /*1d30*/  FADD R19, R14, R31 ;  /* 0x0000001f0e137221 */ /* 0x000fe20000000000 */
[----:B------:R-:W-:Y:S03]  /*1d40*/  BSSY.RECONVERGENT B1, `(.L_x_1355) ;  /* 0x0000007000017945 */ /* 0x000fe60003800200 */
[----:B------:R-:W0:Y:S02]  /*1d50*/  F2F.F64.F32 R48, R19 ;  /* 0x0000001300307310 */ /* 0x000e240000201800 */
[----:B0-----:R-:W-:-:S11]  /*1d60*/  DMUL R48, R40, R48 ;  /* 0x0000003028307228 */ /* 0x001fd60000000000 */
.L_x_1356:
[----:B------:R-:W0:Y:S02]  /*1d70*/  LDS.64 R24, [R7+0x48] ;  /* 0x0000480007187984 */ /* 0x000e240000000a00 */
[----:B0-----:R-:W-:-:S07]  /*1d80*/  DADD R26, R48, R24 ;  /* 0x00000000301a7229 */ /* 0x001fce0000000018 */
[----:B------:R-:W0:Y:S02]  /*1d90*/  ATOMS.CAST.SPIN.64 P0, [R7+0x48], R24, R26 ;  /* 0x000048180700758d */ /* 0x000e24000180041a */
[----:B0-----:R-:W-:Y:S05]  /*1da0*/  @!P0 BRA `(.L_x_1356) ;  /* 0xfffffffc00f08947 */ /* 0x001fea000383ffff */
[----:B------:R-:W-:Y:S05]  /*1db0*/  BSYNC.RECONVERGENT B1 ;  /* 0x0000000000017941 */ /* 0x000fea0003800200 */
.L_x_1355:
[-C--:B------:R-:W-:Y:S01]  /*1dc0*/  FMUL R29, R14, R17.reuse ;  /* 0x000000110e1d7220 */ /* 0x080fe20000400000 */
[----:B------:R-:W-:Y:S01]  /*1dd0*/  FMUL R19, R31, R17 ;  /* 0x000000111f137220 */ /* 0x000fe20000400000 */
[----:B------:R-:W-:Y:S02]  /*1de0*/  BSSY.RECONVERGENT B1, `(.L_x_1357) ;  /* 0x0000009000017945 */ /* 0x000fe40003800200 */
[----:B------:R-:W-:-:S04]  /*1df0*/  FFMA R18, R16, R18, -R29 ;  /* 0x0000001210127223 */ /* 0x000fc8000000081d */
[----:B------:R-:W-:-:S04]  /*1e00*/  FADD R18, R18, -R19 ;  /* 0x8000001312127221 */ /* 0x000fc80000000000 */
[----:B------:R-:W0:Y:S02]  /*1e10*/  F2F.F64.F32 R52, R18 ;  /* 0x0000001200347310 */ /* 0x000e240000201800 */
[----:B0-----:R-:W-:-:S11]  /*1e20*/  DMUL R52, R40, R52 ;  /* 0x0000003428347228 */ /* 0x001fd60000000000 */
.L_x_1358:
[----:B------:R-:W0:Y:S02]  /*1e30*/  LDS.64 R24, [R7+0x50] ;  /* 0x0000500007187984 */ /* 0x000e240000000a00 */
[----:B0-----:R-:W-:-:S07]  /*1e40*/  DADD R26, R52, R24 ;  /* 0x00000000341a7229 */ /* 0x001fce0000000018 */
[----:B------:R-:W0:Y:S02]  /*1e50*/  ATOMS.CAST.SPIN.64 P0, [R7+0x50], R24, R26 ;  /* 0x000050180700758d */ /* 0x000e24000180041a */
[----:B0-----:R-:W-:Y:S05]  /*1e60*/  @!P0 BRA `(.L_x_1358) ;  /* 0xfffffffc00f08947 */ /* 0x001fea000383ffff */
[----:B------:R-:W-:Y:S05]  /*1e70*/  BSYNC.RECONVERGENT B1 ;  /* 0x0000000000017941 */ /* 0x000fea0003800200 */
.L_x_1357:
[----:B------:R-:W0:Y:S01]  /*1e80*/  F2F.F64.F32 R52, R0 ;  /* 0x0000000000347310 */ /* 0x000e220000201800 */
[----:B------:R-:W-:Y:S01]  /*1e90*/  BSSY.RECONVERGENT B1, `(.L_x_1359) ;  /* 0x0000006000017945 */ /* 0x000fe20003800200 */
[----:B0-----:R-:W-:-:S11]  /*1ea0*/  DMUL R52, R40, R52 ;  /* 0x0000003428347228 */ /* 0x001fd60000000000 */
.L_x_1360:
[----:B------:R-:W0:Y:S02]  /*1eb0*/  LDS.64 R24, [R7+0x58] ;  /* 0x0000580007187984 */ /* 0x000e240000000a00 */
[----:B0-----:R-:W-:-:S07]  /*1ec0*/  DADD R26, R52, R24 ;  /* 0x00000000341a7229 */ /* 0x001fce0000000018 */
[----:B------:R-:W0:Y:S02]  /*1ed0*/  ATOMS.CAST.SPIN.64 P0, [R7+0x58], R24, R26 ;  /* 0x000058180700758d */ /* 0x000e24000180041a */
[----:B0-----:R-:W-:Y:S05]  /*1ee0*/  @!P0 BRA `(.L_x_1360) ;  /* 0xfffffffc00f08947 */ /* 0x001fea000383ffff */
[----:B------:R-:W-:Y:S05]  /*1ef0*/  BSYNC.RECONVERGENT B1 ;  /* 0x0000000000017941 */ /* 0x000fea0003800200 */
.L_x_1359:
[C---:B------:R-:W-:Y:S01]  /*1f00*/  FMUL R25, R16.reuse, -R14 ;  /* 0x8000000e10197220 */ /* 0x040fe20000400000 */
[----:B------:R-:W-:Y:S01]  /*1f10*/  FMUL R18, R16, R31 ;  /* 0x0000001f10127220 */ /* 0x000fe20000400000 */
[----:B------:R-:W-:Y:S01]  /*1f20*/  FMUL R37, R34, R17 ;  /* 0x0000001122257220 */ /* 0x000fe20000400000 */
[----:B------:R-:W-:Y:S02]  /*1f30*/  BSSY.RECONVERGENT B1, `(.L_x_1361) ;  /* 0x0000009000017945 */ /* 0x000fe40003800200 */
[----:B------:R-:W-:-:S04]  /*1f40*/  FADD R24, R25, -R18 ;  /* 0x8000001219187221 */ /* 0x000fc80000000000 */
[----:B------:R-:W-:-:S04]  /*1f50*/  FADD R24, R24, -R37 ;  /* 0x8000002518187221 */ /* 0x000fc80000000000 */
[----:B------:R-:W0:Y:S02]  /*1f60*/  F2F.F64.F32 R56, R24 ;  /* 0x0000001800387310 */ /* 0x000e240000201800 */
[----:B0-----:R-:W-:-:S11]  /*1f70*/  DMUL R56, R40, R56 ;  /* 0x0000003828387228 */ /* 0x001fd60000000000 */
.L_x_1362:
[----:B------:R-:W0:Y:S02]  /*1f80*/  LDS.64 R24, [R7+0x60] ;  /* 0x0000600007187984 */ /* 0x000e240000000a00 */
[----:B0-----:R-:W-:-:S07]  /*1f90*/  DADD R26, R56, R24 ;  /* 0x00000000381a7229 */ /* 0x001fce0000000018 */
[----:B------:R-:W0:Y:S02]  /*1fa0*/  ATOMS.CAST.SPIN.64 P0, [R7+0x60], R24, R26 ;  /* 0x000060180700758d */ /* 0x000e24000180041a */
[----:B0-----:R-:W-:Y:S05]  /*1fb0*/  @!P0 BRA `(.L_x_1362) ;  /* 0xfffffffc00f08947 */ /* 0x001fea000383ffff */
[----:B------:R-:W-:Y:S05]  /*1fc0*/  BSYNC.RECONVERGENT B1 ;  /* 0x0000000000017941 */ /* 0x000fea0003800200 */
.L_x_1361:
[----:B------:R-:W-:Y:S01]  /*1fd0*/  FMUL R25, R16, R2 ;  /* 0x0000000210197220 */ /* 0x000fe20000400000 */
[----:B------:R-:W-:Y:S01]  /*1fe0*/  FMUL R26, R20, R3 ;  /* 0x00000003141a7220 */ /* 0x000fe20000400000 */
[C---:B------:R-:W-:Y:S01]  /*1ff0*/  FMUL R32, R3.reuse, R22 ;  /* 0x0000001603207220 */ /* 0x040fe20000400000 */
[C---:B------:R-:W-:Y:S01]  /*2000*/  FMUL R30, R3.reuse, R21 ;  /* 0x00000015031e7220 */ /* 0x040fe20000400000 */
[----:B------:R-:W-:Y:S01]  /*2010*/  FMUL R24, R16, R25 ;  /* 0x0000001910187220 */ /* 0x000fe20000400000 */
[----:B------:R-:W-:Y:S01]  /*2020*/  FMUL R25, R0, R17 ;  /* 0x0000001100197220 */ /* 0x000fe20000400000 */
[----:B------:R-:W-:Y:S01]  /*2030*/  FMUL R28, R16, R14 ;  /* 0x0000000e101c7220 */ /* 0x000fe20000400000 */
[----:B------:R-:W-:Y:S01]  /*2040*/  BSSY.RECONVERGENT B1, `(.L_x_1363) ;  /* 0x000000f000017945 */ /* 0x000fe20003800200 */
[----:B------:R-:W-:Y:S01]  /*2050*/  FFMA R24, R3, R26, R24 ;  /* 0x0000001a03187223 */ /* 0x000fe20000000018 */
[----:B------:R-:W-:-:S03]  /*2060*/  FMUL R26, R5, R23 ;  /* 0x00000017051a7220 */ /* 0x000fc60000400000 */
        /* <DEDUP_REMOVED lines=8> */
.L_x_1364:
[----:B------:R-:W0:Y:S02]  /*20f0*/  LDS.64 R24, [R7+0x68] ;  /* 0x0000680007187984 */ /* 0x000e240000000a00 */
[----:B0-----:R-:W-:-:S07]  /*2100*/  DADD R26, R56, R24 ;  /* 0x00000000381a7229 */ /* 0x001fce0000000018 */
[----:B------:R-:W0:Y:S02]  /*2110*/  ATOMS.CAST.SPIN.64 P0, [R7+0x68], R24, R26 ;  /* 0x000068180700758d */ /* 0x000e24000180041a */
[----:B0-----:R-:W-:Y:S05]  /*2120*/  @!P0 BRA `(.L_x_1364) ;  /* 0xfffffffc00f08947 */ /* 0x001fea000383ffff */
[----:B------:R-:W-:Y:S05]  /*2130*/  BSYNC.RECONVERGENT B1 ;  /* 0x0000000000017941 */ /* 0x000fea0003800200 */
.L_x_1363:
[----:B------:R-:W-:Y:S01]  /*2140*/  BSSY.RECONVERGENT B1, `(.L_x_1365) ;  /* 0x0000005000017945 */ /* 0x000fe20003800200 */
.L_x_1366:
[----:B------:R-:W0:Y:S02]  /*2150*/  LDS.64 R24, [R7+0x70] ;  /* 0x0000700007187984 */ /* 0x000e240000000a00 */
[----:B0-----:R-:W-:-:S07]  /*2160*/  DADD R26, R54, R24 ;  /* 0x00000000361a7229 */ /* 0x001fce0000000018 */
[----:B------:R-:W0:Y:S02]  /*2170*/  ATOMS.CAST.SPIN.64 P0, [R7+0x70], R24, R26 ;  /* 0x000070180700758d */ /* 0x000e24000180041a */
[----:B0-----:R-:W-:Y:S05]  /*2180*/  @!P0 BRA `(.L_x_1366) ;  /* 0xfffffffc00f08947 */ /* 0x001fea000383ffff */
[----:B------:R-:W-:Y:S05]  /*2190*/  BSYNC.RECONVERGENT B1 ;  /* 0x0000000000017941 */ /* 0x000fea0003800200 */
.L_x_1365:
[----:B------:R-:W-:Y:S01]  /*21a0*/  FADD R25, R6, R11 ;  /* 0x0000000b06197221 */ /* 0x000fe20000000000 */
[----:B------:R-:W-:Y:S03]  /*21b0*/  BSSY.RECONVERGENT B1, `(.L_x_1367) ;  /* 0x0000008000017945 */ /* 0x000fe60003800200 */
[----:B------:R-:W-:-:S04]  /*21c0*/  FADD R25, R4, R25 ;  /* 0x0000001904197221 */ /* 0x000fc80000000000 */
[----:B------:R-:W0:Y:S02]  /*21d0*/  F2F.F64.F32 R54, R25 ;  /* 0x0000001900367310 */ /* 0x000e240000201800 */
[----:B0-----:R-:W-:-:S11]  /*21e0*/  DMUL R54, R40, R54 ;  /* 0x0000003628367228 */ /* 0x001fd60000000000 */
.L_x_1368:
[----:B------:R-:W0:Y:S02]  /*21f0*/  LDS.64 R24, [R7+0x78] ;  /* 0x0000780007187984 */ /* 0x000e240000000a00 */
[----:B0-----:R-:W-:-:S07]  /*2200*/  DADD R26, R54, R24 ;  /* 0x00000000361a7229 */ /* 0x001fce0000000018 */
[----:B------:R-:W0:Y:S02]  /*2210*/  ATOMS.CAST.SPIN.64 P0, [R7+0x78], R24, R26 ;  /* 0x000078180700758d */ /* 0x000e24000180041a */
[----:B0-----:R-:W-:Y:S05]  /*2220*/  @!P0 BRA `(.L_x_1368) ;  /* 0xfffffffc00f08947 */ /* 0x001fea000383ffff */
[----:B------:R-:W-:Y:S05]  /*2230*/  BSYNC.RECONVERGENT B1 ;  /* 0x0000000000017941 */ /* 0x000fea0003800200 */
.L_x_1367:
[-C--:B------:R-:W-:Y:S01]  /*2240*/  FFMA R35, R35, R17.reuse, -R42 ;  /* 0x0000001123237223 */ /* 0x080fe2000000082a */
[----:B------:R-:W-:Y:S03]  /*2250*/  BSSY.RECONVERGENT B1, `(.L_x_1369) ;  /* 0x000000b000017945 */ /* 0x000fe60003800200 */
[----:B------:R-:W-:-:S04]  /*2260*/  FFMA R35, R6, -R17, R35 ;  /* 0x8000001106237223 */ /* 0x000fc80000000023 */
[----:B------:R-:W-:-:S04]  /*2270*/  FFMA R24, -R16, R9, R35 ;  /* 0x0000000910187223 */ /* 0x000fc80000000123 */
[----:B------:R-:W-:-:S04]  /*2280*/  FADD R33, -R33, R24 ;  /* 0x0000001821217221 */ /* 0x000fc80000000100 */
[----:B------:R-:W-:-:S04]  /*2290*/  FFMA R33, -R16, R38, R33 ;  /* 0x0000002610217223 */ /* 0x000fc80000000121 */
[----:B------:R-:W0:Y:S02]  /*22a0*/  F2F.F64.F32 R38, R33 ;  /* 0x0000002100267310 */ /* 0x000e240000201800 */
[----:B0-----:R-:W-:-:S11]  /*22b0*/  DMUL R38, R40, R38 ;  /* 0x0000002628267228 */ /* 0x001fd60000000000 */
.L_x_1370:
[----:B------:R-:W0:Y:S02]  /*22c0*/  LDS.64 R24, [R7+0x80] ;  /* 0x0000800007187984 */ /* 0x000e240000000a00 */
[----:B0-----:R-:W-:-:S07]  /*22d0*/  DADD R26, R38, R24 ;  /* 0x00000000261a7229 */ /* 0x001fce0000000018 */
[----:B------:R-:W0:Y:S02]  /*22e0*/  ATOMS.CAST.SPIN.64 P0, [R7+0x80], R24, R26 ;  /* 0x000080180700758d */ /* 0x000e24000180041a */
[----:B0-----:R-:W-:Y:S05]  /*22f0*/  @!P0 BRA `(.L_x_1370) ;  /* 0xfffffffc00f08947 */ /* 0x001fea000383ffff */
[----:B------:R-:W-:Y:S05]  /*2300*/  BSYNC.RECONVERGENT B1 ;  /* 0x0000000000017941 */ /* 0x000fea0003800200 */
.L_x_1369:
[----:B------:R-:W-:Y:S01]  /*2310*/  FADD R31, -R14, -R31 ;  /* 0x8000001f0e1f7221 */ /* 0x000fe20000000100 */
[----:B------:R-:W-:Y:S03]  /*2320*/  BSSY.RECONVERGENT B1, `(.L_x_1371) ;  /* 0x0000007000017945 */ /* 0x000fe60003800200 */
[----:B------:R-:W0:Y:S02]  /*2330*/  F2F.F64.F32 R54, R31 ;  /* 0x0000001f00367310 */ /* 0x000e240000201800 */
[----:B0-----:R-:W-:-:S11]  /*2340*/  DMUL R54, R40, R54 ;  /* 0x0000003628367228 */ /* 0x001fd60000000000 */
.L_x_1372:
[----:B------:R-:W0:Y:S02]  /*2350*/  LDS.64 R24, [R7+0x88] ;  /* 0x0000880007187984 */ /* 0x000e240000000a00 */
[----:B0-----:R-:W-:-:S07]  /*2360*/  DADD R26, R54, R24 ;  /* 0x00000000361a7229 */ /* 0x001fce0000000018 */
[----:B------:R-:W0:Y:S02]  /*2370*/  ATOMS.CAST.SPIN.64 P0, [R7+0x88], R24, R26 ;  /* 0x000088180700758d */ /* 0x000e24000180041a */
[----:B0-----:R-:W-:Y:S05]  /*2380*/  @!P0 BRA `(.L_x_1372) ;  /* 0xfffffffc00f08947 */ /* 0x001fea000383ffff */
[----:B------:R-:W-:Y:S05]  /*2390*/  BSYNC.RECONVERGENT B1 ;  /* 0x0000000000017941 */ /* 0x000fea0003800200 */
.L_x_1371:
[----:B------:R-:W-:Y:S01]  /*23a0*/  FADD R24, R8, R13 ;  /* 0x0000000d08187221 */ /* 0x000fe20000000000 */
[----:B------:R-:W-:Y:S03]  /*23b0*/  BSSY.RECONVERGENT B1, `(.L_x_1373) ;  /* 0x0000007000017945 */ /* 0x000fe60003800200 */
[----:B------:R-:W0:Y:S02]  /*23c0*/  F2F.F64.F32 R38, R24 ;  /* 0x0000001800267310 */ /* 0x000e240000201800 */
[----:B0-----:R-:W-:-:S11]  /*23d0*/  DMUL R38, R40, R38 ;  /* 0x0000002628267228 */ /* 0x001fd60000000000 */
.L_x_1374:
[----:B------:R-:W0:Y:S02]  /*23e0*/  LDS.64 R24, [R7+0x90] ;  /* 0x0000900007187984 */ /* 0x000e240000000a00 */
[----:B0-----:R-:W-:-:S07]  /*23f0*/  DADD R26, R38, R24 ;  /* 0x00000000261a7229 */ /* 0x001fce0000000018 */
[----:B------:R-:W0:Y:S02]  /*2400*/  ATOMS.CAST.SPIN.64 P0, [R7+0x90], R24, R26 ;  /* 0x000090180700758d */ /* 0x000e24000180041a */
[----:B0-----:R-:W-:Y:S05]  /*2410*/  @!P0 BRA `(.L_x_1374) ;  /* 0xfffffffc00f08947 */ /* 0x001fea000383ffff */
[----:B------:R-:W-:Y:S05]  /*2420*/  BSYNC.RECONVERGENT B1 ;  /* 0x0000000000017941 */ /* 0x000fea0003800200 */
.L_x_1373:
[----:B------:R-:W-:Y:S01]  /*2430*/  FFMA R37, R16, R36, R37 ;  /* 0x0000002410257223 */ /* 0x000fe20000000025 */
[----:B------:R-:W-:Y:S01]  /*2440*/  FADD R33, R14, R14 ;  /* 0x0000000e0e217221 */ /* 0x000fe20000000000 */
[----:B------:R-:W-:Y:S03]  /*2450*/  BSSY.RECONVERGENT B1, `(.L_x_1375) ;  /* 0x0000009000017945 */ /* 0x000fe60003800200 */
[----:B------:R-:W-:-:S04]  /*2460*/  FFMA R37, R16, R33, R37 ;  /* 0x0000002110257223 */ /* 0x000fc80000000025 */
[----:B------:R-:W-:-:S04]  /*2470*/  FFMA R37, R8, -R17, R37 ;  /* 0x8000001108257223 */ /* 0x000fc80000000025 */
[----:B------:R-:W0:Y:S02]  /*2480*/  F2F.F64.F32 R38, R37 ;  /* 0x0000002500267310 */ /* 0x000e240000201800 */
[----:B0-----:R-:W-:-:S11]  /*2490*/  DMUL R38, R40, R38 ;  /* 0x0000002628267228 */ /* 0x001fd60000000000 */
.L_x_1376:
[----:B------:R-:W0:Y:S02]  /*24a0*/  LDS.64 R24, [R7+0x98] ;  /* 0x0000980007187984 */ /* 0x000e240000000a00 */
[----:B0-----:R-:W-:-:S07]  /*24b0*/  DADD R26, R38, R24 ;  /* 0x00000000261a7229 */ /* 0x001fce0000000018 */
[----:B------:R-:W0:Y:S02]  /*24c0*/  ATOMS.CAST.SPIN.64 P0, [R7+0x98], R24, R26 ;  /* 0x000098180700758d */ /* 0x000e24000180041a */
[----:B0-----:R-:W-:Y:S05]  /*24d0*/  @!P0 BRA `(.L_x_1376) ;  /* 0xfffffffc00f08947 */ /* 0x001fea000383ffff */
[----:B------:R-:W-:Y:S05]  /*24e0*/  BSYNC.RECONVERGENT B1 ;  /* 0x0000000000017941 */ /* 0x000fea0003800200 */
.L_x_1375:
[----:B------:R-:W-:Y:S01]  /*24f0*/  BSSY.RECONVERGENT B1, `(.L_x_1377) ;  /* 0x0000005000017945 */ /* 0x000fe20003800200 */
.L_x_1378:
[----:B------:R-:W0:Y:S02]  /*2500*/  LDS.64 R24, [R7+0xa0] ;  /* 0x0000a00007187984 */ /* 0x000e240000000a00 */
[----:B0-----:R-:W-:-:S07]  /*2510*/  DADD R26, R48, R24 ;  /* 0x00000000301a7229 */ /* 0x001fce0000000018 */
[----:B------:R-:W0:Y:S02]  /*2520*/  ATOMS.CAST.SPIN.64 P0, [R7+0xa0], R24, R26 ;  /* 0x0000a0180700758d */ /* 0x000e24000180041a */
[----:B0-----:R-:W-:Y:S05]  /*2530*/  @!P0 BRA `(.L_x_1378) ;  /* 0xfffffffc00f08947 */ /* 0x001fea000383ffff */
[----:B------:R-:W-:Y:S05]  /*2540*/  BSYNC.RECONVERGENT B1 ;  /* 0x0000000000017941 */ /* 0x000fea0003800200 */
.L_x_1377:
[C---:B------:R-:W-:Y:S01]  /*2550*/  FMUL R31, R16.reuse, R34 ;  /* 0x00000022101f7220 */ /* 0x040fe20000400000 */
[----:B------:R-:W-:Y:S01]  /*2560*/  FMUL R56, R16, R8 ;  /* 0x0000000810387220 */ /* 0x000fe20000400000 */
[----:B------:R-:W-:Y:S02]  /*2570*/  BSSY.RECONVERGENT B1, `(.L_x_1379) ;  /* 0x000000a000017945 */ /* 0x000fe40003800200 */
[----:B------:R-:W-:-:S04]  /*2580*/  FFMA R36, R36, -R17, R31 ;  /* 0x8000001124247223 */ /* 0x000fc8000000001f */
[----:B------:R-:W-:-:S04]  /*2590*/  FFMA R25, R33, -R17, R36 ;  /* 0x8000001121197223 */ /* 0x000fc80000000024 */
[----:B------:R-:W-:-:S04]  /*25a0*/  FADD R25, R25, -R56 ;  /* 0x8000003819197221 */ /* 0x000fc80000000000 */
[----:B------:R-:W0:Y:S02]  /*25b0*/  F2F.F64.F32 R34, R25 ;  /* 0x0000001900227310 */ /* 0x000e240000201800 */
[----:B0-----:R-:W-:-:S11]  /*25c0*/  DMUL R34, R40, R34 ;  /* 0x0000002228227228 */ /* 0x001fd60000000000 */
.L_x_1380:
[----:B------:R-:W0:Y:S02]  /*25d0*/  LDS.64 R24, [R7+0xa8] ;  /* 0x0000a80007187984 */ /* 0x000e240000000a00 */
[----:B0-----:R-:W-:-:S07]  /*25e0*/  DADD R26, R34, R24 ;  /* 0x00000000221a7229 */ /* 0x001fce0000000018 */
[----:B------:R-:W0:Y:S02]  /*25f0*/  ATOMS.CAST.SPIN.64 P0, [R7+0xa8], R24, R26 ;  /* 0x0000a8180700758d */ /* 0x000e24000180041a */
[----:B0-----:R-:W-:Y:S05]  /*2600*/  @!P0 BRA `(.L_x_1380) ;  /* 0xfffffffc00f08947 */ /* 0x001fea000383ffff */
[----:B------:R-:W-:Y:S05]  /*2610*/  BSYNC.RECONVERGENT B1 ;  /* 0x0000000000017941 */ /* 0x000fea0003800200 */
.L_x_1379:
[----:B------:R-:W-:Y:S01]  /*2620*/  FMUL R25, R16, -R14 ;  /* 0x8000000e10197220 */ /* 0x000fe20000400000 */
[C---:B------:R-:W-:Y:S01]  /*2630*/  FMUL R48, R5.reuse, R22 ;  /* 0x0000001605307220 */ /* 0x040fe20000400000 */
[----:B------:R-:W-:Y:S01]  /*2640*/  FMUL R42, R5, R21 ;  /* 0x00000015052a7220 */ /* 0x000fe20000400000 */
[----:B------:R-:W-:Y:S01]  /*2650*/  FADD R38, R20, R20 ;  /* 0x0000001414267221 */ /* 0x000fe20000000000 */
[----:B------:R-:W-:Y:S01]  /*2660*/  FMUL R24, R16, R25 ;  /* 0x0000001910187220 */ /* 0x000fe20000400000 */
[----:B------:R-:W-:Y:S01]  /*2670*/  FADD R36, R23, R23 ;  /* 0x0000001717247221 */ /* 0x000fe20000000000 */
[----:B------:R-:W-:Y:S01]  /*2680*/  BSSY.RECONVERGENT B1, `(.L_x_1381) ;  /* 0x0000014000017945 */ /* 0x000fe20003800200 */
[C---:B------:R-:W-:Y:S01]  /*2690*/  FMUL R33, R3.reuse, R38 ;  /* 0x0000002603217220 */ /* 0x040fe20000400000 */
[C---:B------:R-:W-:Y:S01]  /*26a0*/  FFMA R24, R3.reuse, R32, R24 ;  /* 0x0000002003187223 */ /* 0x040fe20000000018 */
[----:B------:R-:W-:-:S03]  /*26b0*/  FMUL R34, R3, R36 ;  /* 0x0000002403227220 */ /* 0x000fc60000400000 */
[----:B------:R-:W-:-:S04]  /*26c0*/  FFMA R24, R29, R17, R24 ;  /* 0x000000111d187223 */ /* 0x000fc80000000018 */
[----:B------:R-:W-:-:S04]  /*26d0*/  FFMA R25, R5, -R48, R24 ;  /* 0x8000003005197223 */ /* 0x000fc80000000018 */
[----:B------:R-:W-:-:S04]  /*26e0*/  FFMA R24, -R16, R18, R25 ;  /* 0x0000001210187223 */ /* 0x000fc80000000119 */
[----:B------:R-:W-:-:S04]  /*26f0*/  FFMA R24, R3, R30, R24 ;  /* 0x0000001e03187223 */ /* 0x000fc80000000018 */
[----:B------:R-:W-:-:S04]  /*2700*/  FFMA R24, R19, R17, R24 ;  /* 0x0000001113187223 */ /* 0x000fc80000000018 */
[----:B------:R-:W-:-:S04]  /*2710*/  FFMA R24, R5, -R42, R24 ;  /* 0x8000002a05187223 */ /* 0x000fc80000000018 */
[----:B------:R-:W-:-:S04]  /*2720*/  FFMA R25, R5, -R33, R24 ;  /* 0x8000002105197223 */ /* 0x000fc80000000018 */
[----:B------:R-:W-:-:S04]  /*2730*/  FFMA R25, R5, R34, R25 ;  /* 0x0000002205197223 */ /* 0x000fc80000000019 */
[----:B------:R-:W-:-:S04]  /*2740*/  FFMA R56, R56, R17, R25 ;  /* 0x0000001138387223 */ /* 0x000fc80000000019 */
[----:B------:R-:W-:-:S04]  /*2750*/  FFMA R31, R31, -R17, R56 ;  /* 0x800000111f1f7223 */ /* 0x000fc80000000038 */
[----:B------:R-:W0:Y:S02]  /*2760*/  F2F.F64.F32 R56, R31 ;  /* 0x0000001f00387310 */ /* 0x000e240000201800 */
[----:B0-----:R-:W-:-:S11]  /*2770*/  DMUL R56, R40, R56 ;  /* 0x0000003828387228 */ /* 0x001fd60000000000 */
.L_x_1382:
[----:B------:R-:W0:Y:S02]  /*2780*/  LDS.64 R24, [R7+0xb0] ;  /* 0x0000b00007187984 */ /* 0x000e240000000a00 */
[----:B0-----:R-:W-:-:S07]  /*2790*/  DADD R26, R56, R24 ;  /* 0x00000000381a7229 */ /* 0x001fce0000000018 */
[----:B------:R-:W0:Y:S02]  /*27a0*/  ATOMS.CAST.SPIN.64 P0, [R7+0xb0], R24, R26 ;  /* 0x0000b0180700758d */ /* 0x000e24000180041a */
[----:B0-----:R-:W-:Y:S05]  /*27b0*/  @!P0 BRA `(.L_x_1382) ;  /* 0xfffffffc00f08947 */ /* 0x001fea000383ffff */
[----:B------:R-:W-:Y:S05]  /*27c0*/  BSYNC.RECONVERGENT B1 ;  /* 0x0000000000017941 */ /* 0x000fea0003800200 */
.L_x_1381:
[----:B------:R-:W-:Y:S01]  /*27d0*/  FADD R33, R48, R33 ;  /* 0x0000002130217221 */ /* 0x000fe20000000000 */
[----:B------:R-:W-:Y:S03]  /*27e0*/  BSSY.RECONVERGENT B1, `(.L_x_1383) ;  /* 0x0000008000017945 */ /* 0x000fe60003800200 */
[----:B------:R-:W-:-:S04]  /*27f0*/  FADD R33, R42, R33 ;  /* 0x000000212a217221 */ /* 0x000fc80000000000 */
[----:B------:R-:W0:Y:S02]  /*2800*/  F2F.F64.F32 R56, R33 ;  /* 0x0000002100387310 */ /* 0x000e240000201800 */
[----:B0-----:R-:W-:-:S11]  /*2810*/  DMUL R56, R40, R56 ;  /* 0x0000003828387228 */ /* 0x001fd60000000000 */
.L_x_1384:
[----:B------:R-:W0:Y:S02]  /*2820*/  LDS.64 R24, [R7+0xb8] ;  /* 0x0000b80007187984 */ /* 0x000e240000000a00 */
[----:B0-----:R-:W-:-:S07]  /*2830*/  DADD R26, R56, R24 ;  /* 0x00000000381a7229 */ /* 0x001fce0000000018 */
[----:B------:R-:W0:Y:S02]  /*2840*/  ATOMS.CAST.SPIN.64 P0, [R7+0xb8], R24, R26 ;  /* 0x0000b8180700758d */ /* 0x000e24000180041a */
[----:B0-----:R-:W-:Y:S05]  /*2850*/  @!P0 BRA `(.L_x_1384) ;  /* 0xfffffffc00f08947 */ /* 0x001fea000383ffff */
[----:B------:R-:W-:Y:S05]  /*2860*/  BSYNC.RECONVERGENT B1 ;  /* 0x0000000000017941 */ /* 0x000fea0003800200 */
.L_x_1383:
[----:B------:R-:W-:Y:S01]  /*2870*/  FADD R24, R32, R30 ;  /* 0x0000001e20187221 */ /* 0x000fe20000000000 */
[----:B------:R-:W-:Y:S01]  /*2880*/  FMUL R33, R5, R36 ;  /* 0x0000002405217220 */ /* 0x000fe20000400000 */
[----:B------:R-:W-:Y:S03]  /*2890*/  BSSY.RECONVERGENT B1, `(.L_x_1385) ;  /* 0x0000008000017945 */ /* 0x000fe60003800200 */
[----:B------:R-:W-:-:S04]  /*28a0*/  FADD R24, R24, R33 ;  /* 0x0000002118187221 */ /* 0x000fc80000000000 */
[----:B------:R-:W0:Y:S02]  /*28b0*/  F2F.F64.F32 R56, R24 ;  /* 0x0000001800387310 */ /* 0x000e240000201800 */
[----:B0-----:R-:W-:-:S11]  /*28c0*/  DMUL R56, R40, R56 ;  /* 0x0000003828387228 */ /* 0x001fd60000000000 */
.L_x_1386:
[----:B------:R-:W0:Y:S02]  /*28d0*/  LDS.64 R24, [R7+0xc0] ;  /* 0x0000c00007187984 */ /* 0x000e240000000a00 */
[----:B0-----:R-:W-:-:S07]  /*28e0*/  DADD R26, R56, R24 ;  /* 0x00000000381a7229 */ /* 0x001fce0000000018 */
[----:B------:R-:W0:Y:S02]  /*28f0*/  ATOMS.CAST.SPIN.64 P0, [R7+0xc0], R24, R26 ;  /* 0x0000c0180700758d */ /* 0x000e24000180041a */
[----:B0-----:R-:W-:Y:S05]  /*2900*/  @!P0 BRA `(.L_x_1386) ;  /* 0xfffffffc00f08947 */ /* 0x001fea000383ffff */
[----:B------:R-:W-:Y:S05]  /*2910*/  BSYNC.RECONVERGENT B1 ;  /* 0x0000000000017941 */ /* 0x000fea0003800200 */
.L_x_1385:
[----:B------:R-:W-:Y:S01]  /*2920*/  FMUL R31, R20, -2 ;  /* 0xc0000000141f7820 */ /* 0x000fe20000400000 */
[----:B------:R-:W-:Y:S01]  /*2930*/  FMUL R27, R32, R17 ;  /* 0x00000011201b7220 */ /* 0x000fe20000400000 */
[----:B------:R-:W-:Y:S02]  /*2940*/  BSSY.RECONVERGENT B1, `(.L_x_1387) ;  /* 0x000000d000017945 */ /* 0x000fe40003800200 */
[----:B------:R-:W-:-:S04]  /*2950*/  FMUL R25, R3, R31 ;  /* 0x0000001f03197220 */ /* 0x000fc80000400000 */
[----:B------:R-:W-:-:S04]  /*2960*/  FFMA R25, R16, R25, -R27 ;  /* 0x0000001910197223 */ /* 0x000fc8000000081b */
[----:B------:R-:W-:-:S04]  /*2970*/  FFMA R25, -R16, R48, R25 ;  /* 0x0000003010197223 */ /* 0x000fc80000000119 */
[----:B------:R-:W-:-:S04]  /*2980*/  FFMA R25, R30, -R17, R25 ;  /* 0x800000111e197223 */ /* 0x000fc80000000019 */
[----:B------:R-:W-:-:S04]  /*2990*/  FFMA R24, -R16, R42, R25 ;  /* 0x0000002a10187223 */ /* 0x000fc80000000119 */
[----:B------:R-:W-:-:S04]  /*29a0*/  FFMA R24, R33, -R17, R24 ;  /* 0x8000001121187223 */ /* 0x000fc80000000018 */
[----:B------:R-:W0:Y:S02]  /*29b0*/  F2F.F64.F32 R56, R24 ;  /* 0x0000001800387310 */ /* 0x000e240000201800 */
[----:B0-----:R-:W-:-:S11]  /*29c0*/  DMUL R56, R40, R56 ;  /* 0x0000003828387228 */ /* 0x001fd60000000000 */
.L_x_1388:
[----:B------:R-:W0:Y:S02]  /*29d0*/  LDS.64 R24, [R7+0xc8] ;  /* 0x0000c80007187984 */ /* 0x000e240000000a00 */
[----:B0-----:R-:W-:-:S07]  /*29e0*/  DADD R26, R56, R24 ;  /* 0x00000000381a7229 */ /* 0x001fce0000000018 */
[----:B------:R-:W0:Y:S02]  /*29f0*/  ATOMS.CAST.SPIN.64 P0, [R7+0xc8], R24, R26 ;  /* 0x0000c8180700758d */ /* 0x000e24000180041a */
[----:B0-----:R-:W-:Y:S05]  /*2a00*/  @!P0 BRA `(.L_x_1388) ;  /* 0xfffffffc00f08947 */ /* 0x001fea000383ffff */
[----:B------:R-:W-:Y:S05]  /*2a10*/  BSYNC.RECONVERGENT B1 ;  /* 0x0000000000017941 */ /* 0x000fea0003800200 */
.L_x_1387:
[----:B------:R-:W-:Y:S01]  /*2a20*/  BSSY.RECONVERGENT B1, `(.L_x_1389) ;  /* 0x0000005000017945 */ /* 0x000fe20003800200 */
.L_x_1390:
[----:B------:R-:W0:Y:S02]  /*2a30*/  LDS.64 R24, [R7+0xd0] ;  /* 0x0000d00007187984 */ /* 0x000e240000000a00 */
[----:B0-----:R-:W-:-:S07]  /*2a40*/  DADD R26, R50, R24 ;  /* 0x00000000321a7229 */ /* 0x001fce0000000018 */
[----:B------:R-:W0:Y:S02]  /*2a50*/  ATOMS.CAST.SPIN.64 P0, [R7+0xd0], R24, R26 ;  /* 0x0000d0180700758d */ /* 0x000e24000180041a */
[----:B0-----:R-:W-:Y:S05]  /*2a60*/  @!P0 BRA `(.L_x_1390) ;  /* 0xfffffffc00f08947 */ /* 0x001fea000383ffff */
[----:B------:R-:W-:Y:S05]  /*2a70*/  BSYNC.RECONVERGENT B1 ;  /* 0x0000000000017941 */ /* 0x000fea0003800200 */
.L_x_1389:
[----:B------:R-:W-:Y:S01]  /*2a80*/  FFMA R14, R3, -R14, -R6 ;  /* 0x8000000e030e7223 */ /* 0x000fe20000000806 */
[----:B------:R-:W-:Y:S03]  /*2a90*/  BSSY.RECONVERGENT B1, `(.L_x_1391) ;  /* 0x0000008000017945 */ /* 0x000fe60003800200 */
[----:B------:R-:W-:-:S04]  /*2aa0*/  FADD R14, -R11, R14 ;  /* 0x0000000e0b0e7221 */ /* 0x000fc80000000100 */
[----:B------:R-:W0:Y:S02]  /*2ab0*/  F2F.F64.F32 R50, R14 ;  /* 0x0000000e00327310 */ /* 0x000e240000201800 */
[----:B0-----:R-:W-:-:S11]  /*2ac0*/  DMUL R50, R40, R50 ;  /* 0x0000003228327228 */ /* 0x001fd60000000000 */
.L_x_1392:
[----:B------:R-:W0:Y:S02]  /*2ad0*/  LDS.64 R24, [R7+0xd8] ;  /* 0x0000d80007187984 */ /* 0x000e240000000a00 */
[----:B0-----:R-:W-:-:S07]  /*2ae0*/  DADD R26, R50, R24 ;  /* 0x00000000321a7229 */ /* 0x001fce0000000018 */
[----:B------:R-:W0:Y:S02]  /*2af0*/  ATOMS.CAST.SPIN.64 P0, [R7+0xd8], R24, R26 ;  /* 0x0000d8180700758d */ /* 0x000e24000180041a */
[----:B0-----:R-:W-:Y:S05]  /*2b00*/  @!P0 BRA `(.L_x_1392) ;  /* 0xfffffffc00f08947 */ /* 0x001fea000383ffff */
[----:B------:R-:W-:Y:S05]  /*2b10*/  BSYNC.RECONVERGENT B1 ;  /* 0x0000000000017941 */ /* 0x000fea0003800200 */
.L_x_1391:
[----:B------:R-:W-:Y:S01]  /*2b20*/  BSSY.RECONVERGENT B1, `(.L_x_1393) ;  /* 0x0000005000017945 */ /* 0x000fe20003800200 */
.L_x_1394:
[----:B------:R-:W0:Y:S02]  /*2b30*/  LDS.64 R24, [R7+0xe0] ;  /* 0x0000e00007187984 */ /* 0x000e240000000a00 */
[----:B0-----:R-:W-:-:S07]  /*2b40*/  DADD R26, R44, R24 ;  /* 0x000000002c1a7229 */ /* 0x001fce0000000018 */
[----:B------:R-:W0:Y:S02]  /*2b50*/  ATOMS.CAST.SPIN.64 P0, [R7+0xe0], R24, R26 ;  /* 0x0000e0180700758d */ /* 0x000e24000180041a */
[----:B0-----:R-:W-:Y:S05]  /*2b60*/  @!P0 BRA `(.L_x_1394) ;  /* 0xfffffffc00f08947 */ /* 0x001fea000383ffff */
[----:B------:R-:W-:Y:S05]  /*2b70*/  BSYNC.RECONVERGENT B1 ;  /* 0x0000000000017941 */ /* 0x000fea0003800200 */
.L_x_1393:
[----:B------:R-:W-:Y:S01]  /*2b80*/  FMUL R25, R10, R17 ;  /* 0x000000110a197220 */ /* 0x000fe20000400000 */
[----:B------:R-:W-:Y:S03]  /*2b90*/  BSSY.RECONVERGENT B1, `(.L_x_1395) ;  /* 0x000000c000017945 */ /* 0x000fe60003800200 */
[----:B------:R-:W-:-:S04]  /*2ba0*/  FFMA R4, R16, R4, R25 ;  /* 0x0000000410047223 */ /* 0x000fc80000000019 */
[----:B------:R-:W-:-:S04]  /*2bb0*/  FFMA R9, R9, -R17, R4 ;  /* 0x8000001109097223 */ /* 0x000fc80000000004 */
[----:B------:R-:W-:-:S04]  /*2bc0*/  FFMA R6, R16, R6, R9 ;  /* 0x0000000610067223 */ /* 0x000fc80000000009 */
[----:B------:R-:W-:-:S04]  /*2bd0*/  FADD R6, -R15, R6 ;  /* 0x000000060f067221 */ /* 0x000fc80000000100 */
[----:B------:R-:W-:-:S04]  /*2be0*/  FFMA R6, R16, R11, R6 ;  /* 0x0000000b10067223 */ /* 0x000fc80000000006 */
[----:B------:R-:W0:Y:S02]  /*2bf0*/  F2F.F64.F32 R10, R6 ;  /* 0x00000006000a7310 */ /* 0x000e240000201800 */
[----:B0-----:R-:W-:-:S11]  /*2c00*/  DMUL R10, R40, R10 ;  /* 0x0000000a280a7228 */ /* 0x001fd60000000000 */
.L_x_1396:
[----:B------:R-:W0:Y:S02]  /*2c10*/  LDS.64 R24, [R7+0xe8] ;  /* 0x0000e80007187984 */ /* 0x000e240000000a00 */
[----:B0-----:R-:W-:-:S07]  /*2c20*/  DADD R26, R10, R24 ;  /* 0x000000000a1a7229 */ /* 0x001fce0000000018 */
[----:B------:R-:W0:Y:S02]  /*2c30*/  ATOMS.CAST.SPIN.64 P0, [R7+0xe8], R24, R26 ;  /* 0x0000e8180700758d */ /* 0x000e24000180041a */
[----:B0-----:R-:W-:Y:S05]  /*2c40*/  @!P0 BRA `(.L_x_1396) ;  /* 0xfffffffc00f08947 */ /* 0x001fea000383ffff */
[----:B------:R-:W-:Y:S05]  /*2c50*/  BSYNC.RECONVERGENT B1 ;  /* 0x0000000000017941 */ /* 0x000fea0003800200 */
.L_x_1395:
[----:B------:R-:W-:Y:S01]  /*2c60*/  BSSY.RECONVERGENT B1, `(.L_x_1397) ;  /* 0x0000005000017945 */ /* 0x000fe20003800200 */
.L_x_1398:
[----:B------:R-:W0:Y:S02]  /*2c70*/  LDS.64 R24, [R7+0xf0] ;  /* 0x0000f00007187984 */ /* 0x000e240000000a00 */
[----:B0-----:R-:W-:-:S07]  /*2c80*/  DADD R26, R52, R24 ;  /* 0x00000000341a7229 */ /* 0x001fce0000000018 */
[----:B------:R-:W0:Y:S02]  /*2c90*/  ATOMS.CAST.SPIN.64 P0, [R7+0xf0], R24, R26 ;  /* 0x0000f0180700758d */ /* 0x000e24000180041a */
[----:B0-----:R-:W-:Y:S05]  /*2ca0*/  @!P0 BRA `(.L_x_1398) ;  /* 0xfffffffc00f08947 */ /* 0x001fea000383ffff */
[----:B------:R-:W-:Y:S05]  /*2cb0*/  BSYNC.RECONVERGENT B1 ;  /* 0x0000000000017941 */ /* 0x000fea0003800200 */
.L_x_1397:
[----:B------:R-:W-:Y:S01]  /*2cc0*/  BSSY.RECONVERGENT B1, `(.L_x_1399) ;  /* 0x0000005000017945 */ /* 0x000fe20003800200 */
.L_x_1400:
[----:B------:R-:W0:Y:S02]  /*2cd0*/  LDS.64 R24, [R7+0xf8] ;  /* 0x0000f80007187984 */ /* 0x000e240000000a00 */
[----:B0-----:R-:W-:-:S07]  /*2ce0*/  DADD R26, R54, R24 ;  /* 0x00000000361a7229 */ /* 0x001fce0000000018 */
[----:B------:R-:W0:Y:S02]  /*2cf0*/  ATOMS.CAST.SPIN.64 P0, [R7+0xf8], R24, R26 ;  /* 0x0000f8180700758d */ /* 0x000e24000180041a */
[----:B0-----:R-:W-:Y:S05]  /*2d00*/  @!P0 BRA `(.L_x_1400) ;  /* 0xfffffffc00f08947 */ /* 0x001fea000383ffff */
[----:B------:R-:W-:Y:S05]  /*2d10*/  BSYNC.RECONVERGENT B1 ;  /* 0x0000000000017941 */ /* 0x000fea0003800200 */
.L_x_1399:
[----:B------:R-:W-:Y:S01]  /*2d20*/  FFMA R4, R16, R13, R19 ;  /* 0x0000000d10047223 */ /* 0x000fe20000000013 */
[----:B------:R-:W-:Y:S03]  /*2d30*/  BSSY.RECONVERGENT B1, `(.L_x_1401) ;  /* 0x0000008000017945 */ /* 0x000fe60003800200 */
[----:B------:R-:W-:-:S04]  /*2d40*/  FADD R4, R29, R4 ;  /* 0x000000041d047221 */ /* 0x000fc80000000000 */
[----:B------:R-:W0:Y:S02]  /*2d50*/  F2F.F64.F32 R10, R4 ;  /* 0x00000004000a7310 */ /* 0x000e240000201800 */
[----:B0-----:R-:W-:-:S11]  /*2d60*/  DMUL R10, R40, R10 ;  /* 0x0000000a280a7228 */ /* 0x001fd60000000000 */
.L_x_1402:
[----:B------:R-:W0:Y:S02]  /*2d70*/  LDS.64 R24, [R7+0x100] ;  /* 0x0001000007187984 */ /* 0x000e240000000a00 */
[----:B0-----:R-:W-:-:S07]  /*2d80*/  DADD R26, R10, R24 ;  /* 0x000000000a1a7229 */ /* 0x001fce0000000018 */
[----:B------:R-:W0:Y:S02]  /*2d90*/  ATOMS.CAST.SPIN.64 P0, [R7+0x100], R24, R26 ;  /* 0x000100180700758d */ /* 0x000e24000180041a */
[----:B0-----:R-:W-:Y:S05]  /*2da0*/  @!P0 BRA `(.L_x_1402) ;  /* 0xfffffffc00f08947 */ /* 0x001fea000383ffff */
[----:B------:R-:W-:Y:S05]  /*2db0*/  BSYNC.RECONVERGENT B1 ;  /* 0x0000000000017941 */ /* 0x000fea0003800200 */
.L_x_1401:
[----:B------:R-:W-:Y:S01]  /*2dc0*/  BSSY.RECONVERGENT B1, `(.L_x_1403) ;  /* 0x0000005000017945 */ /* 0x000fe20003800200 */
.L_x_1404:
[----:B------:R-:W0:Y:S02]  /*2dd0*/  LDS.64 R24, [R7+0x108] ;  /* 0x0001080007187984 */ /* 0x000e240000000a00 */
[----:B0-----:R-:W-:-:S07]  /*2de0*/  DADD R26, R46, R24 ;  /* 0x000000002e1a7229 */ /* 0x001fce0000000018 */
[----:B------:R-:W0:Y:S02]  /*2df0*/  ATOMS.CAST.SPIN.64 P0, [R7+0x108], R24, R26 ;  /* 0x000108180700758d */ /* 0x000e24000180041a */
[----:B0-----:R-:W-:Y:S05]  /*2e00*/  @!P0 BRA `(.L_x_1404) ;  /* 0xfffffffc00f08947 */ /* 0x001fea000383ffff */
[----:B------:R-:W-:Y:S05]  /*2e10*/  BSYNC.RECONVERGENT B1 ;  /* 0x0000000000017941 */ /* 0x000fea0003800200 */
.L_x_1403:
[----:B------:R-:W-:Y:S01]  /*2e20*/  FADD R9, R18, R28 ;  /* 0x0000001c12097221 */ /* 0x000fe20000000000 */
[----:B------:R-:W-:Y:S03]  /*2e30*/  BSSY.RECONVERGENT B1, `(.L_x_1405) ;  /* 0x0000008000017945 */ /* 0x000fe60003800200 */
[----:B------:R-:W-:-:S06]  /*2e40*/  FFMA R9, R8, -R17, R9 ;  /* 0x8000001108097223 */ /* 0x000fcc0000000009 */
[----:B------:R-:W0:Y:S02]  /*2e50*/  F2F.F64.F32 R8, R9 ;  /* 0x0000000900087310 */ /* 0x000e240000201800 */
[----:B0-----:R-:W-:-:S11]  /*2e60*/  DMUL R14, R40, R8 ;  /* 0x00000008280e7228 */ /* 0x001fd60000000000 */
.L_x_1406:
[----:B------:R-:W0:Y:S02]  /*2e70*/  LDS.64 R8, [R7+0x110] ;  /* 0x0001100007087984 */ /* 0x000e240000000a00 */
[----:B0-----:R-:W-:-:S07]  /*2e80*/  DADD R10, R14, R8 ;  /* 0x000000000e0a7229 */ /* 0x001fce0000000008 */
[----:B------:R-:W0:Y:S02]  /*2e90*/  ATOMS.CAST.SPIN.64 P0, [R7+0x110], R8, R10 ;  /* 0x000110080700758d */ /* 0x000e24000180040a */
[----:B0-----:R-:W-:Y:S05]  /*2ea0*/  @!P0 BRA `(.L_x_1406) ;  /* 0xfffffffc00f08947 */ /* 0x001fea000383ffff */
[----:B------:R-:W-:Y:S05]  /*2eb0*/  BSYNC.RECONVERGENT B1 ;  /* 0x0000000000017941 */ /* 0x000fea0003800200 */
.L_x_1405:
[----:B------:R-:W-:Y:S01]  /*2ec0*/  FMUL R2, R2, R17 ;  /* 0x0000001102027220 */ /* 0x000fe20000400000 */
[----:B------:R-:W-:Y:S01]  /*2ed0*/  FMUL R4, R20, R5 ;  /* 0x0000000514047220 */ /* 0x000fe20000400000 */
[----:B------:R-:W-:Y:S01]  /*2ee0*/  FMUL R0, R16, R0 ;  /* 0x0000000010007220 */ /* 0x000fe20000400000 */
[----:B------:R-:W-:Y:S01]  /*2ef0*/  BSSY.RECONVERGENT B1, `(.L_x_1407) ;  /* 0x0000010000017945 */ /* 0x000fe20003800200 */
[----:B------:R-:W-:-:S04]  /*2f00*/  FMUL R2, R2, R17 ;  /* 0x0000001102027220 */ /* 0x000fc80000400000 */
[----:B------:R-:W-:Y:S01]  /*2f10*/  FFMA R9, R5, R4, R2 ;  /* 0x0000000405097223 */ /* 0x000fe20000000002 */
[----:B------:R-:W-:-:S03]  /*2f20*/  FMUL R2, R3, R23 ;  /* 0x0000001703027220 */ /* 0x000fc60000400000 */
[----:B------:R-:W-:-:S04]  /*2f30*/  FFMA R0, R16, R0, R9 ;  /* 0x0000000010007223 */ /* 0x000fc80000000009 */
[----:B------:R-:W-:-:S04]  /*2f40*/  FFMA R0, R3, R2, R0 ;  /* 0x0000000203007223 */ /* 0x000fc80000000000 */
[----:B------:R-:W-:-:S04]  /*2f50*/  FFMA R3, R5, -R32, R0 ;  /* 0x8000002005037223 */ /* 0x000fc80000000000 */
[----:B------:R-:W-:-:S04]  /*2f60*/  FFMA R3, R5, -R30, R3 ;  /* 0x8000001e05037223 */ /* 0x000fc80000000003 */
[----:B------:R-:W-:-:S04]  /*2f70*/  FFMA R3, R28, -R17, R3 ;  /* 0x800000111c037223 */ /* 0x000fc80000000003 */
[----:B------:R-:W-:-:S04]  /*2f80*/  FFMA R18, R18, -R17, R3 ;  /* 0x8000001112127223 */ /* 0x000fc80000000003 */
[----:B------:R-:W0:Y:S02]  /*2f90*/  F2F.F64.F32 R2, R18 ;  /* 0x0000001200027310 */ /* 0x000e240000201800 */
[----:B0-----:R-:W-:-:S11]  /*2fa0*/  DMUL R2, R40, R2 ;  /* 0x0000000228027228 */ /* 0x001fd60000000000 */
.L_x_1408:
[----:B------:R-:W0:Y:S02]  /*2fb0*/  LDS.64 R8, [R7+0x118] ;  /* 0x0001180007087984 */ /* 0x000e240000000a00 */
[----:B0-----:R-:W-:-:S07]  /*2fc0*/  DADD R10, R2, R8 ;  /* 0x00000000020a7229 */ /* 0x001fce0000000008 */
[----:B------:R-:W0:Y:S02]  /*2fd0*/  ATOMS.CAST.SPIN.64 P0, [R7+0x118], R8, R10 ;  /* 0x000118080700758d */ /* 0x000e24000180040a */
[----:B0-----:R-:W-:Y:S05]  /*2fe0*/  @!P0 BRA `(.L_x_1408) ;  /* 0xfffffffc00f08947 */ /* 0x001fea000383ffff */
[----:B------:R-:W-:Y:S05]  /*2ff0*/  BSYNC.RECONVERGENT B1 ;  /* 0x0000000000017941 */ /* 0x000fea0003800200 */
.L_x_1407:
[----:B------:R-:W-:Y:S01]  /*3000*/  FFMA R3, R5, R31, R32 ;  /* 0x0000001f05037223 */ /* 0x000fe20000000020 */
[----:B------:R-:W-:Y:S03]  /*3010*/  BSSY.RECONVERGENT B1, `(.L_x_1409) ;  /* 0x0000008000017945 */ /* 0x000fe60003800200 */
[----:B------:R-:W-:-:S04]  /*3020*/  FADD R0, R30, R3 ;  /* 0x000000031e007221 */ /* 0x000fc80000000000 */
[----:B------:R-:W0:Y:S02]  /*3030*/  F2F.F64.F32 R2, R0 ;  /* 0x0000000000027310 */ /* 0x000e240000201800 */
[----:B0-----:R-:W-:-:S11]  /*3040*/  DMUL R2, R40, R2 ;  /* 0x0000000228027228 */ /* 0x001fd60000000000 */
.L_x_1410:
[----:B------:R-:W0:Y:S02]  /*3050*/  LDS.64 R8, [R7+0x120] ;  /* 0x0001200007087984 */ /* 0x000e240000000a00 */
[----:B0-----:R-:W-:-:S07]  /*3060*/  DADD R10, R2, R8 ;  /* 0x00000000020a7229 */ /* 0x001fce0000000008 */
[----:B------:R-:W0:Y:S02]  /*3070*/  ATOMS.CAST.SPIN.64 P0, [R7+0x120], R8, R10 ;  /* 0x000120080700758d */ /* 0x000e24000180040a */
[----:B0-----:R-:W-:Y:S05]  /*3080*/  @!P0 BRA `(.L_x_1410) ;  /* 0xfffffffc00f08947 */ /* 0x001fea000383ffff */
[----:B------:R-:W-:Y:S05]  /*3090*/  BSYNC.RECONVERGENT B1 ;  /* 0x0000000000017941 */ /* 0x000fea0003800200 */
.L_x_1409:
[----:B------:R-:W-:Y:S01]  /*30a0*/  FFMA R3, R5, -R22, -R42 ;  /* 0x8000001605037223 */ /* 0x000fe2000000082a */
[----:B------:R-:W-:Y:S03]  /*30b0*/  BSSY.RECONVERGENT B1, `(.L_x_1411) ;  /* 0x0000008000017945 */ /* 0x000fe60003800200 */
[----:B------:R-:W-:-:S04]  /*30c0*/  FADD R0, R34, R3 ;  /* 0x0000000322007221 */ /* 0x000fc80000000000 */
[----:B------:R-:W0:Y:S02]  /*30d0*/  F2F.F64.F32 R2, R0 ;  /* 0x0000000000027310 */ /* 0x000e240000201800 */
[----:B0-----:R-:W-:-:S11]  /*30e0*/  DMUL R2, R40, R2 ;  /* 0x0000000228027228 */ /* 0x001fd60000000000 */
.L_x_1412:
[----:B------:R-:W0:Y:S02]  /*30f0*/  LDS.64 R8, [R7+0x128] ;  /* 0x0001280007087984 */ /* 0x000e240000000a00 */
[----:B0-----:R-:W-:-:S07]  /*3100*/  DADD R10, R2, R8 ;  /* 0x00000000020a7229 */ /* 0x001fce0000000008 */
[----:B------:R-:W0:Y:S02]  /*3110*/  ATOMS.CAST.SPIN.64 P0, [R7+0x128], R8, R10 ;  /* 0x000128080700758d */ /* 0x000e24000180040a */
[----:B0-----:R-:W-:Y:S05]  /*3120*/  @!P0 BRA `(.L_x_1412) ;  /* 0xfffffffc00f08947 */ /* 0x001fea000383ffff */
[----:B------:R-:W-:Y:S05]  /*3130*/  BSYNC.RECONVERGENT B1 ;  /* 0x0000000000017941 */ /* 0x000fea0003800200 */
.L_x_1411:
[----:B------:R-:W-:Y:S01]  /*3140*/  FMUL R5, R5, R38 ;  /* 0x0000002605057220 */ /* 0x000fe20000400000 */
[C---:B------:R-:W-:Y:S01]  /*3150*/  FMUL R3, R16.reuse, R32 ;  /* 0x0000002010037220 */ /* 0x040fe20000400000 */
[----:B------:R-:W-:Y:S03]  /*3160*/  BSSY.RECONVERGENT B1, `(.L_x_1413) ;  /* 0x000000c000017945 */ /* 0x000fe60003800200 */
[----:B------:R-:W-:-:S04]  /*3170*/  FFMA R3, R16, R5, -R3 ;  /* 0x0000000510037223 */ /* 0x000fc80000000803 */
[----:B------:R-:W-:-:S04]  /*3180*/  FFMA R3, R48, R17, R3 ;  /* 0x0000001130037223 */ /* 0x000fc80000000003 */
[----:B------:R-:W-:-:S04]  /*3190*/  FFMA R3, -R16, R30, R3 ;  /* 0x0000001e10037223 */ /* 0x000fc80000000103 */
[----:B------:R-:W-:-:S04]  /*31a0*/  FFMA R3, R42, R17, R3 ;  /* 0x000000112a037223 */ /* 0x000fc80000000003 */
[----:B------:R-:W-:-:S04]  /*31b0*/  FFMA R34, R34, -R17, R3 ;  /* 0x8000001122227223 */ /* 0x000fc80000000003 */
[----:B------:R-:W0:Y:S02]  /*31c0*/  F2F.F64.F32 R2, R34 ;  /* 0x0000002200027310 */ /* 0x000e240000201800 */
[----:B0-----:R-:W-:-:S11]  /*31d0*/  DMUL R2, R40, R2 ;  /* 0x0000000228027228 */ /* 0x001fd60000000000 */
.L_x_1414:
[----:B------:R-:W0:Y:S02]  /*31e0*/  LDS.64 R8, [R7+0x130] ;  /* 0x0001300007087984 */ /* 0x000e240000000a00 */
[----:B0-----:R-:W-:-:S07]  /*31f0*/  DADD R10, R2, R8 ;  /* 0x00000000020a7229 */ /* 0x001fce0000000008 */
[----:B------:R-:W0:Y:S02]  /*3200*/  ATOMS.CAST.SPIN.64 P0, [R7+0x130], R8, R10 ;  /* 0x000130080700758d */ /* 0x000e24000180040a */
[----:B0-----:R-:W-:Y:S05]  /*3210*/  @!P0 BRA `(.L_x_1414) ;  /* 0xfffffffc00f08947 */ /* 0x001fea000383ffff */
[----:B------:R-:W-:Y:S05]  /*3220*/  BSYNC.RECONVERGENT B1 ;  /* 0x0000000000017941 */ /* 0x000fea0003800200 */
.L_x_1413:
[----:B------:R-:W0:Y:S01]  /*3230*/  F2F.F64.F32 R2, R20 ;  /* 0x0000001400027310 */ /* 0x000e220000201800 */
[----:B------:R-:W-:Y:S01]  /*3240*/  BSSY.RECONVERGENT B1, `(.L_x_1415) ;  /* 0x0000006000017945 */ /* 0x000fe20003800200 */
[----:B0-----:R-:W-:-:S11]  /*3250*/  DMUL R2, R2, R40 ;  /* 0x0000002802027228 */ /* 0x001fd60000000000 */
.L_x_1416:
[----:B------:R-:W0:Y:S02]  /*3260*/  LDS.64 R8, [R7+0x138] ;  /* 0x0001380007087984 */ /* 0x000e240000000a00 */
[----:B0-----:R-:W-:-:S07]  /*3270*/  DADD R10, R2, R8 ;  /* 0x00000000020a7229 */ /* 0x001fce0000000008 */
[----:B------:R-:W0:Y:S02]  /*3280*/  ATOMS.CAST.SPIN.64 P0, [R7+0x138], R8, R10 ;  /* 0x000138080700758d */ /* 0x000e24000180040a */
[----:B0-----:R-:W-:Y:S05]  /*3290*/  @!P0 BRA `(.L_x_1416) ;  /* 0xfffffffc00f08947 */ /* 0x001fea000383ffff */
[----:B------:R-:W-:Y:S05]  /*32a0*/  BSYNC.RECONVERGENT B1 ;  /* 0x0000000000017941 */ /* 0x000fea0003800200 */
.L_x_1415:
[----:B------:R-:W-:Y:S01]  /*32b0*/  FADD R0, R21, R22 ;  /* 0x0000001615007221 */ /* 0x000fe20000000000 */
[----:B------:R-:W-:Y:S03]  /*32c0*/  BSSY.RECONVERGENT B1, `(.L_x_1417) ;  /* 0x0000007000017945 */ /* 0x000fe60003800200 */
[----:B------:R-:W0:Y:S02]  /*32d0*/  F2F.F64.F32 R2, R0 ;  /* 0x0000000000027310 */ /* 0x000e240000201800 */
[----:B0-----:R-:W-:-:S11]  /*32e0*/  DMUL R2, R40, R2 ;  /* 0x0000000228027228 */ /* 0x001fd60000000000 */
.L_x_1418:
[----:B------:R-:W0:Y:S02]  /*32f0*/  LDS.64 R8, [R7+0x140] ;  /* 0x0001400007087984 */ /* 0x000e240000000a00 */
[----:B0-----:R-:W-:-:S07]  /*3300*/  DADD R10, R2, R8 ;  /* 0x00000000020a7229 */ /* 0x001fce0000000008 */
[----:B------:R-:W0:Y:S02]  /*3310*/  ATOMS.CAST.SPIN.64 P0, [R7+0x140], R8, R10 ;  /* 0x000140080700758d */ /* 0x000e24000180040a */
[----:B0-----:R-:W-:Y:S05]  /*3320*/  @!P0 BRA `(.L_x_1418) ;  /* 0xfffffffc00f08947 */ /* 0x001fea000383ffff */
[----:B------:R-:W-:Y:S05]  /*3330*/  BSYNC.RECONVERGENT B1 ;  /* 0x0000000000017941 */ /* 0x000fea0003800200 */
.L_x_1417:
[----:B------:R-:W-:Y:S01]  /*3340*/  FMUL R3, R17, R22 ;  /* 0x0000001611037220 */ /* 0x000fe20000400000 */
[----:B------:R-:W-:Y:S03]  /*3350*/  BSSY.RECONVERGENT B1, `(.L_x_1419) ;  /* 0x0000009000017945 */ /* 0x000fe60003800200 */
[----:B------:R-:W-:-:S04]  /*3360*/  FFMA R0, R16, R31, -R3 ;  /* 0x0000001f10007223 */ /* 0x000fc80000000803 */
[----:B------:R-:W-:-:S04]  /*3370*/  FFMA R0, -R17, R21, R0 ;  /* 0x0000001511007223 */ /* 0x000fc80000000100 */
[----:B------:R-:W0:Y:S02]  /*3380*/  F2F.F64.F32 R2, R0 ;  /* 0x0000000000027310 */ /* 0x000e240000201800 */
[----:B0-----:R-:W-:-:S11]  /*3390*/  DMUL R2, R40, R2 ;  /* 0x0000000228027228 */ /* 0x001fd60000000000 */
.L_x_1420:
[----:B------:R-:W0:Y:S02]  /*33a0*/  LDS.64 R8, [R7+0x148] ;  /* 0x0001480007087984 */ /* 0x000e240000000a00 */
[----:B0-----:R-:W-:-:S07]  /*33b0*/  DADD R10, R2, R8 ;  /* 0x00000000020a7229 */ /* 0x001fce0000000008 */
[----:B------:R-:W0:Y:S02]  /*33c0*/  ATOMS.CAST.SPIN.64 P0, [R7+0x148], R8, R10 ;  /* 0x000148080700758d */ /* 0x000e24000180040a */
[----:B0-----:R-:W-:Y:S05]  /*33d0*/  @!P0 BRA `(.L_x_1420) ;  /* 0xfffffffc00f08947 */ /* 0x001fea000383ffff */
[----:B------:R-:W-:Y:S05]  /*33e0*/  BSYNC.RECONVERGENT B1 ;  /* 0x0000000000017941 */ /* 0x000fea0003800200 */
.L_x_1419:
[----:B------:R-:W0:Y:S01]  /*33f0*/  F2F.F64.F32 R2, R23 ;  /* 0x0000001700027310 */ /* 0x000e220000201800 */
[----:B------:R-:W-:Y:S01]  /*3400*/  BSSY.RECONVERGENT B1, `(.L_x_1421) ;  /* 0x0000006000017945 */ /* 0x000fe20003800200 */
[----:B0-----:R-:W-:-:S11]  /*3410*/  DMUL R2, R2, R40 ;  /* 0x0000002802027228 */ /* 0x001fd60000000000 */
.L_x_1422:
[----:B------:R-:W0:Y:S02]  /*3420*/  LDS.64 R8, [R7+0x150] ;  /* 0x0001500007087984 */ /* 0x000e240000000a00 */
[----:B0-----:R-:W-:-:S07]  /*3430*/  DADD R10, R2, R8 ;  /* 0x00000000020a7229 */ /* 0x001fce0000000008 */
[----:B------:R-:W0:Y:S02]  /*3440*/  ATOMS.CAST.SPIN.64 P0, [R7+0x150], R8, R10 ;  /* 0x000150080700758d */ /* 0x000e24000180040a */
[----:B0-----:R-:W-:Y:S05]  /*3450*/  @!P0 BRA `(.L_x_1422) ;  /* 0xfffffffc00f08947 */ /* 0x001fea000383ffff */
[----:B------:R-:W-:Y:S05]  /*3460*/  BSYNC.RECONVERGENT B1 ;  /* 0x0000000000017941 */ /* 0x000fea0003800200 */
.L_x_1421:
[C---:B------:R-:W-:Y:S01]  /*3470*/  FMUL R21, R16.reuse, R21 ;  /* 0x0000001510157220 */ /* 0x040fe20000400000 */
[----:B------:R-:W-:Y:S03]  /*3480*/  BSSY.RECONVERGENT B1, `(.L_x_1423) ;  /* 0x0000009000017945 */ /* 0x000fe60003800200 */
[----:B------:R-:W-:-:S04]  /*3490*/  FFMA R3, R16, -R22, -R21 ;  /* 0x8000001610037223 */ /* 0x000fc80000000815 */
[----:B------:R-:W-:-:S04]  /*34a0*/  FFMA R36, R36, -R17, R3 ;  /* 0x8000001124247223 */ /* 0x000fc80000000003 */
[----:B------:R-:W0:Y:S02]  /*34b0*/  F2F.F64.F32 R2, R36 ;  /* 0x0000002400027310 */ /* 0x000e240000201800 */
[----:B0-----:R-:W-:-:S11]  /*34c0*/  DMUL R2, R40, R2 ;  /* 0x0000000228027228 */ /* 0x001fd60000000000 */
.L_x_1424:
[----:B------:R-:W0:Y:S02]  /*34d0*/  LDS.64 R8, [R7+0x158] ;  /* 0x0001580007087984 */ /* 0x000e240000000a00 */
[----:B0-----:R-:W-:-:S07]  /*34e0*/  DADD R10, R2, R8 ;  /* 0x00000000020a7229 */ /* 0x001fce0000000008 */
[----:B------:R-:W0:Y:S02]  /*34f0*/  ATOMS.CAST.SPIN.64 P0, [R7+0x158], R8, R10 ;  /* 0x000158080700758d */ /* 0x000e24000180040a */
[----:B0-----:R-:W-:Y:S05]  /*3500*/  @!P0 BRA `(.L_x_1424) ;  /* 0xfffffffc00f08947 */ /* 0x001fea000383ffff */
[----:B------:R-:W-:Y:S05]  /*3510*/  BSYNC.RECONVERGENT B1 ;  /* 0x0000000000017941 */ /* 0x000fea0003800200 */
.L_x_1423:
[----:B------:R-:W-:Y:S01]  /*3520*/  FMUL R0, R17, R23 ;  /* 0x0000001711007220 */ /* 0x000fe20000400000 */
[C---:B------:R-:W-:Y:S01]  /*3530*/  FMUL R3, R16.reuse, R20 ;  /* 0x0000001410037220 */ /* 0x040fe20000400000 */
[----:B------:R-:W-:Y:S02]  /*3540*/  FMUL R9, R16, R22 ;  /* 0x0000001610097220 */ /* 0x000fe40000400000 */
[----:B------:R-:W-:-:S04]  /*3550*/  FMUL R5, R0, R17 ;  /* 0x0000001100057220 */ /* 0x000fc80000400000 */
[----:B------:R-:W-:-:S04]  /*3560*/  FFMA R16, R16, R3, R5 ;  /* 0x0000000310107223 */ /* 0x000fc80000000005 */
[----:B------:R-:W-:-:S04]  /*3570*/  FFMA R16, R9, R17, R16 ;  /* 0x0000001109107223 */ /* 0x000fc80000000010 */
[----:B------:R-:W-:-:S04]  /*3580*/  FFMA R16, R21, R17, R16 ;  /* 0x0000001115107223 */ /* 0x000fc80000000010 */
[----:B------:R-:W0:Y:S02]  /*3590*/  F2F.F64.F32 R2, R16 ;  /* 0x0000001000027310 */ /* 0x000e240000201800 */
[----:B0-----:R-:W-:-:S11]  /*35a0*/  DMUL R2, R40, R2 ;  /* 0x0000000228027228 */ /* 0x001fd60000000000 */
.L_x_1425:
[----:B------:R-:W0:Y:S02]  /*35b0*/  LDS.64 R8, [R7+0x160] ;  /* 0x0001600007087984 */ /* 0x000e240000000a00 */
[----:B0-----:R-:W-:-:S07]  /*35c0*/  DADD R10, R2, R8 ;  /* 0x00000000020a7229 */ /* 0x001fce0000000008 */
[----:B------:R-:W0:Y:S02]  /*35d0*/  ATOMS.CAST.SPIN.64 P0, [R7+0x160], R8, R10 ;  /* 0x000160080700758d */ /* 0x000e24000180040a */
[----:B0-----:R-:W-:Y:S05]  /*35e0*/  @!P0 BRA `(.L_x_1425) ;  /* 0xfffffffc00f08947 */ /* 0x001fea000383ffff */
.L_x_1333:
[----:B------:R-:W0:Y:S01]  /*35f0*/  S2R R3, SR_TID.X ;  /* 0x0000000000037919 */ /* 0x000e220000002100 */
[----:B------:R-:W-:Y:S05]  /*3600*/  WARPSYNC.ALL ;  /* 0x0000000000007948 */ /* 0x000fea0003800000 */
[----:B------:R-:W0:Y:S01]  /*3610*/  LDCU UR4, c[0x3][0x8] ;  /* 0x00c00100ff0477ac */ /* 0x000e220008000800 */
[----:B------:R-:W-:Y:S01]  /*3620*/  BSSY.RECONVERGENT B2, `(.L_x_1426) ;  /* 0x0000083000027945 */ /* 0x000fe20003800200 */
[----:B0-----:R-:W-:Y:S01]  /*3630*/  IMAD R3, R3, UR4, RZ ;  /* 0x0000000403037c24 */ /* 0x001fe2000f8e02ff */
[----:B------:R-:W-:Y:S04]  /*3640*/  BAR.SYNC.DEFER_BLOCKING 0x0 ;  /* 0x0000000000007b1d */ /* 0x000fe80000010000 */
[----:B------:R-:W-:-:S13]  /*3650*/  ISETP.GT.U32.AND P0, PT, R3, 0x2d, PT ;  /* 0x0000002d0300780c */ /* 0x000fda0003f04070 */
[----:B------:R-:W-:Y:S05]  /*3660*/  @P0 BRA `(.L_x_1427) ;  /* 0x0000000400f80947 */ /* 0x000fea0003800000 */
[----:B------:R-:W0:Y:S01]  /*3670*/  S2R R0, SR_CTAID.Y ;  /* 0x0000000000007919 */ /* 0x000e220000002600 */
[----:B------:R-:W0:Y:S01]  /*3680*/  LDCU UR4, c[0x0][0x370] ;  /* 0x00006e00ff0477ac */ /* 0x000e220008000800 */
[----:B------:R-:W-:Y:S01]  /*3690*/  BSSY.RECONVERGENT B1, `(.L_x_1428) ;  /* 0x0000073000017945 */ /* 0x000fe20003800200 */
[----:B------:R-:W0:Y:S01]  /*36a0*/  S2R R7, SR_CTAID.X ;  /* 0x0000000000077919 */ /* 0x000e220000002500 */
[----:B------:R-:W1:Y:S01]  /*36b0*/  S2R R5, SR_TID.Y ;  /* 0x0000000000057919 */ /* 0x000e620000002200 */
[----:B0-----:R-:W-:-:S05]  /*36c0*/  IMAD R0, R0, UR4, R7 ;  /* 0x0000000400007c24 */ /* 0x001fca000f8e0207 */
[----:B-1----:R-:W-:-:S05]  /*36d0*/  LEA R0, R0, R5, 0x5 ;  /* 0x0000000500007211 */ /* 0x002fca00078e28ff */
[----:B------:R-:W-:-:S06]  /*36e0*/  IMAD R4, R0, 0x2e, R3 ;  /* 0x0000002e00047824 */ /* 0x000fcc00078e0203 */
[----:B------:R-:W0:Y:S02]  /*36f0*/  I2F.F64.U32 R4, R4 ;  /* 0x0000000400047312 */ /* 0x000e240000201800 */
[----:B0-----:R-:W-:Y:S02]  /*3700*/  LOP3.LUT R7, R5, 0x7fffffff, RZ, 0xc0, !PT ;  /* 0x7fffffff05077812 */ /* 0x001fe400078ec0ff */
[----:B------:R-:W-:Y:S02]  /*3710*/  MOV R6, R4 ;  /* 0x0000000400067202 */ /* 0x000fe40000000f00 */
        /* <DEDUP_REMOVED lines=9> */
.L_x_1429:
        /* <DEDUP_REMOVED lines=13> */
[----:B------:R-:W-:Y:S01]  /*3880*/  LOP3.LUT R4, R4, 0x100000, RZ, 0xfc, !PT ;  /* 0x0010000004047812 */ /* 0x000fe200078efcff */
[----:B------:R-:W-:-:S05]  /*3890*/  VIADD R10, R5, 0xfffffbeb ;  /* 0xfffffbeb050a7836 */ /* 0x000fca0000000000 */
        /* <DEDUP_REMOVED lines=9> */
.L_x_1433:
        /* <DEDUP_REMOVED lines=12> */
.L_x_1432:
[----:B------:R-:W-:Y:S05]  /*39f0*/  BSYNC.RECONVERGENT B3 ;  /* 0x0000000000037941 */ /* 0x000fea0003800200 */
.L_x_1431:
[----:B------:R-:W-:Y:S01]  /*3a00*/  IADD3 R2, PT, PT, R10, -R11, RZ ;  /* 0x8000000b0a027210 */ /* 0x000fe20007ffe0ff */
[----:B------:R-:W-:Y:S03]  /*3a10*/  BSSY.RECONVERGENT B3, `(.L_x_1434) ;  /* 0x0000025000037945 */ /* 0x000fe60003800200 */
[----:B------:R-:W-:-:S13]  /*3a20*/  ISETP.GE.U32.AND P0, PT, R2, 0x3, PT ;  /* 0x000000030200780c */ /* 0x000fda0003f06070 */
[----:B------:R-:W-:Y:S05]  /*3a30*/  @!P0 BRA `(.L_x_1435) ;  /* 0x0000000000888947 */ /* 0x000fea0003800000 */
[----:B------:R-:W-:Y:S01]  /*3a40*/  BSSY.RECONVERGENT B4, `(.L_x_1436) ;  /* 0x0000020000047945 */ /* 0x000fe20003800200 */
.L_x_1437:
        /* <DEDUP_REMOVED lines=27> */
[----:B------:R-:W-:-:S03]  /*3c00*/  SEL R5, R4, R5, !P0 ;  /* 0x0000000504057207 */ /* 0x000fc60004000000 */
[C---:B------:R-:W-:Y:S01]  /*3c10*/  IMAD.SHL.U32 R9, R2.reuse, 0x2, RZ ;  /* 0x0000000202097824 */ /* 0x040fe200078e00ff */
[----:B------:R-:W-:Y:S01]  /*3c20*/  SHF.L.U64.HI R4, R2, 0x1, R5 ;  /* 0x0000000102047819 */ /* 0x000fe20000010205 */
[----:B------:R-:W-:Y:S06]  /*3c30*/  @P1 BRA `(.L_x_1437) ;  /* 0xfffffffc00841947 */ /* 0x000fec000383ffff */
[----:B------:R-:W-:Y:S05]  /*3c40*/  BSYNC.RECONVERGENT B4 ;  /* 0x0000000000047941 */ /* 0x000fea0003800200 */
.L_x_1436:
[----:B------:R-:W-:-:S07]  /*3c50*/  MOV R6, R2 ;  /* 0x0000000200067202 */ /* 0x000fce0000000f00 */
.L_x_1435:
[----:B------:R-:W-:Y:S05]  /*3c60*/  BSYNC.RECONVERGENT B3 ;  /* 0x0000000000037941 */ /* 0x000fea0003800200 */
.L_x_1434:
        /* <DEDUP_REMOVED lines=19> */
.L_x_1439:
[----:B------:R-:W-:Y:S05]  /*3da0*/  BSYNC.RECONVERGENT B3 ;  /* 0x0000000000037941 */ /* 0x000fea0003800200 */
.L_x_1438:
[----:B------:R-:W-:-:S11]  /*3db0*/  DADD R8, -RZ, |R8| ;  /* 0x00000000ff087229 */ /* 0x000fd60000000508 */
.L_x_1430:
[----:B------:R-:W-:Y:S05]  /*3dc0*/  BSYNC.RECONVERGENT B1 ;  /* 0x0000000000017941 */ /* 0x000fea0003800200 */
.L_x_1428:
[----:B------:R-:W-:Y:S01]  /*3dd0*/  LEA R12, R3, R12, 0x3 ;  /* 0x0000000c030c7211 */ /* 0x000fe200078e18ff */
[----:B------:R-:W0:Y:S01]  /*3de0*/  F2I.F64 R9, R8 ;  /* 0x0000000800097311 */ /* 0x000e220000301100 */
[----:B------:R-:W0:Y:S03]  /*3df0*/  LDC.64 R2, c[0x0][0x3b0] ;  /* 0x0000ec00ff027b82 */ /* 0x000e260000000a00 */
[----:B------:R-:W1:Y:S04]  /*3e00*/  LDS.64 R4, [R12] ;  /* 0x000000000c047984 */ /* 0x000e680000000a00 */
[----:B------:R-:W2:Y:S01]  /*3e10*/  LDS.64 R6, [R12+0x8] ;  /* 0x000008000c067984 */ /* 0x000ea20000000a00 */
[----:B0-----:R-:W-:-:S05]  /*3e20*/  IMAD.WIDE R2, R9, 0x8, R2 ;  /* 0x0000000809027825 */ /* 0x001fca00078e0202 */
[----:B-1----:R0:W-:Y:S04]  /*3e30*/  REDG.E.ADD.F64.RN.STRONG.GPU desc[UR6][R2.64], R4 ;  /* 0x00000004020079a6 */ /* 0x0021e8000c12ff06 */
[----:B--2---:R0:W-:Y:S02]  /*3e40*/  REDG.E.ADD.F64.RN.STRONG.GPU desc[UR6][R2.64+0x8], R6 ;  /* 0x00000806020079a6 */ /* 0x0041e4000c12ff06 */
.L_x_1427:
[----:B------:R-:W-:Y:S05]  /*3e50*/  BSYNC.RECONVERGENT B2 ;  /* 0x0000000000027941 */ /* 0x000fea0003800200 */
.L_x_1426:
[----:B------:R-:W-:Y:S06]  /*3e60*/  BAR.SYNC.DEFER_BLOCKING 0x0 ;  /* 0x0000000000007b1d */ /* 0x000fec0000010000 */
[----:B------:R-:W-:Y:S05]  /*3e70*/  EXIT ;  /* 0x000000000000794d */ /* 0x000fea0003800000 */
        .weak           $__internal_2_$__cuda_sm20_dblrcp_rn_slowpath_v3
        .type           $__internal_2_$__cuda_sm20_dblrcp_rn_slowpath_v3,@function
        .size           $__internal_2_$__cuda_sm20_dblrcp_rn_slowpath_v3,(.L_x_1456 - $__internal_2_$__cuda_sm20_dblrcp_rn_slowpath_v3)
$__internal_2_$__cuda_sm20_dblrcp_rn_slowpath_v3:
        /* <DEDUP_REMOVED lines=27> */
.L_x_1442:
        /* <DEDUP_REMOVED lines=10> */
.L_x_1440:
[----:B------:R-:W0:Y:S01]  /*40d0*/  LDC R4, c[0x3][0x70] ;  /* 0x00c01c00ff047b82 */ /* 0x000e220000000800 */
[----:B------:R-:W-:-:S07]  /*40e0*/  LOP3.LUT R5, R0, 0x80000, RZ, 0xfc, !PT ;  /* 0x0008000000057812 */ /* 0x000fce00078efcff */
.L_x_1441:
[----:B0-----:R-:W-:Y:S02]  /*40f0*/  MOV R0, R4 ;  /* 0x0000000400007202 */ /* 0x001fe40000000f00 */
[----:B------:R-:W-:Y:S02]  /*4100*/  MOV R3, R5 ;  /* 0x0000000500037202 */ /* 0x000fe40000000f00 */
[----:B------:R-:W-:Y:S02]  /*4110*/  MOV R4, R6 ;  /* 0x0000000600047202 */ /* 0x000fe40000000f00 */
[----:B------:R-:W-:-:S04]  /*4120*/  MOV R5, 0x0 ;  /* 0x0000000000057802 */ /* 0x000fc80000000f00 */
[----:B------:R-:W-:Y:S05]  /*4130*/  RET.REL.NODEC R4 `(_Z6coef2DPfS_S_S_S_S_Pd) ;  /* 0xffffffbc04b07950 */ /* 0x000fea0003c3ffff */
.L_x_1443:
        /* <DEDUP_REMOVED lines=12> */
.L_x_1456:


//--------------------- .text._Z2aaPfS_iii        --------------------------
	.section	.text._Z2aaPfS_iii,"ax",@progbits
	.align	128
        .global         _Z2aaPfS_iii
        .type           _Z2aaPfS_iii,@function
        .size           _Z2aaPfS_iii,(.L_x_1460 - _Z2aaPfS_iii)
        .other          _Z2aaPfS_iii,@"STO_CUDA_ENTRY STV_DEFAULT"
_Z2aaPfS_iii:
.text._Z2aaPfS_iii:
[----:B------:R-:W0:Y:S08]  /*0000*/  LDC R1, c[0x0][0x37c] ;  /* 0x0000df00ff017b82 */ /* 0x000e300000000800 */
[----:B------:R-:W1:Y:S01]  /*0010*/  LDC.64 R6, c[0x0][0x388] ;  /* 0x0000e200ff067b82 */ /* 0x000e620000000a00 */
[----:B------:R-:W1:Y:S01]  /*0020*/  LDCU.64 UR36, c[0x0][0x358] ;  /* 0x00006b00ff2477ac */ /* 0x000e620008000a00 */
[----:B0-----:R-:W-:Y:S01]  /*0030*/  VIADD R1, R1, 0xfffffff8 ;  /* 0xfffffff801017836 */ /* 0x001fe20000000000 */
[----:B------:R-:W0:Y:S01]  /*0040*/  LDCU UR4, c[0x0][0x2f8] ;  /* 0x00005f00ff0477ac */ /* 0x000e220008000800 */
[----:B------:R-:W-:Y:S01]  /*0050*/  MOV R2, 0x48 ;  /* 0x0000004800027802 */ /* 0x000fe20000000f00 */
[----:B------:R-:W2:Y:S01]  /*0060*/  LDCU UR5, c[0x0][0x2fc] ;  /* 0x00005f80ff0577ac */ /* 0x000ea20008000800 */
[----:B------:R-:W3:Y:S01]  /*0070*/  LDCU.64 UR6, c[0x4][URZ] ;  /* 0x01000000ff0677ac */ /* 0x000ee20008000a00 */
[----:B-1----:R1:W4:Y:S01]  /*0080*/  LDG.E R6, desc[UR36][R6.64] ;  /* 0x0000002406067981 */ /* 0x002322000c1e1900 */
[----:B------:R0:W4:Y:S02]  /*0090*/  LDC.64 R10, c[0x4][R2] ;  /* 0x01000000020a7b82 */ /* 0x0001240000000a00 */
[----:B0-----:R-:W-:-:S05]  /*00a0*/  IADD3 R16, P0, PT, R1, UR4, RZ ;  /* 0x0000000401107c10 */ /* 0x001fca000ff1e0ff */
[----:B--2---:R-:W-:Y:S01]  /*00b0*/  IMAD.X R17, RZ, RZ, UR5, P0 ;  /* 0x00000005ff117e24 */ /* 0x004fe200080e06ff */
[----:B---3--:R-:W-:Y:S01]  /*00c0*/  MOV R4, UR6 ;  /* 0x0000000600047c02 */ /* 0x008fe20008000f00 */
[----:B------:R-:W-:-:S03]  /*00d0*/  IMAD.U32 R5, RZ, RZ, UR7 ;  /* 0x00000007ff057e24 */ /* 0x000fc6000f8e00ff */
[----:B-1----:R-:W-:Y:S01]  /*00e0*/  MOV R7, R17 ;  /* 0x0000001100077202 */ /* 0x002fe20000000f00 */
[----:B----4-:R0:W1:Y:S02]  /*00f0*/  F2F.F64.F32 R8, R6 ;  /* 0x0000000600087310 */ /* 0x0100640000201800 */
[----:B0-----:R-:W-:Y:S01]  /*0100*/  IMAD.MOV.U32 R6, RZ, RZ, R16 ;  /* 0x000000ffff067224 */ /* 0x001fe200078e0010 */
[----:B-1----:R0:W-:Y:S06]  /*0110*/  STL.64 [R1], R8 ;  /* 0x0000000801007387 */ /* 0x0021ec0000100a00 */
[----:B------:R-:W-:-:S07]  /*0120*/  LEPC R20, `(.L_x_1444) ;  /* 0x000000001014794e */ /* 0x000fce0000000000 */
[----:B0-----:R-:W-:Y:S05]  /*0130*/  CALL.ABS.NOINC R10 ;  /* 0x000000000a007343 */ /* 0x001fea0003c00000 */
.L_x_1444:
[----:B------:R-:W0:Y:S01]  /*0140*/  LDC.64 R10, c[0x0][0x388] ;  /* 0x0000e200ff0a7b82 */ /* 0x000e220000000a00 */
[----:B------:R-:W1:Y:S01]  /*0150*/  LDCU.64 UR4, c[0x4][0x8] ;  /* 0x01000100ff0477ac */ /* 0x000e620008000a00 */
[----:B0-----:R-:W2:Y:S06]  /*0160*/  LDG.E R0, desc[UR36][R10.64+0x4] ;  /* 0x000004240a007981 */ /* 0x001eac000c1e1900 */
[----:B------:R0:W3:Y:S01]  /*0170*/  LDC.64 R12, c[0x4][R2] ;  /* 0x01000000020c7b82 */ /* 0x0000e20000000a00 */
[----:B-1----:R-:W-:Y:S01]  /*0180*/  IMAD.U32 R4, RZ, RZ, UR4 ;  /* 0x00000004ff047e24 */ /* 0x002fe2000f8e00ff */
[----:B------:R-:W-:Y:S01]  /*0190*/  MOV R6, R16 ;  /* 0x0000001000067202 */ /* 0x000fe20000000f00 */
[----:B------:R-:W-:-:S02]  /*01a0*/  IMAD.U32 R5, RZ, RZ, UR5 ;  /* 0x00000005ff057e24 */ /* 0x000fc4000f8e00ff */
[----:B------:R-:W-:Y:S01]  /*01b0*/  IMAD.MOV.U32 R7, RZ, RZ, R17 ;  /* 0x000000ffff077224 */ /* 0x000fe200078e0011 */
[----:B--2---:R-:W1:Y:S02]  /*01c0*/  F2F.F64.F32 R8, R0 ;  /* 0x0000000000087310 */ /* 0x004e640000201800 */
[----:B-1-3--:R0:W-:Y:S04]  /*01d0*/  STL.64 [R1], R8 ;  /* 0x0000000801007387 */ /* 0x00a1e80000100a00 */
[----:B------:R-:W-:-:S07]  /*01e0*/  LEPC R20, `(.L_x_1445) ;  /* 0x000000001014794e */ /* 0x000fce0000000000 */
[----:B0-----:R-:W-:Y:S05]  /*01f0*/  CALL.ABS.NOINC R12 ;  /* 0x000000000c007343 */ /* 0x001fea0003c00000 */
.L_x_1445:
[----:B------:R-:W0:Y:S01]  /*0200*/  LDC R0, c[0x3][RZ] ;  /* 0x00c00000ff007b82 */ /* 0x000e220000000800 */
[----:B------:R-:W1:Y:S01]  /*0210*/  LDCU.64 UR4, c[0x4][0x10] ;  /* 0x01000200ff0477ac */ /* 0x000e620008000a00 */
[----:B------:R-:W-:Y:S02]  /*0220*/  IMAD.MOV.U32 R6, RZ, RZ, R16 ;  /* 0x000000ffff067224 */ /* 0x000fe400078e0010 */
[----:B------:R-:W-:-:S04]  /*0230*/  IMAD.MOV.U32 R7, RZ, RZ, R17 ;  /* 0x000000ffff077224 */ /* 0x000fc800078e0011 */
[----:B------:R2:W3:Y:S01]  /*0240*/  LDC.64 R8, c[0x4][R2] ;  /* 0x0100000002087b82 */ /* 0x0004e20000000a00 */
[----:B-1----:R-:W-:Y:S01]  /*0250*/  IMAD.U32 R4, RZ, RZ, UR4 ;  /* 0x00000004ff047e24 */ /* 0x002fe2000f8e00ff */
[----:B------:R-:W-:Y:S01]  /*0260*/  MOV R5, UR5 ;  /* 0x0000000500057c02 */ /* 0x000fe20008000f00 */
[----:B0-----:R2:W-:Y:S06]  /*0270*/  STL [R1], R0 ;  /* 0x0000000001007387 */ /* 0x0015ec0000100800 */
[----:B------:R-:W-:-:S07]  /*0280*/  LEPC R20, `(.L_x_1446) ;  /* 0x000000001014794e */ /* 0x000fce0000000000 */
[----:B--23--:R-:W-:Y:S05]  /*0290*/  CALL.ABS.NOINC R8 ;  /* 0x0000000008007343 */ /* 0x00cfea0003c00000 */
.L_x_1446:
[----:B------:R-:W0:Y:S01]  /*02a0*/  LDC R0, c[0x0][0x394] ;  /* 0x0000e500ff007b82 */ /* 0x000e220000000800 */
[----:B------:R-:W1:Y:S01]  /*02b0*/  LDCU.64 UR4, c[0x4][0x18] ;  /* 0x01000300ff0477ac */ /* 0x000e620008000a00 */
[----:B------:R-:W-:Y:S01]  /*02c0*/  IMAD.MOV.U32 R6, RZ, RZ, R16 ;  /* 0x000000ffff067224 */ /* 0x000fe200078e0010 */
[----:B------:R-:W-:-:S05]  /*02d0*/  MOV R7, R17 ;  /* 0x0000001100077202 */ /* 0x000fca0000000f00 */
[----:B------:R2:W3:Y:S01]  /*02e0*/  LDC.64 R8, c[0x4][R2] ;  /* 0x0100000002087b82 */ /* 0x0004e20000000a00 */
[----:B-1----:R-:W-:Y:S01]  /*02f0*/  MOV R4, UR4 ;  /* 0x0000000400047c02 */ /* 0x002fe20008000f00 */
[----:B------:R-:W-:Y:S01]  /*0300*/  IMAD.U32 R5, RZ, RZ, UR5 ;  /* 0x00000005ff057e24 */ /* 0x000fe2000f8e00ff */
[----:B0-----:R2:W-:Y:S06]  /*0310*/  STL [R1], R0 ;  /* 0x0000000001007387 */ /* 0x0015ec0000100800 */
[----:B------:R-:W-:-:S07]  /*0320*/  LEPC R20, `(.L_x_1447) ;  /* 0x000000001014794e */ /* 0x000fce0000000000 */
[----:B--23--:R-:W-:Y:S05]  /*0330*/  CALL.ABS.NOINC R8 ;  /* 0x0000000008007343 */ /* 0x00cfea0003c00000 */
.L_x_1447:
[----:B------:R-:W0:Y:S01]  /*0340*/  LDC R0, c[0x0][0x398] ;  /* 0x0000e600ff007b82 */ /* 0x000e220000000800 */
[----:B------:R-:W1:Y:S01]  /*0350*/  LDCU.64 UR4, c[0x4][0x20] ;  /* 0x01000400ff0477ac */ /* 0x000e620008000a00 */
[----:B------:R-:W-:Y:S01]  /*0360*/  MOV R6, R16 ;  /* 0x0000001000067202 */ /* 0x000fe20000000f00 */
[----:B------:R-:W-:-:S05]  /*0370*/  IMAD.MOV.U32 R7, RZ, RZ, R17 ;  /* 0x000000ffff077224 */ /* 0x000fca00078e0011 */
[----:B------:R2:W3:Y:S01]  /*0380*/  LDC.64 R8, c[0x4][R2] ;  /* 0x0100000002087b82 */ /* 0x0004e20000000a00 */
[----:B-1----:R-:W-:Y:S02]  /*0390*/  IMAD.U32 R4, RZ, RZ, UR4 ;  /* 0x00000004ff047e24 */ /* 0x002fe4000f8e00ff */
[----:B------:R-:W-:Y:S01]  /*03a0*/  IMAD.U32 R5, RZ, RZ, UR5 ;  /* 0x00000005ff057e24 */ /* 0x000fe2000f8e00ff */
[----:B0-----:R2:W-:Y:S06]  /*03b0*/  STL [R1], R0 ;  /* 0x0000000001007387 */ /* 0x0015ec0000100800 */
[----:B------:R-:W-:-:S07]  /*03c0*/  LEPC R20, `(.L_x_1448) ;  /* 0x000000001014794e */ /* 0x000fce0000000000 */
[----:B--23--:R-:W-:Y:S05]  /*03d0*/  CALL.ABS.NOINC R8 ;  /* 0x0000000008007343 */ /* 0x00cfea0003c00000 */
.L_x_1448:
[----:B------:R-:W0:Y:S01]  /*03e0*/  LDC.64 R8, c[0x3][0x10] ;  /* 0x00c00400ff087b82 */ /* 0x000e220000000a00 */
[----:B------:R-:W1:Y:S01]  /*03f0*/  LDCU.64 UR4, c[0x4][0x28] ;  /* 0x01000500ff0477ac */ /* 0x000e620008000a00 */
[----:B------:R-:W-:Y:S01]  /*0400*/  IMAD.MOV.U32 R6, RZ, RZ, R16 ;  /* 0x000000ffff067224 */ /* 0x000fe200078e0010 */
[----:B------:R-:W-:-:S05]  /*0410*/  MOV R7, R17 ;  /* 0x0000001100077202 */ /* 0x000fca0000000f00 */
[----:B------:R2:W3:Y:S01]  /*0420*/  LDC.64 R10, c[0x4][R2] ;  /* 0x01000000020a7b82 */ /* 0x0004e20000000a00 */
[----:B-1----:R-:W-:Y:S01]  /*0430*/  IMAD.U32 R4, RZ, RZ, UR4 ;  /* 0x00000004ff047e24 */ /* 0x002fe2000f8e00ff */
[----:B------:R-:W-:Y:S01]  /*0440*/  MOV R5, UR5 ;  /* 0x0000000500057c02 */ /* 0x000fe20008000f00 */
[----:B0-----:R2:W-:Y:S06]  /*0450*/  STL.64 [R1], R8 ;  /* 0x0000000801007387 */ /* 0x0015ec0000100a00 */
[----:B------:R-:W-:-:S07]  /*0460*/  LEPC R20, `(.L_x_1449) ;  /* 0x000000001014794e */ /* 0x000fce0000000000 */
[----:B--23--:R-:W-:Y:S05]  /*0470*/  CALL.ABS.NOINC R10 ;  /* 0x000000000a007343 */ /* 0x00cfea0003c00000 */
.L_x_1449:
        /* <DEDUP_REMOVED lines=10> */
.L_x_1450:
        /* <DEDUP_REMOVED lines=10> */
.L_x_1451:
[----:B------:R-:W0:Y:S01]  /*05c0*/  LDC.64 R8, c[0x3][0x38] ;  /* 0x00c00e00ff087b82 */ /* 0x000e220000000a00 */
[----:B------:R-:W1:Y:S01]  /*05d0*/  LDCU.64 UR4, c[0x4][0x40] ;  /* 0x01000800ff0477ac */ /* 0x000e620008000a00 */
[----:B------:R-:W-:Y:S01]  /*05e0*/  IMAD.MOV.U32 R6, RZ, RZ, R16 ;  /* 0x000000ffff067224 */ /* 0x000fe200078e0010 */
[----:B------:R-:W-:-:S05]  /*05f0*/  MOV R7, R17 ;  /* 0x0000001100077202 */ /* 0x000fca0000000f00 */
[----:B------:R-:W2:Y:S01]  /*0600*/  LDC.64 R2, c[0x4][R2] ;  /* 0x0100000002027b82 */ /* 0x000ea20000000a00 */
[----:B-1----:R-:W-:Y:S01]  /*0610*/  IMAD.U32 R4, RZ, RZ, UR4 ;  /* 0x00000004ff047e24 */ /* 0x002fe2000f8e00ff */
[----:B------:R-:W-:Y:S01]  /*0620*/  MOV R5, UR5 ;  /* 0x0000000500057c02 */ /* 0x000fe20008000f00 */
[----:B0-----:R0:W-:Y:S06]  /*0630*/  STL.64 [R1], R8 ;  /* 0x0000000801007387 */ /* 0x0011ec0000100a00 */
[----:B------:R-:W-:-:S07]  /*0640*/  LEPC R20, `(.L_x_1452) ;  /* 0x000000001014794e */ /* 0x000fce0000000000 */
[----:B0-2---:R-:W-:Y:S05]  /*0650*/  CALL.ABS.NOINC R2 ;  /* 0x0000000002007343 */ /* 0x005fea0003c00000 */
.L_x_1452:
[----:B------:R-:W-:Y:S05]  /*0660*/  WARPSYNC.ALL ;  /* 0x0000000000007948 */ /* 0x000fea0003800000 */
[----:B------:R-:W-:Y:S06]  /*0670*/  BAR.SYNC.DEFER_BLOCKING 0x0 ;  /* 0x0000000000007b1d */ /* 0x000fec0000010000 */
[----:B------:R-:W-:Y:S05]  /*0680*/  EXIT ;  /* 0x000000000000794d */ /* 0x000fea0003800000 */
.L_x_1453:
        /* <DEDUP_REMOVED lines=15> */
.L_x_1460:


//--------------------- .nv.global.init           --------------------------
	.section	.nv.global.init,"aw",@progbits
.nv.global.init:
	.type		$str$4,@object
	.size		$str$4,($str$2 - $str$4)
$str$4:
        /*0000*/ 	.byte	0x2a, 0x44, 0x3d, 0x20, 0x25, 0x64, 0x20, 0x0a, 0x00
	.type		$str$2,@object
	.size		$str$2,($str$3 - $str$2)
$str$2:
        /*0009*/ 	.byte	0x2a, 0x4e, 0x3d, 0x20, 0x25, 0x64, 0x20, 0x0a, 0x00
	.type		$str$3,@object
	.size		$str$3,($str$8 - $str$3)
$str$3:
        /*0012*/ 	.byte	0x2a, 0x4d, 0x3d, 0x20, 0x25, 0x64, 0x20, 0x0a, 0x00
	.type		$str$8,@object
	.size		$str$8,($str$6 - $str$8)
$str$8:
        /*001b*/ 	.byte	0x74, 0x5b, 0x32, 0x5d, 0x3d, 0x20, 0x25, 0x66, 0x20, 0x0a, 0x00
	.type		$str$6,@object
	.size		$str$6,($str$7 - $str$6)
$str$6:
        /*0026*/ 	.byte	0x52, 0x5b, 0x32, 0x5d, 0x3d, 0x20, 0x25, 0x66, 0x20, 0x0a, 0x00
	.type		$str$7,@object
	.size		$str$7,($str$5 - $str$7)
$str$7:
        /*0031*/ 	.byte	0x74, 0x5b, 0x31, 0x5d, 0x3d, 0x20, 0x25, 0x66, 0x20, 0x0a, 0x00
	.type		$str$5,@object
	.size		$str$5,($str - $str$5)
$str$5:
        /*003c*/ 	.byte	0x52, 0x5b, 0x31, 0x5d, 0x3d, 0x20, 0x25, 0x66, 0x20, 0x0a, 0x00
	.type		$str,@object
	.size		$str,($str$1 - $str)
$str:
        /*0047*/ 	.byte	0x2a, 0x64, 0x5f, 0x58, 0x5f, 0x43, 0x5b, 0x30, 0x5d, 0x20, 0x25, 0x66, 0x20, 0x0a, 0x00
	.type		$str$1,@object
	.size		$str$1,(.L_4 - $str$1)
$str$1:
        /*0056*/ 	.byte	0x2a, 0x64, 0x5f, 0x58, 0x5f, 0x43, 0x5b, 0x31, 0x5d, 0x20, 0x25, 0x66, 0x20, 0x0a, 0x00
.L_4:


//--------------------- .nv.shared._Z6coef3DPfS_S_S_S_S_Pd --------------------------
	.section	.nv.shared._Z6coef3DPfS_S_S_S_S_Pd,"aw",@nobits
	.sectionflags	@""
	.align	8
.nv.shared._Z6coef3DPfS_S_S_S_S_Pd:
	.zero		24832


//--------------------- .nv.shared.reserved.0     --------------------------
	.section	.nv.shared.reserved.0,"aw",@nobits
	.weak		__nv_reservedSMEM_offset_0_alias
	.size		__nv_reservedSMEM_offset_0_alias, 0, 64
	.other		__nv_reservedSMEM_offset_0_alias,@"STO_CUDA_RESERVED_SHARED STV_DEFAULT"
__nv_reservedSMEM_offset_0_alias:
	.zero		0
	.zero		64


//--------------------- .nv.shared._Z6coef2DPfS_S_S_S_S_Pd --------------------------
	.section	.nv.shared._Z6coef2DPfS_S_S_S_S_Pd,"aw",@nobits
	.sectionflags	@""
	.align	8
.nv.shared._Z6coef2DPfS_S_S_S_S_Pd:
	.zero		14592


//--------------------- .nv.constant0._Z6coef3DPfS_S_S_S_S_Pd --------------------------
	.section	.nv.constant0._Z6coef3DPfS_S_S_S_S_Pd,"a",@progbits
	.sectionflags	@""
	.align	4
.nv.constant0._Z6coef3DPfS_S_S_S_S_Pd:
	.zero		952


//--------------------- .nv.constant0._Z10compi_reduPdiii --------------------------
	.section	.nv.constant0._Z10compi_reduPdiii,"a",@progbits
	.sectionflags	@""
	.align	4
.nv.constant0._Z10compi_reduPdiii:
	.zero		916


//--------------------- .nv.constant0._Z6coef2DPfS_S_S_S_S_Pd --------------------------
	.section	.nv.constant0._Z6coef2DPfS_S_S_S_S_Pd,"a",@progbits
	.sectionflags	@""
	.align	4
.nv.constant0._Z6coef2DPfS_S_S_S_S_Pd:
	.zero		952


//--------------------- .nv.constant0._Z2aaPfS_iii --------------------------
	.section	.nv.constant0._Z2aaPfS_iii,"a",@progbits
	.sectionflags	@""
	.align	4
.nv.constant0._Z2aaPfS_iii:
	.zero		924


//--------------------- SYMBOLS --------------------------

	.type		.nv.reservedSmem.offset0,@object
	.size		.nv.reservedSmem.offset0,0x4
	.type		.nv.reservedSmem.cap,@object
	.size		.nv.reservedSmem.cap,0x4
	.type		vprintf,@function
